	.target	sm_90

	.elftype	@"ET_EXEC"


//--------------------- .note.nv.tkinfo           --------------------------
	.section	.note.nv.tkinfo,"",@"SHT_NOTE"
	.sectionflags	@"SHF_NOTE_NV_TKINFO"
	.tkinfo
        /*0018*/ 	.word	0x00000002
        /*0030*/ 	.string	""
        /*0030*/ 	.string	"ptxas"
        /*0030*/ 	.string	"Cuda compilation tools, release 13.0, V13.0.88"
        /*0030*/ 	.string	"Build cuda_13.0.r13.0/compiler.36424714_0"
        /*0030*/ 	.string	"-arch sm_90 -m 64 "



//--------------------- .note.nv.cuinfo           --------------------------
	.section	.note.nv.cuinfo,"",@"SHT_NOTE"
	.sectionflags	@"SHF_NOTE_NV_CUINFO"
        /*0018*/ 	.short	0x0002
        /*001a*/ 	.short	0x005a
        /*001c*/ 	.short	0x0082
	.zero		2


//--------------------- .nv.info                  --------------------------
	.section	.nv.info,"",@"SHT_CUDA_INFO"
	.align	4


	//----- nvinfo : EIATTR_REGCOUNT
	.align		4
        /*0000*/ 	.byte	0x04, 0x2f
        /*0002*/ 	.short	(.L_29 - .L_28)
	.align		4
.L_28:
        /*0004*/ 	.word	index@(_ZN2at6native50_GLOBAL__N__ca2a4b1e_17_FusedSgdKernel_cu_a550329a25multi_tensor_apply_kernelINS1_18TensorListMetadataILi3EEENS1_19FusedSgdMathFunctorIdLi3EEEJddPfddbbbS7_S7_EEEvT_T0_DpT1_)
        /*0008*/ 	.word	0x00000053


	//----- nvinfo : EIATTR_FRAME_SIZE
	.align		4
.L_29:
        /*000c*/ 	.byte	0x04, 0x11
        /*000e*/ 	.short	(.L_31 - .L_30)
	.align		4
.L_30:
        /*0010*/ 	.word	index@($__internal_1_$__cuda_sm20_div_rn_f64_full)
        /*0014*/ 	.word	0x00000000


	//----- nvinfo : EIATTR_FRAME_SIZE
	.align		4
.L_31:
        /*0018*/ 	.byte	0x04, 0x11
        /*001a*/ 	.short	(.L_33 - .L_32)
	.align		4
.L_32:
        /*001c*/ 	.word	index@(_ZN2at6native50_GLOBAL__N__ca2a4b1e_17_FusedSgdKernel_cu_a550329a25multi_tensor_apply_kernelINS1_18TensorListMetadataILi3EEENS1_19FusedSgdMathFunctorIdLi3EEEJddPfddbbbS7_S7_EEEvT_T0_DpT1_)
        /*0020*/ 	.word	0x00000000


	//----- nvinfo : EIATTR_REGCOUNT
	.align		4
.L_33:
        /*0024*/ 	.byte	0x04, 0x2f
        /*0026*/ 	.short	(.L_35 - .L_34)
	.align		4
.L_34:
        /*0028*/ 	.word	index@(_ZN2at6native50_GLOBAL__N__ca2a4b1e_17_FusedSgdKernel_cu_a550329a25multi_tensor_apply_kernelINS1_18TensorListMetadataILi3EEENS1_19FusedSgdMathFunctorIfLi3EEEJddPfddbbbS7_S7_EEEvT_T0_DpT1_)
        /*002c*/ 	.word	0x00000036


	//----- nvinfo : EIATTR_FRAME_SIZE
	.align		4
.L_35:
        /*0030*/ 	.byte	0x04, 0x11
        /*0032*/ 	.short	(.L_37 - .L_36)
	.align		4
.L_36:
        /*0034*/ 	.word	index@(_ZN2at6native50_GLOBAL__N__ca2a4b1e_17_FusedSgdKernel_cu_a550329a25multi_tensor_apply_kernelINS1_18TensorListMetadataILi3EEENS1_19FusedSgdMathFunctorIfLi3EEEJddPfddbbbS7_S7_EEEvT_T0_DpT1_)
        /*0038*/ 	.word	0x00000000


	//----- nvinfo : EIATTR_REGCOUNT
	.align		4
.L_37:
        /*003c*/ 	.byte	0x04, 0x2f
        /*003e*/ 	.short	(.L_39 - .L_38)
	.align		4
.L_38:
        /*0040*/ 	.word	index@(_ZN2at6native50_GLOBAL__N__ca2a4b1e_17_FusedSgdKernel_cu_a550329a25multi_tensor_apply_kernelINS1_18TensorListMetadataILi3EEENS1_19FusedSgdMathFunctorIN3c104HalfELi3EEEJddPfddbbbS9_S9_EEEvT_T0_DpT1_)
        /*0044*/ 	.word	0x00000034


	//----- nvinfo : EIATTR_FRAME_SIZE
	.align		4
.L_39:
        /*0048*/ 	.byte	0x04, 0x11
        /*004a*/ 	.short	(.L_41 - .L_40)
	.align		4
.L_40:
        /*004c*/ 	.word	index@(_ZN2at6native50_GLOBAL__N__ca2a4b1e_17_FusedSgdKernel_cu_a550329a25multi_tensor_apply_kernelINS1_18TensorListMetadataILi3EEENS1_19FusedSgdMathFunctorIN3c104HalfELi3EEEJddPfddbbbS9_S9_EEEvT_T0_DpT1_)
        /*0050*/ 	.word	0x00000000


	//----- nvinfo : EIATTR_REGCOUNT
	.align		4
.L_41:
        /*0054*/ 	.byte	0x04, 0x2f
        /*0056*/ 	.short	(.L_43 - .L_42)
	.align		4
.L_42:
        /*0058*/ 	.word	index@(_ZN2at6native50_GLOBAL__N__ca2a4b1e_17_FusedSgdKernel_cu_a550329a25multi_tensor_apply_kernelINS1_18TensorListMetadataILi3EEENS1_19FusedSgdMathFunctorIN3c108BFloat16ELi3EEEJddPfddbbbS9_S9_EEEvT_T0_DpT1_)
        /*005c*/ 	.word	0x00000034


	//----- nvinfo : EIATTR_FRAME_SIZE
	.align		4
.L_43:
        /*0060*/ 	.byte	0x04, 0x11
        /*0062*/ 	.short	(.L_45 - .L_44)
	.align		4
.L_44:
        /*0064*/ 	.word	index@(_ZN2at6native50_GLOBAL__N__ca2a4b1e_17_FusedSgdKernel_cu_a550329a25multi_tensor_apply_kernelINS1_18TensorListMetadataILi3EEENS1_19FusedSgdMathFunctorIN3c108BFloat16ELi3EEEJddPfddbbbS9_S9_EEEvT_T0_DpT1_)
        /*0068*/ 	.word	0x00000000


	//----- nvinfo : EIATTR_REGCOUNT
	.align		4
.L_45:
        /*006c*/ 	.byte	0x04, 0x2f
        /*006e*/ 	.short	(.L_47 - .L_46)
	.align		4
.L_46:
        /*0070*/ 	.word	index@(_ZN2at6native50_GLOBAL__N__ca2a4b1e_17_FusedSgdKernel_cu_a550329a25multi_tensor_apply_kernelINS1_18TensorListMetadataILi2EEENS1_19FusedSgdMathFunctorIdLi2EEEJddPfddbbbS7_S7_EEEvT_T0_DpT1_)
        /*0074*/ 	.word	0x00000040


	//----- nvinfo : EIATTR_FRAME_SIZE
	.align		4
.L_47:
        /*0078*/ 	.byte	0x04, 0x11
        /*007a*/ 	.short	(.L_49 - .L_48)
	.align		4
.L_48:
        /*007c*/ 	.word	index@($__internal_0_$__cuda_sm20_div_rn_f64_full)
        /*0080*/ 	.word	0x00000000


	//----- nvinfo : EIATTR_FRAME_SIZE
	.align		4
.L_49:
        /*0084*/ 	.byte	0x04, 0x11
        /*0086*/ 	.short	(.L_51 - .L_50)
	.align		4
.L_50:
        /*0088*/ 	.word	index@(_ZN2at6native50_GLOBAL__N__ca2a4b1e_17_FusedSgdKernel_cu_a550329a25multi_tensor_apply_kernelINS1_18TensorListMetadataILi2EEENS1_19FusedSgdMathFunctorIdLi2EEEJddPfddbbbS7_S7_EEEvT_T0_DpT1_)
        /*008c*/ 	.word	0x00000000


	//----- nvinfo : EIATTR_REGCOUNT
	.align		4
.L_51:
        /*0090*/ 	.byte	0x04, 0x2f
        /*0092*/ 	.short	(.L_53 - .L_52)
	.align		4
.L_52:
        /*0094*/ 	.word	index@(_ZN2at6native50_GLOBAL__N__ca2a4b1e_17_FusedSgdKernel_cu_a550329a25multi_tensor_apply_kernelINS1_18TensorListMetadataILi2EEENS1_19FusedSgdMathFunctorIfLi2EEEJddPfddbbbS7_S7_EEEvT_T0_DpT1_)
        /*0098*/ 	.word	0x00000027


	//----- nvinfo : EIATTR_FRAME_SIZE
	.align		4
.L_53:
        /*009c*/ 	.byte	0x04, 0x11
        /*009e*/ 	.short	(.L_55 - .L_54)
	.align		4
.L_54:
        /*00a0*/ 	.word	index@(_ZN2at6native50_GLOBAL__N__ca2a4b1e_17_FusedSgdKernel_cu_a550329a25multi_tensor_apply_kernelINS1_18TensorListMetadataILi2EEENS1_19FusedSgdMathFunctorIfLi2EEEJddPfddbbbS7_S7_EEEvT_T0_DpT1_)
        /*00a4*/ 	.word	0x00000000


	//----- nvinfo : EIATTR_REGCOUNT
	.align		4
.L_55:
        /*00a8*/ 	.byte	0x04, 0x2f
        /*00aa*/ 	.short	(.L_57 - .L_56)
	.align		4
.L_56:
        /*00ac*/ 	.word	index@(_ZN2at6native50_GLOBAL__N__ca2a4b1e_17_FusedSgdKernel_cu_a550329a25multi_tensor_apply_kernelINS1_18TensorListMetadataILi2EEENS1_19FusedSgdMathFunctorIN3c104HalfELi2EEEJddPfddbbbS9_S9_EEEvT_T0_DpT1_)
        /*00b0*/ 	.word	0x00000028


	//----- nvinfo : EIATTR_FRAME_SIZE
	.align		4
.L_57:
        /*00b4*/ 	.byte	0x04, 0x11
        /*00b6*/ 	.short	(.L_59 - .L_58)
	.align		4
.L_58:
        /*00b8*/ 	.word	index@(_ZN2at6native50_GLOBAL__N__ca2a4b1e_17_FusedSgdKernel_cu_a550329a25multi_tensor_apply_kernelINS1_18TensorListMetadataILi2EEENS1_19FusedSgdMathFunctorIN3c104HalfELi2EEEJddPfddbbbS9_S9_EEEvT_T0_DpT1_)
        /*00bc*/ 	.word	0x00000000


	//----- nvinfo : EIATTR_REGCOUNT
	.align		4
.L_59:
        /*00c0*/ 	.byte	0x04, 0x2f
        /*00c2*/ 	.short	(.L_61 - .L_60)
	.align		4
.L_60:
        /*00c4*/ 	.word	index@(_ZN2at6native50_GLOBAL__N__ca2a4b1e_17_FusedSgdKernel_cu_a550329a25multi_tensor_apply_kernelINS1_18TensorListMetadataILi2EEENS1_19FusedSgdMathFunctorIN3c108BFloat16ELi2EEEJddPfddbbbS9_S9_EEEvT_T0_DpT1_)
        /*00c8*/ 	.word	0x00000028


	//----- nvinfo : EIATTR_FRAME_SIZE
	.align		4
.L_61:
        /*00cc*/ 	.byte	0x04, 0x11
        /*00ce*/ 	.short	(.L_63 - .L_62)
	.align		4
.L_62:
        /*00d0*/ 	.word	index@(_ZN2at6native50_GLOBAL__N__ca2a4b1e_17_FusedSgdKernel_cu_a550329a25multi_tensor_apply_kernelINS1_18TensorListMetadataILi2EEENS1_19FusedSgdMathFunctorIN3c108BFloat16ELi2EEEJddPfddbbbS9_S9_EEEvT_T0_DpT1_)
        /*00d4*/ 	.word	0x00000000


	//----- nvinfo : EIATTR_MIN_STACK_SIZE
	.align		4
.L_63:
        /*00d8*/ 	.byte	0x04, 0x12
        /*00da*/ 	.short	(.L_65 - .L_64)
	.align		4
.L_64:
        /*00dc*/ 	.word	index@(_ZN2at6native50_GLOBAL__N__ca2a4b1e_17_FusedSgdKernel_cu_a550329a25multi_tensor_apply_kernelINS1_18TensorListMetadataILi2EEENS1_19FusedSgdMathFunctorIN3c108BFloat16ELi2EEEJddPfddbbbS9_S9_EEEvT_T0_DpT1_)
        /*00e0*/ 	.word	0x00000000


	//----- nvinfo : EIATTR_MIN_STACK_SIZE
	.align		4
.L_65:
        /*00e4*/ 	.byte	0x04, 0x12
        /*00e6*/ 	.short	(.L_67 - .L_66)
	.align		4
.L_66:
        /*00e8*/ 	.word	index@(_ZN2at6native50_GLOBAL__N__ca2a4b1e_17_FusedSgdKernel_cu_a550329a25multi_tensor_apply_kernelINS1_18TensorListMetadataILi2EEENS1_19FusedSgdMathFunctorIN3c104HalfELi2EEEJddPfddbbbS9_S9_EEEvT_T0_DpT1_)
        /*00ec*/ 	.word	0x00000000


	//----- nvinfo : EIATTR_MIN_STACK_SIZE
	.align		4
.L_67:
        /*00f0*/ 	.byte	0x04, 0x12
        /*00f2*/ 	.short	(.L_69 - .L_68)
	.align		4
.L_68:
        /*00f4*/ 	.word	index@(_ZN2at6native50_GLOBAL__N__ca2a4b1e_17_FusedSgdKernel_cu_a550329a25multi_tensor_apply_kernelINS1_18TensorListMetadataILi2EEENS1_19FusedSgdMathFunctorIfLi2EEEJddPfddbbbS7_S7_EEEvT_T0_DpT1_)
        /*00f8*/ 	.word	0x00000000


	//----- nvinfo : EIATTR_MIN_STACK_SIZE
	.align		4
.L_69:
        /*00fc*/ 	.byte	0x04, 0x12
        /*00fe*/ 	.short	(.L_71 - .L_70)
	.align		4
.L_70:
        /*0100*/ 	.word	index@(_ZN2at6native50_GLOBAL__N__ca2a4b1e_17_FusedSgdKernel_cu_a550329a25multi_tensor_apply_kernelINS1_18TensorListMetadataILi2EEENS1_19FusedSgdMathFunctorIdLi2EEEJddPfddbbbS7_S7_EEEvT_T0_DpT1_)
        /*0104*/ 	.word	0x00000000


	//----- nvinfo : EIATTR_MIN_STACK_SIZE
	.align		4
.L_71:
        /*0108*/ 	.byte	0x04, 0x12
        /*010a*/ 	.short	(.L_73 - .L_72)
	.align		4
.L_72:
        /*010c*/ 	.word	index@(_ZN2at6native50_GLOBAL__N__ca2a4b1e_17_FusedSgdKernel_cu_a550329a25multi_tensor_apply_kernelINS1_18TensorListMetadataILi3EEENS1_19FusedSgdMathFunctorIN3c108BFloat16ELi3EEEJddPfddbbbS9_S9_EEEvT_T0_DpT1_)
        /*0110*/ 	.word	0x00000000


	//----- nvinfo : EIATTR_MIN_STACK_SIZE
	.align		4
.L_73:
        /*0114*/ 	.byte	0x04, 0x12
        /*0116*/ 	.short	(.L_75 - .L_74)
	.align		4
.L_74:
        /*0118*/ 	.word	index@(_ZN2at6native50_GLOBAL__N__ca2a4b1e_17_FusedSgdKernel_cu_a550329a25multi_tensor_apply_kernelINS1_18TensorListMetadataILi3EEENS1_19FusedSgdMathFunctorIN3c104HalfELi3EEEJddPfddbbbS9_S9_EEEvT_T0_DpT1_)
        /*011c*/ 	.word	0x00000000


	//----- nvinfo : EIATTR_MIN_STACK_SIZE
	.align		4
.L_75:
        /*0120*/ 	.byte	0x04, 0x12
        /*0122*/ 	.short	(.L_77 - .L_76)
	.align		4
.L_76:
        /*0124*/ 	.word	index@(_ZN2at6native50_GLOBAL__N__ca2a4b1e_17_FusedSgdKernel_cu_a550329a25multi_tensor_apply_kernelINS1_18TensorListMetadataILi3EEENS1_19FusedSgdMathFunctorIfLi3EEEJddPfddbbbS7_S7_EEEvT_T0_DpT1_)
        /*0128*/ 	.word	0x00000000


	//----- nvinfo : EIATTR_MIN_STACK_SIZE
	.align		4
.L_77:
        /*012c*/ 	.byte	0x04, 0x12
        /*012e*/ 	.short	(.L_79 - .L_78)
	.align		4
.L_78:
        /*0130*/ 	.word	index@(_ZN2at6native50_GLOBAL__N__ca2a4b1e_17_FusedSgdKernel_cu_a550329a25multi_tensor_apply_kernelINS1_18TensorListMetadataILi3EEENS1_19FusedSgdMathFunctorIdLi3EEEJddPfddbbbS7_S7_EEEvT_T0_DpT1_)
        /*0134*/ 	.word	0x00000000
.L_79:


//--------------------- .nv.compat                --------------------------
	.section	.nv.compat,"",@"SHT_CUDA_COMPAT_INFO"
	.align	4
        /*0000*/ 	.byte	0x02, 0x09, 0x00, 0x00, 0x02, 0x02, 0x01, 0x00, 0x02, 0x05, 0x05, 0x00, 0x03, 0x07, 0x01, 0x01
        /*0010*/ 	.byte	0x02, 0x03, 0x00, 0x00, 0x02, 0x06, 0x01, 0x00, 0x04, 0x0b, 0x08, 0x00, 0x00, 0x00, 0x00, 0x00
        /*0020*/ 	.byte	0x00, 0x00, 0x00, 0x00


//--------------------- .nv.info._ZN2at6native50_GLOBAL__N__ca2a4b1e_17_FusedSgdKernel_cu_a550329a25multi_tensor_apply_kernelINS1_18TensorListMetadataILi2EEENS1_19FusedSgdMathFunctorIN3c108BFloat16ELi2EEEJddPfddbbbS9_S9_EEEvT_T0_DpT1_ --------------------------
	.section	.nv.info._ZN2at6native50_GLOBAL__N__ca2a4b1e_17_FusedSgdKernel_cu_a550329a25multi_tensor_apply_kernelINS1_18TensorListMetadataILi2EEENS1_19FusedSgdMathFunctorIN3c108BFloat16ELi2EEEJddPfddbbbS9_S9_EEEvT_T0_DpT1_,"",@"SHT_CUDA_INFO"
	.sectionflags	@""
	.align	4


	//----- nvinfo : EIATTR_CUDA_API_VERSION
	.align		4
        /*0000*/ 	.byte	0x04, 0x37
        /*0002*/ 	.short	(.L_81 - .L_80)
.L_80:
        /*0004*/ 	.word	0x00000082


	//----- nvinfo : EIATTR_KPARAM_INFO
	.align		4
.L_81:
        /*0008*/ 	.byte	0x04, 0x17
        /*000a*/ 	.short	(.L_83 - .L_82)
.L_82:
        /*000c*/ 	.word	0x00000000
        /*0010*/ 	.short	0x000b
        /*0012*/ 	.short	0x0c88
        /*0014*/ 	.byte	0x00, 0xf0, 0x21, 0x00


	//----- nvinfo : EIATTR_KPARAM_INFO
	.align		4
.L_83:
        /*0018*/ 	.byte	0x04, 0x17
        /*001a*/ 	.short	(.L_85 - .L_84)
.L_84:
        /*001c*/ 	.word	0x00000000
        /*0020*/ 	.short	0x000a
        /*0022*/ 	.short	0x0c80
        /*0024*/ 	.byte	0x00, 0xf0, 0x21, 0x00


	//----- nvinfo : EIATTR_KPARAM_INFO
	.align		4
.L_85:
        /*0028*/ 	.byte	0x04, 0x17
        /*002a*/ 	.short	(.L_87 - .L_86)
.L_86:
        /*002c*/ 	.word	0x00000000
        /*0030*/ 	.short	0x0009
        /*0032*/ 	.short	0x0c7a
        /*0034*/ 	.byte	0x00, 0xf0, 0x05, 0x00


	//----- nvinfo : EIATTR_KPARAM_INFO
	.align		4
.L_87:
        /*0038*/ 	.byte	0x04, 0x17
        /*003a*/ 	.short	(.L_89 - .L_88)
.L_88:
        /*003c*/ 	.word	0x00000000
        /*0040*/ 	.short	0x0008
        /*0042*/ 	.short	0x0c79
        /*0044*/ 	.byte	0x00, 0xf0, 0x05, 0x00


	//----- nvinfo : EIATTR_KPARAM_INFO
	.align		4
.L_89:
        /*0048*/ 	.byte	0x04, 0x17
        /*004a*/ 	.short	(.L_91 - .L_90)
.L_90:
        /*004c*/ 	.word	0x00000000
        /*0050*/ 	.short	0x0007
        /*0052*/ 	.short	0x0c78
        /*0054*/ 	.byte	0x00, 0xf0, 0x05, 0x00


	//----- nvinfo : EIATTR_KPARAM_INFO
	.align		4
.L_91:
        /*0058*/ 	.byte	0x04, 0x17
        /*005a*/ 	.short	(.L_93 - .L_92)
.L_92:
        /*005c*/ 	.word	0x00000000
        /*0060*/ 	.short	0x0006
        /*0062*/ 	.short	0x0c70
        /*0064*/ 	.byte	0x00, 0xf0, 0x21, 0x00


	//----- nvinfo : EIATTR_KPARAM_INFO
	.align		4
.L_93:
        /*0068*/ 	.byte	0x04, 0x17
        /*006a*/ 	.short	(.L_95 - .L_94)
.L_94:
        /*006c*/ 	.word	0x00000000
        /*0070*/ 	.short	0x0005
        /*0072*/ 	.short	0x0c68
        /*0074*/ 	.byte	0x00, 0xf0, 0x21, 0x00


	//----- nvinfo : EIATTR_KPARAM_INFO
	.align		4
.L_95:
        /*0078*/ 	.byte	0x04, 0x17
        /*007a*/ 	.short	(.L_97 - .L_96)
.L_96:
        /*007c*/ 	.word	0x00000000
        /*0080*/ 	.short	0x0004
        /*0082*/ 	.short	0x0c60
        /*0084*/ 	.byte	0x00, 0xf0, 0x21, 0x00


	//----- nvinfo : EIATTR_KPARAM_INFO
	.align		4
.L_97:
        /*0088*/ 	.byte	0x04, 0x17
        /*008a*/ 	.short	(.L_99 - .L_98)
.L_98:
        /*008c*/ 	.word	0x00000000
        /*0090*/ 	.short	0x0003
        /*0092*/ 	.short	0x0c58
        /*0094*/ 	.byte	0x00, 0xf0, 0x21, 0x00


	//----- nvinfo : EIATTR_KPARAM_INFO
	.align		4
.L_99:
        /*0098*/ 	.byte	0x04, 0x17
        /*009a*/ 	.short	(.L_101 - .L_100)
.L_100:
        /*009c*/ 	.word	0x00000000
        /*00a0*/ 	.short	0x0002
        /*00a2*/ 	.short	0x0c50
        /*00a4*/ 	.byte	0x00, 0xf0, 0x21, 0x00


	//----- nvinfo : EIATTR_KPARAM_INFO
	.align		4
.L_101:
        /*00a8*/ 	.byte	0x04, 0x17
        /*00aa*/ 	.short	(.L_103 - .L_102)
.L_102:
        /*00ac*/ 	.word	0x00000000
        /*00b0*/ 	.short	0x0001
        /*00b2*/ 	.short	0x0c48
        /*00b4*/ 	.byte	0x00, 0xf0, 0x05, 0x00


	//----- nvinfo : EIATTR_KPARAM_INFO
	.align		4
.L_103:
        /*00b8*/ 	.byte	0x04, 0x17
        /*00ba*/ 	.short	(.L_105 - .L_104)
.L_104:
        /*00bc*/ 	.word	0x00000000
        /*00c0*/ 	.short	0x0000
        /*00c2*/ 	.short	0x0000
        /*00c4*/ 	.byte	0x00, 0xf0, 0x21, 0x31


	//----- nvinfo : EIATTR_SPARSE_MMA_MASK
	.align		4
.L_105:
        /*00c8*/ 	.byte	0x03, 0x50
        /*00ca*/ 	.short	0x0000


	//----- nvinfo : EIATTR_MAXREG_COUNT
	.align		4
        /*00cc*/ 	.byte	0x03, 0x1b
        /*00ce*/ 	.short	0x0080


	//----- nvinfo : EIATTR_MERCURY_ISA_VERSION
	.align		4
        /*00d0*/ 	.byte	0x03, 0x5f
        /*00d2*/ 	.short	0x0101


	//----- nvinfo : EIATTR_EXIT_INSTR_OFFSETS
	.align		4
        /*00d4*/ 	.byte	0x04, 0x1c
        /*00d6*/ 	.short	(.L_107 - .L_106)


	//   ....[0]....
.L_106:
        /*00d8*/ 	.word	0x00000090


	//   ....[1]....
        /*00dc*/ 	.word	0x00000320


	//   ....[2]....
        /*00e0*/ 	.word	0x00000f70


	//   ....[3]....
        /*00e4*/ 	.word	0x00000fd0


	//   ....[4]....
        /*00e8*/ 	.word	0x00001410


	//   ....[5]....
        /*00ec*/ 	.word	0x000019c0


	//----- nvinfo : EIATTR_MAX_THREADS
	.align		4
.L_107:
        /*00f0*/ 	.byte	0x04, 0x05
        /*00f2*/ 	.short	(.L_109 - .L_108)
.L_108:
        /*00f4*/ 	.word	0x00000200
        /*00f8*/ 	.word	0x00000001
        /*00fc*/ 	.word	0x00000001


	//----- nvinfo : EIATTR_CRS_STACK_SIZE
	.align		4
.L_109:
        /*0100*/ 	.byte	0x04, 0x1e
        /*0102*/ 	.short	(.L_111 - .L_110)
.L_110:
        /*0104*/ 	.word	0x00000000


	//----- nvinfo : EIATTR_CBANK_PARAM_SIZE
	.align		4
.L_111:
        /*0108*/ 	.byte	0x03, 0x19
        /*010a*/ 	.short	0x0c90


	//----- nvinfo : EIATTR_PARAM_CBANK
	.align		4
        /*010c*/ 	.byte	0x04, 0x0a
        /*010e*/ 	.short	(.L_113 - .L_112)
	.align		4
.L_112:
        /*0110*/ 	.word	index@(.nv.constant0._ZN2at6native50_GLOBAL__N__ca2a4b1e_17_FusedSgdKernel_cu_a550329a25multi_tensor_apply_kernelINS1_18TensorListMetadataILi2EEENS1_19FusedSgdMathFunctorIN3c108BFloat16ELi2EEEJddPfddbbbS9_S9_EEEvT_T0_DpT1_)
        /*0114*/ 	.short	0x0210
        /*0116*/ 	.short	0x0c90


	//----- nvinfo : EIATTR_SW_WAR
	.align		4
.L_113:
        /*0118*/ 	.byte	0x04, 0x36
        /*011a*/ 	.short	(.L_115 - .L_114)
.L_114:
        /*011c*/ 	.word	0x00000008
.L_115:


//--------------------- .nv.info._ZN2at6native50_GLOBAL__N__ca2a4b1e_17_FusedSgdKernel_cu_a550329a25multi_tensor_apply_kernelINS1_18TensorListMetadataILi2EEENS1_19FusedSgdMathFunctorIN3c104HalfELi2EEEJddPfddbbbS9_S9_EEEvT_T0_DpT1_ --------------------------
	.section	.nv.info._ZN2at6native50_GLOBAL__N__ca2a4b1e_17_FusedSgdKernel_cu_a550329a25multi_tensor_apply_kernelINS1_18TensorListMetadataILi2EEENS1_19FusedSgdMathFunctorIN3c104HalfELi2EEEJddPfddbbbS9_S9_EEEvT_T0_DpT1_,"",@"SHT_CUDA_INFO"
	.sectionflags	@""
	.align	4


	//----- nvinfo : EIATTR_CUDA_API_VERSION
	.align		4
        /*0000*/ 	.byte	0x04, 0x37
        /*0002*/ 	.short	(.L_117 - .L_116)
.L_116:
        /*0004*/ 	.word	0x00000082


	//----- nvinfo : EIATTR_KPARAM_INFO
	.align		4
.L_117:
        /*0008*/ 	.byte	0x04, 0x17
        /*000a*/ 	.short	(.L_119 - .L_118)
.L_118:
        /*000c*/ 	.word	0x00000000
        /*0010*/ 	.short	0x000b
        /*0012*/ 	.short	0x0c88
        /*0014*/ 	.byte	0x00, 0xf0, 0x21, 0x00


	//----- nvinfo : EIATTR_KPARAM_INFO
	.align		4
.L_119:
        /*0018*/ 	.byte	0x04, 0x17
        /*001a*/ 	.short	(.L_121 - .L_120)
.L_120:
        /*001c*/ 	.word	0x00000000
        /*0020*/ 	.short	0x000a
        /*0022*/ 	.short	0x0c80
        /*0024*/ 	.byte	0x00, 0xf0, 0x21, 0x00


	//----- nvinfo : EIATTR_KPARAM_INFO
	.align		4
.L_121:
        /*0028*/ 	.byte	0x04, 0x17
        /*002a*/ 	.short	(.L_123 - .L_122)
.L_122:
        /*002c*/ 	.word	0x00000000
        /*0030*/ 	.short	0x0009
        /*0032*/ 	.short	0x0c7a
        /*0034*/ 	.byte	0x00, 0xf0, 0x05, 0x00


	//----- nvinfo : EIATTR_KPARAM_INFO
	.align		4
.L_123:
        /*0038*/ 	.byte	0x04, 0x17
        /*003a*/ 	.short	(.L_125 - .L_124)
.L_124:
        /*003c*/ 	.word	0x00000000
        /*0040*/ 	.short	0x0008
        /*0042*/ 	.short	0x0c79
        /*0044*/ 	.byte	0x00, 0xf0, 0x05, 0x00


	//----- nvinfo : EIATTR_KPARAM_INFO
	.align		4
.L_125:
        /*0048*/ 	.byte	0x04, 0x17
        /*004a*/ 	.short	(.L_127 - .L_126)
.L_126:
        /*004c*/ 	.word	0x00000000
        /*0050*/ 	.short	0x0007
        /*0052*/ 	.short	0x0c78
        /*0054*/ 	.byte	0x00, 0xf0, 0x05, 0x00


	//----- nvinfo : EIATTR_KPARAM_INFO
	.align		4
.L_127:
        /*0058*/ 	.byte	0x04, 0x17
        /*005a*/ 	.short	(.L_129 - .L_128)
.L_128:
        /*005c*/ 	.word	0x00000000
        /*0060*/ 	.short	0x0006
        /*0062*/ 	.short	0x0c70
        /*0064*/ 	.byte	0x00, 0xf0, 0x21, 0x00


	//----- nvinfo : EIATTR_KPARAM_INFO
	.align		4
.L_129:
        /*0068*/ 	.byte	0x04, 0x17
        /*006a*/ 	.short	(.L_131 - .L_130)
.L_130:
        /*006c*/ 	.word	0x00000000
        /*0070*/ 	.short	0x0005
        /*0072*/ 	.short	0x0c68
        /*0074*/ 	.byte	0x00, 0xf0, 0x21, 0x00


	//----- nvinfo : EIATTR_KPARAM_INFO
	.align		4
.L_131:
        /*0078*/ 	.byte	0x04, 0x17
        /*007a*/ 	.short	(.L_133 - .L_132)
.L_132:
        /*007c*/ 	.word	0x00000000
        /*0080*/ 	.short	0x0004
        /*0082*/ 	.short	0x0c60
        /*0084*/ 	.byte	0x00, 0xf0, 0x21, 0x00


	//----- nvinfo : EIATTR_KPARAM_INFO
	.align		4
.L_133:
        /*0088*/ 	.byte	0x04, 0x17
        /*008a*/ 	.short	(.L_135 - .L_134)
.L_134:
        /*008c*/ 	.word	0x00000000
        /*0090*/ 	.short	0x0003
        /*0092*/ 	.short	0x0c58
        /*0094*/ 	.byte	0x00, 0xf0, 0x21, 0x00


	//----- nvinfo : EIATTR_KPARAM_INFO
	.align		4
.L_135:
        /*0098*/ 	.byte	0x04, 0x17
        /*009a*/ 	.short	(.L_137 - .L_136)
.L_136:
        /*009c*/ 	.word	0x00000000
        /*00a0*/ 	.short	0x0002
        /*00a2*/ 	.short	0x0c50
        /*00a4*/ 	.byte	0x00, 0xf0, 0x21, 0x00


	//----- nvinfo : EIATTR_KPARAM_INFO
	.align		4
.L_137:
        /*00a8*/ 	.byte	0x04, 0x17
        /*00aa*/ 	.short	(.L_139 - .L_138)
.L_138:
        /*00ac*/ 	.word	0x00000000
        /*00b0*/ 	.short	0x0001
        /*00b2*/ 	.short	0x0c48
        /*00b4*/ 	.byte	0x00, 0xf0, 0x05, 0x00


	//----- nvinfo : EIATTR_KPARAM_INFO
	.align		4
.L_139:
        /*00b8*/ 	.byte	0x04, 0x17
        /*00ba*/ 	.short	(.L_141 - .L_140)
.L_140:
        /*00bc*/ 	.word	0x00000000
        /*00c0*/ 	.short	0x0000
        /*00c2*/ 	.short	0x0000
        /*00c4*/ 	.byte	0x00, 0xf0, 0x21, 0x31


	//----- nvinfo : EIATTR_SPARSE_MMA_MASK
	.align		4
.L_141:
        /*00c8*/ 	.byte	0x03, 0x50
        /*00ca*/ 	.short	0x0000


	//----- nvinfo : EIATTR_MAXREG_COUNT
	.align		4
        /*00cc*/ 	.byte	0x03, 0x1b
        /*00ce*/ 	.short	0x0080


	//----- nvinfo : EIATTR_MERCURY_ISA_VERSION
	.align		4
        /*00d0*/ 	.byte	0x03, 0x5f
        /*00d2*/ 	.short	0x0101


	//----- nvinfo : EIATTR_EXIT_INSTR_OFFSETS
	.align		4
        /*00d4*/ 	.byte	0x04, 0x1c
        /*00d6*/ 	.short	(.L_143 - .L_142)


	//   ....[0]....
.L_142:
        /*00d8*/ 	.word	0x00000090


	//   ....[1]....
        /*00dc*/ 	.word	0x00000320


	//   ....[2]....
        /*00e0*/ 	.word	0x00000f70


	//   ....[3]....
        /*00e4*/ 	.word	0x00000fd0


	//   ....[4]....
        /*00e8*/ 	.word	0x000013d0


	//   ....[5]....
        /*00ec*/ 	.word	0x00001940


	//----- nvinfo : EIATTR_MAX_THREADS
	.align		4
.L_143:
        /*00f0*/ 	.byte	0x04, 0x05
        /*00f2*/ 	.short	(.L_145 - .L_144)
.L_144:
        /*00f4*/ 	.word	0x00000200
        /*00f8*/ 	.word	0x00000001
        /*00fc*/ 	.word	0x00000001


	//----- nvinfo : EIATTR_CRS_STACK_SIZE
	.align		4
.L_145:
        /*0100*/ 	.byte	0x04, 0x1e
        /*0102*/ 	.short	(.L_147 - .L_146)
.L_146:
        /*0104*/ 	.word	0x00000000


	//----- nvinfo : EIATTR_CBANK_PARAM_SIZE
	.align		4
.L_147:
        /*0108*/ 	.byte	0x03, 0x19
        /*010a*/ 	.short	0x0c90


	//----- nvinfo : EIATTR_PARAM_CBANK
	.align		4
        /*010c*/ 	.byte	0x04, 0x0a
        /*010e*/ 	.short	(.L_149 - .L_148)
	.align		4
.L_148:
        /*0110*/ 	.word	index@(.nv.constant0._ZN2at6native50_GLOBAL__N__ca2a4b1e_17_FusedSgdKernel_cu_a550329a25multi_tensor_apply_kernelINS1_18TensorListMetadataILi2EEENS1_19FusedSgdMathFunctorIN3c104HalfELi2EEEJddPfddbbbS9_S9_EEEvT_T0_DpT1_)
        /*0114*/ 	.short	0x0210
        /*0116*/ 	.short	0x0c90


	//----- nvinfo : EIATTR_SW_WAR
	.align		4
.L_149:
        /*0118*/ 	.byte	0x04, 0x36
        /*011a*/ 	.short	(.L_151 - .L_150)
.L_150:
        /*011c*/ 	.word	0x00000008
.L_151:


//--------------------- .nv.info._ZN2at6native50_GLOBAL__N__ca2a4b1e_17_FusedSgdKernel_cu_a550329a25multi_tensor_apply_kernelINS1_18TensorListMetadataILi2EEENS1_19FusedSgdMathFunctorIfLi2EEEJddPfddbbbS7_S7_EEEvT_T0_DpT1_ --------------------------
	.section	.nv.info._ZN2at6native50_GLOBAL__N__ca2a4b1e_17_FusedSgdKernel_cu_a550329a25multi_tensor_apply_kernelINS1_18TensorListMetadataILi2EEENS1_19FusedSgdMathFunctorIfLi2EEEJddPfddbbbS7_S7_EEEvT_T0_DpT1_,"",@"SHT_CUDA_INFO"
	.sectionflags	@""
	.align	4


	//----- nvinfo : EIATTR_CUDA_API_VERSION
	.align		4
        /*0000*/ 	.byte	0x04, 0x37
        /*0002*/ 	.short	(.L_153 - .L_152)
.L_152:
        /*0004*/ 	.word	0x00000082


	//----- nvinfo : EIATTR_KPARAM_INFO
	.align		4
.L_153:
        /*0008*/ 	.byte	0x04, 0x17
        /*000a*/ 	.short	(.L_155 - .L_154)
.L_154:
        /*000c*/ 	.word	0x00000000
        /*0010*/ 	.short	0x000b
        /*0012*/ 	.short	0x0c88
        /*0014*/ 	.byte	0x00, 0xf0, 0x21, 0x00


	//----- nvinfo : EIATTR_KPARAM_INFO
	.align		4
.L_155:
        /*0018*/ 	.byte	0x04, 0x17
        /*001a*/ 	.short	(.L_157 - .L_156)
.L_156:
        /*001c*/ 	.word	0x00000000
        /*0020*/ 	.short	0x000a
        /*0022*/ 	.short	0x0c80
        /*0024*/ 	.byte	0x00, 0xf0, 0x21, 0x00


	//----- nvinfo : EIATTR_KPARAM_INFO
	.align		4
.L_157:
        /*0028*/ 	.byte	0x04, 0x17
        /*002a*/ 	.short	(.L_159 - .L_158)
.L_158:
        /*002c*/ 	.word	0x00000000
        /*0030*/ 	.short	0x0009
        /*0032*/ 	.short	0x0c7a
        /*0034*/ 	.byte	0x00, 0xf0, 0x05, 0x00


	//----- nvinfo : EIATTR_KPARAM_INFO
	.align		4
.L_159:
        /*0038*/ 	.byte	0x04, 0x17
        /*003a*/ 	.short	(.L_161 - .L_160)
.L_160:
        /*003c*/ 	.word	0x00000000
        /*0040*/ 	.short	0x0008
        /*0042*/ 	.short	0x0c79
        /*0044*/ 	.byte	0x00, 0xf0, 0x05, 0x00


	//----- nvinfo : EIATTR_KPARAM_INFO
	.align		4
.L_161:
        /*0048*/ 	.byte	0x04, 0x17
        /*004a*/ 	.short	(.L_163 - .L_162)
.L_162:
        /*004c*/ 	.word	0x00000000
        /*0050*/ 	.short	0x0007
        /*0052*/ 	.short	0x0c78
        /*0054*/ 	.byte	0x00, 0xf0, 0x05, 0x00


	//----- nvinfo : EIATTR_KPARAM_INFO
	.align		4
.L_163:
        /*0058*/ 	.byte	0x04, 0x17
        /*005a*/ 	.short	(.L_165 - .L_164)
.L_164:
        /*005c*/ 	.word	0x00000000
        /*0060*/ 	.short	0x0006
        /*0062*/ 	.short	0x0c70
        /*0064*/ 	.byte	0x00, 0xf0, 0x21, 0x00


	//----- nvinfo : EIATTR_KPARAM_INFO
	.align		4
.L_165:
        /*0068*/ 	.byte	0x04, 0x17
        /*006a*/ 	.short	(.L_167 - .L_166)
.L_166:
        /*006c*/ 	.word	0x00000000
        /*0070*/ 	.short	0x0005
        /*0072*/ 	.short	0x0c68
        /*0074*/ 	.byte	0x00, 0xf0, 0x21, 0x00


	//----- nvinfo : EIATTR_KPARAM_INFO
	.align		4
.L_167:
        /*0078*/ 	.byte	0x04, 0x17
        /*007a*/ 	.short	(.L_169 - .L_168)
.L_168:
        /*007c*/ 	.word	0x00000000
        /*0080*/ 	.short	0x0004
        /*0082*/ 	.short	0x0c60
        /*0084*/ 	.byte	0x00, 0xf0, 0x21, 0x00


	//----- nvinfo : EIATTR_KPARAM_INFO
	.align		4
.L_169:
        /*0088*/ 	.byte	0x04, 0x17
        /*008a*/ 	.short	(.L_171 - .L_170)
.L_170:
        /*008c*/ 	.word	0x00000000
        /*0090*/ 	.short	0x0003
        /*0092*/ 	.short	0x0c58
        /*0094*/ 	.byte	0x00, 0xf0, 0x21, 0x00


	//----- nvinfo : EIATTR_KPARAM_INFO
	.align		4
.L_171:
        /*0098*/ 	.byte	0x04, 0x17
        /*009a*/ 	.short	(.L_173 - .L_172)
.L_172:
        /*009c*/ 	.word	0x00000000
        /*00a0*/ 	.short	0x0002
        /*00a2*/ 	.short	0x0c50
        /*00a4*/ 	.byte	0x00, 0xf0, 0x21, 0x00


	//----- nvinfo : EIATTR_KPARAM_INFO
	.align		4
.L_173:
        /*00a8*/ 	.byte	0x04, 0x17
        /*00aa*/ 	.short	(.L_175 - .L_174)
.L_174:
        /*00ac*/ 	.word	0x00000000
        /*00b0*/ 	.short	0x0001
        /*00b2*/ 	.short	0x0c48
        /*00b4*/ 	.byte	0x00, 0xf0, 0x05, 0x00


	//----- nvinfo : EIATTR_KPARAM_INFO
	.align		4
.L_175:
        /*00b8*/ 	.byte	0x04, 0x17
        /*00ba*/ 	.short	(.L_177 - .L_176)
.L_176:
        /*00bc*/ 	.word	0x00000000
        /*00c0*/ 	.short	0x0000
        /*00c2*/ 	.short	0x0000
        /*00c4*/ 	.byte	0x00, 0xf0, 0x21, 0x31


	//----- nvinfo : EIATTR_SPARSE_MMA_MASK
	.align		4
.L_177:
        /*00c8*/ 	.byte	0x03, 0x50
        /*00ca*/ 	.short	0x0000


	//----- nvinfo : EIATTR_MAXREG_COUNT
	.align		4
        /*00cc*/ 	.byte	0x03, 0x1b
        /*00ce*/ 	.short	0x0080


	//----- nvinfo : EIATTR_MERCURY_ISA_VERSION
	.align		4
        /*00d0*/ 	.byte	0x03, 0x5f
        /*00d2*/ 	.short	0x0101


	//----- nvinfo : EIATTR_EXIT_INSTR_OFFSETS
	.align		4
        /*00d4*/ 	.byte	0x04, 0x1c
        /*00d6*/ 	.short	(.L_179 - .L_178)


	//   ....[0]....
.L_178:
        /*00d8*/ 	.word	0x00000090


	//   ....[1]....
        /*00dc*/ 	.word	0x00000320


	//   ....[2]....
        /*00e0*/ 	.word	0x00000c50


	//   ....[3]....
        /*00e4*/ 	.word	0x00000cb0


	//   ....[4]....
        /*00e8*/ 	.word	0x00000ff0


	//   ....[5]....
        /*00ec*/ 	.word	0x00001310


	//----- nvinfo : EIATTR_MAX_THREADS
	.align		4
.L_179:
        /*00f0*/ 	.byte	0x04, 0x05
        /*00f2*/ 	.short	(.L_181 - .L_180)
.L_180:
        /*00f4*/ 	.word	0x00000200
        /*00f8*/ 	.word	0x00000001
        /*00fc*/ 	.word	0x00000001


	//----- nvinfo : EIATTR_CRS_STACK_SIZE
	.align		4
.L_181:
        /*0100*/ 	.byte	0x04, 0x1e
        /*0102*/ 	.short	(.L_183 - .L_182)
.L_182:
        /*0104*/ 	.word	0x00000000


	//----- nvinfo : EIATTR_CBANK_PARAM_SIZE
	.align		4
.L_183:
        /*0108*/ 	.byte	0x03, 0x19
        /*010a*/ 	.short	0x0c90


	//----- nvinfo : EIATTR_PARAM_CBANK
	.align		4
        /*010c*/ 	.byte	0x04, 0x0a
        /*010e*/ 	.short	(.L_185 - .L_184)
	.align		4
.L_184:
        /*0110*/ 	.word	index@(.nv.constant0._ZN2at6native50_GLOBAL__N__ca2a4b1e_17_FusedSgdKernel_cu_a550329a25multi_tensor_apply_kernelINS1_18TensorListMetadataILi2EEENS1_19FusedSgdMathFunctorIfLi2EEEJddPfddbbbS7_S7_EEEvT_T0_DpT1_)
        /*0114*/ 	.short	0x0210
        /*0116*/ 	.short	0x0c90


	//----- nvinfo : EIATTR_SW_WAR
	.align		4
.L_185:
        /*0118*/ 	.byte	0x04, 0x36
        /*011a*/ 	.short	(.L_187 - .L_186)
.L_186:
        /*011c*/ 	.word	0x00000008
.L_187:


//--------------------- .nv.info._ZN2at6native50_GLOBAL__N__ca2a4b1e_17_FusedSgdKernel_cu_a550329a25multi_tensor_apply_kernelINS1_18TensorListMetadataILi2EEENS1_19FusedSgdMathFunctorIdLi2EEEJddPfddbbbS7_S7_EEEvT_T0_DpT1_ --------------------------
	.section	.nv.info._ZN2at6native50_GLOBAL__N__ca2a4b1e_17_FusedSgdKernel_cu_a550329a25multi_tensor_apply_kernelINS1_18TensorListMetadataILi2EEENS1_19FusedSgdMathFunctorIdLi2EEEJddPfddbbbS7_S7_EEEvT_T0_DpT1_,"",@"SHT_CUDA_INFO"
	.sectionflags	@""
	.align	4


	//----- nvinfo : EIATTR_CUDA_API_VERSION
	.align		4
        /*0000*/ 	.byte	0x04, 0x37
        /*0002*/ 	.short	(.L_189 - .L_188)
.L_188:
        /*0004*/ 	.word	0x00000082


	//----- nvinfo : EIATTR_KPARAM_INFO
	.align		4
.L_189:
        /*0008*/ 	.byte	0x04, 0x17
        /*000a*/ 	.short	(.L_191 - .L_190)
.L_190:
        /*000c*/ 	.word	0x00000000
        /*0010*/ 	.short	0x000b
        /*0012*/ 	.short	0x0c88
        /*0014*/ 	.byte	0x00, 0xf0, 0x21, 0x00


	//----- nvinfo : EIATTR_KPARAM_INFO
	.align		4
.L_191:
        /*0018*/ 	.byte	0x04, 0x17
        /*001a*/ 	.short	(.L_193 - .L_192)
.L_192:
        /*001c*/ 	.word	0x00000000
        /*0020*/ 	.short	0x000a
        /*0022*/ 	.short	0x0c80
        /*0024*/ 	.byte	0x00, 0xf0, 0x21, 0x00


	//----- nvinfo : EIATTR_KPARAM_INFO
	.align		4
.L_193:
        /*0028*/ 	.byte	0x04, 0x17
        /*002a*/ 	.short	(.L_195 - .L_194)
.L_194:
        /*002c*/ 	.word	0x00000000
        /*0030*/ 	.short	0x0009
        /*0032*/ 	.short	0x0c7a
        /*0034*/ 	.byte	0x00, 0xf0, 0x05, 0x00


	//----- nvinfo : EIATTR_KPARAM_INFO
	.align		4
.L_195:
        /*0038*/ 	.byte	0x04, 0x17
        /*003a*/ 	.short	(.L_197 - .L_196)
.L_196:
        /*003c*/ 	.word	0x00000000
        /*0040*/ 	.short	0x0008
        /*0042*/ 	.short	0x0c79
        /*0044*/ 	.byte	0x00, 0xf0, 0x05, 0x00


	//----- nvinfo : EIATTR_KPARAM_INFO
	.align		4
.L_197:
        /*0048*/ 	.byte	0x04, 0x17
        /*004a*/ 	.short	(.L_199 - .L_198)
.L_198:
        /*004c*/ 	.word	0x00000000
        /*0050*/ 	.short	0x0007
        /*0052*/ 	.short	0x0c78
        /*0054*/ 	.byte	0x00, 0xf0, 0x05, 0x00


	//----- nvinfo : EIATTR_KPARAM_INFO
	.align		4
.L_199:
        /*0058*/ 	.byte	0x04, 0x17
        /*005a*/ 	.short	(.L_201 - .L_200)
.L_200:
        /*005c*/ 	.word	0x00000000
        /*0060*/ 	.short	0x0006
        /*0062*/ 	.short	0x0c70
        /*0064*/ 	.byte	0x00, 0xf0, 0x21, 0x00


	//----- nvinfo : EIATTR_KPARAM_INFO
	.align		4
.L_201:
        /*0068*/ 	.byte	0x04, 0x17
        /*006a*/ 	.short	(.L_203 - .L_202)
.L_202:
        /*006c*/ 	.word	0x00000000
        /*0070*/ 	.short	0x0005
        /*0072*/ 	.short	0x0c68
        /*0074*/ 	.byte	0x00, 0xf0, 0x21, 0x00


	//----- nvinfo : EIATTR_KPARAM_INFO
	.align		4
.L_203:
        /*0078*/ 	.byte	0x04, 0x17
        /*007a*/ 	.short	(.L_205 - .L_204)
.L_204:
        /*007c*/ 	.word	0x00000000
        /*0080*/ 	.short	0x0004
        /*0082*/ 	.short	0x0c60
        /*0084*/ 	.byte	0x00, 0xf0, 0x21, 0x00


	//----- nvinfo : EIATTR_KPARAM_INFO
	.align		4
.L_205:
        /*0088*/ 	.byte	0x04, 0x17
        /*008a*/ 	.short	(.L_207 - .L_206)
.L_206:
        /*008c*/ 	.word	0x00000000
        /*0090*/ 	.short	0x0003
        /*0092*/ 	.short	0x0c58
        /*0094*/ 	.byte	0x00, 0xf0, 0x21, 0x00


	//----- nvinfo : EIATTR_KPARAM_INFO
	.align		4
.L_207:
        /*0098*/ 	.byte	0x04, 0x17
        /*009a*/ 	.short	(.L_209 - .L_208)
.L_208:
        /*009c*/ 	.word	0x00000000
        /*00a0*/ 	.short	0x0002
        /*00a2*/ 	.short	0x0c50
        /*00a4*/ 	.byte	0x00, 0xf0, 0x21, 0x00


	//----- nvinfo : EIATTR_KPARAM_INFO
	.align		4
.L_209:
        /*00a8*/ 	.byte	0x04, 0x17
        /*00aa*/ 	.short	(.L_211 - .L_210)
.L_210:
        /*00ac*/ 	.word	0x00000000
        /*00b0*/ 	.short	0x0001
        /*00b2*/ 	.short	0x0c48
        /*00b4*/ 	.byte	0x00, 0xf0, 0x05, 0x00


	//----- nvinfo : EIATTR_KPARAM_INFO
	.align		4
.L_211:
        /*00b8*/ 	.byte	0x04, 0x17
        /*00ba*/ 	.short	(.L_213 - .L_212)
.L_212:
        /*00bc*/ 	.word	0x00000000
        /*00c0*/ 	.short	0x0000
        /*00c2*/ 	.short	0x0000
        /*00c4*/ 	.byte	0x00, 0xf0, 0x21, 0x31


	//----- nvinfo : EIATTR_SPARSE_MMA_MASK
	.align		4
.L_213:
        /*00c8*/ 	.byte	0x03, 0x50
        /*00ca*/ 	.short	0x0000


	//----- nvinfo : EIATTR_MAXREG_COUNT
	.align		4
        /*00cc*/ 	.byte	0x03, 0x1b
        /*00ce*/ 	.short	0x0080


	//----- nvinfo : EIATTR_MERCURY_ISA_VERSION
	.align		4
        /*00d0*/ 	.byte	0x03, 0x5f
        /*00d2*/ 	.short	0x0101


	//----- nvinfo : EIATTR_EXIT_INSTR_OFFSETS
	.align		4
        /*00d4*/ 	.byte	0x04, 0x1c
        /*00d6*/ 	.short	(.L_215 - .L_214)


	//   ....[0]....
.L_214:
        /*00d8*/ 	.word	0x000000a0


	//   ....[1]....
        /*00dc*/ 	.word	0x000002d0


	//   ....[2]....
        /*00e0*/ 	.word	0x000013f0


	//   ....[3]....
        /*00e4*/ 	.word	0x00001450


	//   ....[4]....
        /*00e8*/ 	.word	0x00001e80


	//   ....[5]....
        /*00ec*/ 	.word	0x000021e0


	//----- nvinfo : EIATTR_MAX_THREADS
	.align		4
.L_215:
        /*00f0*/ 	.byte	0x04, 0x05
        /*00f2*/ 	.short	(.L_217 - .L_216)
.L_216:
        /*00f4*/ 	.word	0x00000200
        /*00f8*/ 	.word	0x00000001
        /*00fc*/ 	.word	0x00000001


	//----- nvinfo : EIATTR_CRS_STACK_SIZE
	.align		4
.L_217:
        /*0100*/ 	.byte	0x04, 0x1e
        /*0102*/ 	.short	(.L_219 - .L_218)
.L_218:
        /*0104*/ 	.word	0x00000000


	//----- nvinfo : EIATTR_CBANK_PARAM_SIZE
	.align		4
.L_219:
        /*0108*/ 	.byte	0x03, 0x19
        /*010a*/ 	.short	0x0c90


	//----- nvinfo : EIATTR_PARAM_CBANK
	.align		4
        /*010c*/ 	.byte	0x04, 0x0a
        /*010e*/ 	.short	(.L_221 - .L_220)
	.align		4
.L_220:
        /*0110*/ 	.word	index@(.nv.constant0._ZN2at6native50_GLOBAL__N__ca2a4b1e_17_FusedSgdKernel_cu_a550329a25multi_tensor_apply_kernelINS1_18TensorListMetadataILi2EEENS1_19FusedSgdMathFunctorIdLi2EEEJddPfddbbbS7_S7_EEEvT_T0_DpT1_)
        /*0114*/ 	.short	0x0210
        /*0116*/ 	.short	0x0c90


	//----- nvinfo : EIATTR_SW_WAR
	.align		4
.L_221:
        /*0118*/ 	.byte	0x04, 0x36
        /*011a*/ 	.short	(.L_223 - .L_222)
.L_222:
        /*011c*/ 	.word	0x00000008
.L_223:


//--------------------- .nv.info._ZN2at6native50_GLOBAL__N__ca2a4b1e_17_FusedSgdKernel_cu_a550329a25multi_tensor_apply_kernelINS1_18TensorListMetadataILi3EEENS1_19FusedSgdMathFunctorIN3c108BFloat16ELi3EEEJddPfddbbbS9_S9_EEEvT_T0_DpT1_ --------------------------
	.section	.nv.info._ZN2at6native50_GLOBAL__N__ca2a4b1e_17_FusedSgdKernel_cu_a550329a25multi_tensor_apply_kernelINS1_18TensorListMetadataILi3EEENS1_19FusedSgdMathFunctorIN3c108BFloat16ELi3EEEJddPfddbbbS9_S9_EEEvT_T0_DpT1_,"",@"SHT_CUDA_INFO"
	.sectionflags	@""
	.align	4


	//----- nvinfo : EIATTR_CUDA_API_VERSION
	.align		4
        /*0000*/ 	.byte	0x04, 0x37
        /*0002*/ 	.short	(.L_225 - .L_224)
.L_224:
        /*0004*/ 	.word	0x00000082


	//----- nvinfo : EIATTR_KPARAM_INFO
	.align		4
.L_225:
        /*0008*/ 	.byte	0x04, 0x17
        /*000a*/ 	.short	(.L_227 - .L_226)
.L_226:
        /*000c*/ 	.word	0x00000000
        /*0010*/ 	.short	0x000b
        /*0012*/ 	.short	0x0c88
        /*0014*/ 	.byte	0x00, 0xf0, 0x21, 0x00


	//----- nvinfo : EIATTR_KPARAM_INFO
	.align		4
.L_227:
        /*0018*/ 	.byte	0x04, 0x17
        /*001a*/ 	.short	(.L_229 - .L_228)
.L_228:
        /*001c*/ 	.word	0x00000000
        /*0020*/ 	.short	0x000a
        /*0022*/ 	.short	0x0c80
        /*0024*/ 	.byte	0x00, 0xf0, 0x21, 0x00


	//----- nvinfo : EIATTR_KPARAM_INFO
	.align		4
.L_229:
        /*0028*/ 	.byte	0x04, 0x17
        /*002a*/ 	.short	(.L_231 - .L_230)
.L_230:
        /*002c*/ 	.word	0x00000000
        /*0030*/ 	.short	0x0009
        /*0032*/ 	.short	0x0c7a
        /*0034*/ 	.byte	0x00, 0xf0, 0x05, 0x00


	//----- nvinfo : EIATTR_KPARAM_INFO
	.align		4
.L_231:
        /*0038*/ 	.byte	0x04, 0x17
        /*003a*/ 	.short	(.L_233 - .L_232)
.L_232:
        /*003c*/ 	.word	0x00000000
        /*0040*/ 	.short	0x0008
        /*0042*/ 	.short	0x0c79
        /*0044*/ 	.byte	0x00, 0xf0, 0x05, 0x00


	//----- nvinfo : EIATTR_KPARAM_INFO
	.align		4
.L_233:
        /*0048*/ 	.byte	0x04, 0x17
        /*004a*/ 	.short	(.L_235 - .L_234)
.L_234:
        /*004c*/ 	.word	0x00000000
        /*0050*/ 	.short	0x0007
        /*0052*/ 	.short	0x0c78
        /*0054*/ 	.byte	0x00, 0xf0, 0x05, 0x00


	//----- nvinfo : EIATTR_KPARAM_INFO
	.align		4
.L_235:
        /*0058*/ 	.byte	0x04, 0x17
        /*005a*/ 	.short	(.L_237 - .L_236)
.L_236:
        /*005c*/ 	.word	0x00000000
        /*0060*/ 	.short	0x0006
        /*0062*/ 	.short	0x0c70
        /*0064*/ 	.byte	0x00, 0xf0, 0x21, 0x00


	//----- nvinfo : EIATTR_KPARAM_INFO
	.align		4
.L_237:
        /*0068*/ 	.byte	0x04, 0x17
        /*006a*/ 	.short	(.L_239 - .L_238)
.L_238:
        /*006c*/ 	.word	0x00000000
        /*0070*/ 	.short	0x0005
        /*0072*/ 	.short	0x0c68
        /*0074*/ 	.byte	0x00, 0xf0, 0x21, 0x00


	//----- nvinfo : EIATTR_KPARAM_INFO
	.align		4
.L_239:
        /*0078*/ 	.byte	0x04, 0x17
        /*007a*/ 	.short	(.L_241 - .L_240)
.L_240:
        /*007c*/ 	.word	0x00000000
        /*0080*/ 	.short	0x0004
        /*0082*/ 	.short	0x0c60
        /*0084*/ 	.byte	0x00, 0xf0, 0x21, 0x00


	//----- nvinfo : EIATTR_KPARAM_INFO
	.align		4
.L_241:
        /*0088*/ 	.byte	0x04, 0x17
        /*008a*/ 	.short	(.L_243 - .L_242)
.L_242:
        /*008c*/ 	.word	0x00000000
        /*0090*/ 	.short	0x0003
        /*0092*/ 	.short	0x0c58
        /*0094*/ 	.byte	0x00, 0xf0, 0x21, 0x00


	//----- nvinfo : EIATTR_KPARAM_INFO
	.align		4
.L_243:
        /*0098*/ 	.byte	0x04, 0x17
        /*009a*/ 	.short	(.L_245 - .L_244)
.L_244:
        /*009c*/ 	.word	0x00000000
        /*00a0*/ 	.short	0x0002
        /*00a2*/ 	.short	0x0c50
        /*00a4*/ 	.byte	0x00, 0xf0, 0x21, 0x00


	//----- nvinfo : EIATTR_KPARAM_INFO
	.align		4
.L_245:
        /*00a8*/ 	.byte	0x04, 0x17
        /*00aa*/ 	.short	(.L_247 - .L_246)
.L_246:
        /*00ac*/ 	.word	0x00000000
        /*00b0*/ 	.short	0x0001
        /*00b2*/ 	.short	0x0c48
        /*00b4*/ 	.byte	0x00, 0xf0, 0x05, 0x00


	//----- nvinfo : EIATTR_KPARAM_INFO
	.align		4
.L_247:
        /*00b8*/ 	.byte	0x04, 0x17
        /*00ba*/ 	.short	(.L_249 - .L_248)
.L_248:
        /*00bc*/ 	.word	0x00000000
        /*00c0*/ 	.short	0x0000
        /*00c2*/ 	.short	0x0000
        /*00c4*/ 	.byte	0x00, 0xf0, 0x21, 0x31


	//----- nvinfo : EIATTR_SPARSE_MMA_MASK
	.align		4
.L_249:
        /*00c8*/ 	.byte	0x03, 0x50
        /*00ca*/ 	.short	0x0000


	//----- nvinfo : EIATTR_MAXREG_COUNT
	.align		4
        /*00cc*/ 	.byte	0x03, 0x1b
        /*00ce*/ 	.short	0x0080


	//----- nvinfo : EIATTR_MERCURY_ISA_VERSION
	.align		4
        /*00d0*/ 	.byte	0x03, 0x5f
        /*00d2*/ 	.short	0x0101


	//----- nvinfo : EIATTR_EXIT_INSTR_OFFSETS
	.align		4
        /*00d4*/ 	.byte	0x04, 0x1c
        /*00d6*/ 	.short	(.L_251 - .L_250)


	//   ....[0]....
.L_250:
        /*00d8*/ 	.word	0x00000090


	//   ....[1]....
        /*00dc*/ 	.word	0x000003f0


	//   ....[2]....
        /*00e0*/ 	.word	0x00001740


	//   ....[3]....
        /*00e4*/ 	.word	0x000017a0


	//   ....[4]....
        /*00e8*/ 	.word	0x00001eb0


	//   ....[5]....
        /*00ec*/ 	.word	0x000034d0


	//----- nvinfo : EIATTR_MAX_THREADS
	.align		4
.L_251:
        /*00f0*/ 	.byte	0x04, 0x05
        /*00f2*/ 	.short	(.L_253 - .L_252)
.L_252:
        /*00f4*/ 	.word	0x00000200
        /*00f8*/ 	.word	0x00000001
        /*00fc*/ 	.word	0x00000001


	//----- nvinfo : EIATTR_CRS_STACK_SIZE
	.align		4
.L_253:
        /*0100*/ 	.byte	0x04, 0x1e
        /*0102*/ 	.short	(.L_255 - .L_254)
.L_254:
        /*0104*/ 	.word	0x00000000


	//----- nvinfo : EIATTR_CBANK_PARAM_SIZE
	.align		4
.L_255:
        /*0108*/ 	.byte	0x03, 0x19
        /*010a*/ 	.short	0x0c90


	//----- nvinfo : EIATTR_PARAM_CBANK
	.align		4
        /*010c*/ 	.byte	0x04, 0x0a
        /*010e*/ 	.short	(.L_257 - .L_256)
	.align		4
.L_256:
        /*0110*/ 	.word	index@(.nv.constant0._ZN2at6native50_GLOBAL__N__ca2a4b1e_17_FusedSgdKernel_cu_a550329a25multi_tensor_apply_kernelINS1_18TensorListMetadataILi3EEENS1_19FusedSgdMathFunctorIN3c108BFloat16ELi3EEEJddPfddbbbS9_S9_EEEvT_T0_DpT1_)
        /*0114*/ 	.short	0x0210
        /*0116*/ 	.short	0x0c90


	//----- nvinfo : EIATTR_SW_WAR
	.align		4
.L_257:
        /*0118*/ 	.byte	0x04, 0x36
        /*011a*/ 	.short	(.L_259 - .L_258)
.L_258:
        /*011c*/ 	.word	0x00000008
.L_259:


//--------------------- .nv.info._ZN2at6native50_GLOBAL__N__ca2a4b1e_17_FusedSgdKernel_cu_a550329a25multi_tensor_apply_kernelINS1_18TensorListMetadataILi3EEENS1_19FusedSgdMathFunctorIN3c104HalfELi3EEEJddPfddbbbS9_S9_EEEvT_T0_DpT1_ --------------------------
	.section	.nv.info._ZN2at6native50_GLOBAL__N__ca2a4b1e_17_FusedSgdKernel_cu_a550329a25multi_tensor_apply_kernelINS1_18TensorListMetadataILi3EEENS1_19FusedSgdMathFunctorIN3c104HalfELi3EEEJddPfddbbbS9_S9_EEEvT_T0_DpT1_,"",@"SHT_CUDA_INFO"
	.sectionflags	@""
	.align	4


	//----- nvinfo : EIATTR_CUDA_API_VERSION
	.align		4
        /*0000*/ 	.byte	0x04, 0x37
        /*0002*/ 	.short	(.L_261 - .L_260)
.L_260:
        /*0004*/ 	.word	0x00000082


	//----- nvinfo : EIATTR_KPARAM_INFO
	.align		4
.L_261:
        /*0008*/ 	.byte	0x04, 0x17
        /*000a*/ 	.short	(.L_263 - .L_262)
.L_262:
        /*000c*/ 	.word	0x00000000
        /*0010*/ 	.short	0x000b
        /*0012*/ 	.short	0x0c88
        /*0014*/ 	.byte	0x00, 0xf0, 0x21, 0x00


	//----- nvinfo : EIATTR_KPARAM_INFO
	.align		4
.L_263:
        /*0018*/ 	.byte	0x04, 0x17
        /*001a*/ 	.short	(.L_265 - .L_264)
.L_264:
        /*001c*/ 	.word	0x00000000
        /*0020*/ 	.short	0x000a
        /*0022*/ 	.short	0x0c80
        /*0024*/ 	.byte	0x00, 0xf0, 0x21, 0x00


	//----- nvinfo : EIATTR_KPARAM_INFO
	.align		4
.L_265:
        /*0028*/ 	.byte	0x04, 0x17
        /*002a*/ 	.short	(.L_267 - .L_266)
.L_266:
        /*002c*/ 	.word	0x00000000
        /*0030*/ 	.short	0x0009
        /*0032*/ 	.short	0x0c7a
        /*0034*/ 	.byte	0x00, 0xf0, 0x05, 0x00


	//----- nvinfo : EIATTR_KPARAM_INFO
	.align		4
.L_267:
        /*0038*/ 	.byte	0x04, 0x17
        /*003a*/ 	.short	(.L_269 - .L_268)
.L_268:
        /*003c*/ 	.word	0x00000000
        /*0040*/ 	.short	0x0008
        /*0042*/ 	.short	0x0c79
        /*0044*/ 	.byte	0x00, 0xf0, 0x05, 0x00


	//----- nvinfo : EIATTR_KPARAM_INFO
	.align		4
.L_269:
        /*0048*/ 	.byte	0x04, 0x17
        /*004a*/ 	.short	(.L_271 - .L_270)
.L_270:
        /*004c*/ 	.word	0x00000000
        /*0050*/ 	.short	0x0007
        /*0052*/ 	.short	0x0c78
        /*0054*/ 	.byte	0x00, 0xf0, 0x05, 0x00


	//----- nvinfo : EIATTR_KPARAM_INFO
	.align		4
.L_271:
        /*0058*/ 	.byte	0x04, 0x17
        /*005a*/ 	.short	(.L_273 - .L_272)
.L_272:
        /*005c*/ 	.word	0x00000000
        /*0060*/ 	.short	0x0006
        /*0062*/ 	.short	0x0c70
        /*0064*/ 	.byte	0x00, 0xf0, 0x21, 0x00


	//----- nvinfo : EIATTR_KPARAM_INFO
	.align		4
.L_273:
        /*0068*/ 	.byte	0x04, 0x17
        /*006a*/ 	.short	(.L_275 - .L_274)
.L_274:
        /*006c*/ 	.word	0x00000000
        /*0070*/ 	.short	0x0005
        /*0072*/ 	.short	0x0c68
        /*0074*/ 	.byte	0x00, 0xf0, 0x21, 0x00


	//----- nvinfo : EIATTR_KPARAM_INFO
	.align		4
.L_275:
        /*0078*/ 	.byte	0x04, 0x17
        /*007a*/ 	.short	(.L_277 - .L_276)
.L_276:
        /*007c*/ 	.word	0x00000000
        /*0080*/ 	.short	0x0004
        /*0082*/ 	.short	0x0c60
        /*0084*/ 	.byte	0x00, 0xf0, 0x21, 0x00


	//----- nvinfo : EIATTR_KPARAM_INFO
	.align		4
.L_277:
        /*0088*/ 	.byte	0x04, 0x17
        /*008a*/ 	.short	(.L_279 - .L_278)
.L_278:
        /*008c*/ 	.word	0x00000000
        /*0090*/ 	.short	0x0003
        /*0092*/ 	.short	0x0c58
        /*0094*/ 	.byte	0x00, 0xf0, 0x21, 0x00


	//----- nvinfo : EIATTR_KPARAM_INFO
	.align		4
.L_279:
        /*0098*/ 	.byte	0x04, 0x17
        /*009a*/ 	.short	(.L_281 - .L_280)
.L_280:
        /*009c*/ 	.word	0x00000000
        /*00a0*/ 	.short	0x0002
        /*00a2*/ 	.short	0x0c50
        /*00a4*/ 	.byte	0x00, 0xf0, 0x21, 0x00


	//----- nvinfo : EIATTR_KPARAM_INFO
	.align		4
.L_281:
        /*00a8*/ 	.byte	0x04, 0x17
        /*00aa*/ 	.short	(.L_283 - .L_282)
.L_282:
        /*00ac*/ 	.word	0x00000000
        /*00b0*/ 	.short	0x0001
        /*00b2*/ 	.short	0x0c48
        /*00b4*/ 	.byte	0x00, 0xf0, 0x05, 0x00


	//----- nvinfo : EIATTR_KPARAM_INFO
	.align		4
.L_283:
        /*00b8*/ 	.byte	0x04, 0x17
        /*00ba*/ 	.short	(.L_285 - .L_284)
.L_284:
        /*00bc*/ 	.word	0x00000000
        /*00c0*/ 	.short	0x0000
        /*00c2*/ 	.short	0x0000
        /*00c4*/ 	.byte	0x00, 0xf0, 0x21, 0x31


	//----- nvinfo : EIATTR_SPARSE_MMA_MASK
	.align		4
.L_285:
        /*00c8*/ 	.byte	0x03, 0x50
        /*00ca*/ 	.short	0x0000


	//----- nvinfo : EIATTR_MAXREG_COUNT
	.align		4
        /*00cc*/ 	.byte	0x03, 0x1b
        /*00ce*/ 	.short	0x0080


	//----- nvinfo : EIATTR_MERCURY_ISA_VERSION
	.align		4
        /*00d0*/ 	.byte	0x03, 0x5f
        /*00d2*/ 	.short	0x0101


	//----- nvinfo : EIATTR_EXIT_INSTR_OFFSETS
	.align		4
        /*00d4*/ 	.byte	0x04, 0x1c
        /*00d6*/ 	.short	(.L_287 - .L_286)


	//   ....[0]....
.L_286:
        /*00d8*/ 	.word	0x00000090


	//   ....[1]....
        /*00dc*/ 	.word	0x000003f0


	//   ....[2]....
        /*00e0*/ 	.word	0x00001740


	//   ....[3]....
        /*00e4*/ 	.word	0x000017a0


	//   ....[4]....
        /*00e8*/ 	.word	0x00001e50


	//   ....[5]....
        /*00ec*/ 	.word	0x00003400


	//----- nvinfo : EIATTR_MAX_THREADS
	.align		4
.L_287:
        /*00f0*/ 	.byte	0x04, 0x05
        /*00f2*/ 	.short	(.L_289 - .L_288)
.L_288:
        /*00f4*/ 	.word	0x00000200
        /*00f8*/ 	.word	0x00000001
        /*00fc*/ 	.word	0x00000001


	//----- nvinfo : EIATTR_CRS_STACK_SIZE
	.align		4
.L_289:
        /*0100*/ 	.byte	0x04, 0x1e
        /*0102*/ 	.short	(.L_291 - .L_290)
.L_290:
        /*0104*/ 	.word	0x00000000


	//----- nvinfo : EIATTR_CBANK_PARAM_SIZE
	.align		4
.L_291:
        /*0108*/ 	.byte	0x03, 0x19
        /*010a*/ 	.short	0x0c90


	//----- nvinfo : EIATTR_PARAM_CBANK
	.align		4
        /*010c*/ 	.byte	0x04, 0x0a
        /*010e*/ 	.short	(.L_293 - .L_292)
	.align		4
.L_292:
        /*0110*/ 	.word	index@(.nv.constant0._ZN2at6native50_GLOBAL__N__ca2a4b1e_17_FusedSgdKernel_cu_a550329a25multi_tensor_apply_kernelINS1_18TensorListMetadataILi3EEENS1_19FusedSgdMathFunctorIN3c104HalfELi3EEEJddPfddbbbS9_S9_EEEvT_T0_DpT1_)
        /*0114*/ 	.short	0x0210
        /*0116*/ 	.short	0x0c90


	//----- nvinfo : EIATTR_SW_WAR
	.align		4
.L_293:
        /*0118*/ 	.byte	0x04, 0x36
        /*011a*/ 	.short	(.L_295 - .L_294)
.L_294:
        /*011c*/ 	.word	0x00000008
.L_295:


//--------------------- .nv.info._ZN2at6native50_GLOBAL__N__ca2a4b1e_17_FusedSgdKernel_cu_a550329a25multi_tensor_apply_kernelINS1_18TensorListMetadataILi3EEENS1_19FusedSgdMathFunctorIfLi3EEEJddPfddbbbS7_S7_EEEvT_T0_DpT1_ --------------------------
	.section	.nv.info._ZN2at6native50_GLOBAL__N__ca2a4b1e_17_FusedSgdKernel_cu_a550329a25multi_tensor_apply_kernelINS1_18TensorListMetadataILi3EEENS1_19FusedSgdMathFunctorIfLi3EEEJddPfddbbbS7_S7_EEEvT_T0_DpT1_,"",@"SHT_CUDA_INFO"
	.sectionflags	@""
	.align	4


	//----- nvinfo : EIATTR_CUDA_API_VERSION
	.align		4
        /*0000*/ 	.byte	0x04, 0x37
        /*0002*/ 	.short	(.L_297 - .L_296)
.L_296:
        /*0004*/ 	.word	0x00000082


	//----- nvinfo : EIATTR_KPARAM_INFO
	.align		4
.L_297:
        /*0008*/ 	.byte	0x04, 0x17
        /*000a*/ 	.short	(.L_299 - .L_298)
.L_298:
        /*000c*/ 	.word	0x00000000
        /*0010*/ 	.short	0x000b
        /*0012*/ 	.short	0x0c88
        /*0014*/ 	.byte	0x00, 0xf0, 0x21, 0x00


	//----- nvinfo : EIATTR_KPARAM_INFO
	.align		4
.L_299:
        /*0018*/ 	.byte	0x04, 0x17
        /*001a*/ 	.short	(.L_301 - .L_300)
.L_300:
        /*001c*/ 	.word	0x00000000
        /*0020*/ 	.short	0x000a
        /*0022*/ 	.short	0x0c80
        /*0024*/ 	.byte	0x00, 0xf0, 0x21, 0x00


	//----- nvinfo : EIATTR_KPARAM_INFO
	.align		4
.L_301:
        /*0028*/ 	.byte	0x04, 0x17
        /*002a*/ 	.short	(.L_303 - .L_302)
.L_302:
        /*002c*/ 	.word	0x00000000
        /*0030*/ 	.short	0x0009
        /*0032*/ 	.short	0x0c7a
        /*0034*/ 	.byte	0x00, 0xf0, 0x05, 0x00


	//----- nvinfo : EIATTR_KPARAM_INFO
	.align		4
.L_303:
        /*0038*/ 	.byte	0x04, 0x17
        /*003a*/ 	.short	(.L_305 - .L_304)
.L_304:
        /*003c*/ 	.word	0x00000000
        /*0040*/ 	.short	0x0008
        /*0042*/ 	.short	0x0c79
        /*0044*/ 	.byte	0x00, 0xf0, 0x05, 0x00


	//----- nvinfo : EIATTR_KPARAM_INFO
	.align		4
.L_305:
        /*0048*/ 	.byte	0x04, 0x17
        /*004a*/ 	.short	(.L_307 - .L_306)
.L_306:
        /*004c*/ 	.word	0x00000000
        /*0050*/ 	.short	0x0007
        /*0052*/ 	.short	0x0c78
        /*0054*/ 	.byte	0x00, 0xf0, 0x05, 0x00


	//----- nvinfo : EIATTR_KPARAM_INFO
	.align		4
.L_307:
        /*0058*/ 	.byte	0x04, 0x17
        /*005a*/ 	.short	(.L_309 - .L_308)
.L_308:
        /*005c*/ 	.word	0x00000000
        /*0060*/ 	.short	0x0006
        /*0062*/ 	.short	0x0c70
        /*0064*/ 	.byte	0x00, 0xf0, 0x21, 0x00


	//----- nvinfo : EIATTR_KPARAM_INFO
	.align		4
.L_309:
        /*0068*/ 	.byte	0x04, 0x17
        /*006a*/ 	.short	(.L_311 - .L_310)
.L_310:
        /*006c*/ 	.word	0x00000000
        /*0070*/ 	.short	0x0005
        /*0072*/ 	.short	0x0c68
        /*0074*/ 	.byte	0x00, 0xf0, 0x21, 0x00


	//----- nvinfo : EIATTR_KPARAM_INFO
	.align		4
.L_311:
        /*0078*/ 	.byte	0x04, 0x17
        /*007a*/ 	.short	(.L_313 - .L_312)
.L_312:
        /*007c*/ 	.word	0x00000000
        /*0080*/ 	.short	0x0004
        /*0082*/ 	.short	0x0c60
        /*0084*/ 	.byte	0x00, 0xf0, 0x21, 0x00


	//----- nvinfo : EIATTR_KPARAM_INFO
	.align		4
.L_313:
        /*0088*/ 	.byte	0x04, 0x17
        /*008a*/ 	.short	(.L_315 - .L_314)
.L_314:
        /*008c*/ 	.word	0x00000000
        /*0090*/ 	.short	0x0003
        /*0092*/ 	.short	0x0c58
        /*0094*/ 	.byte	0x00, 0xf0, 0x21, 0x00


	//----- nvinfo : EIATTR_KPARAM_INFO
	.align		4
.L_315:
        /*0098*/ 	.byte	0x04, 0x17
        /*009a*/ 	.short	(.L_317 - .L_316)
.L_316:
        /*009c*/ 	.word	0x00000000
        /*00a0*/ 	.short	0x0002
        /*00a2*/ 	.short	0x0c50
        /*00a4*/ 	.byte	0x00, 0xf0, 0x21, 0x00


	//----- nvinfo : EIATTR_KPARAM_INFO
	.align		4
.L_317:
        /*00a8*/ 	.byte	0x04, 0x17
        /*00aa*/ 	.short	(.L_319 - .L_318)
.L_318:
        /*00ac*/ 	.word	0x00000000
        /*00b0*/ 	.short	0x0001
        /*00b2*/ 	.short	0x0c48
        /*00b4*/ 	.byte	0x00, 0xf0, 0x05, 0x00


	//----- nvinfo : EIATTR_KPARAM_INFO
	.align		4
.L_319:
        /*00b8*/ 	.byte	0x04, 0x17
        /*00ba*/ 	.short	(.L_321 - .L_320)
.L_320:
        /*00bc*/ 	.word	0x00000000
        /*00c0*/ 	.short	0x0000
        /*00c2*/ 	.short	0x0000
        /*00c4*/ 	.byte	0x00, 0xf0, 0x21, 0x31


	//----- nvinfo : EIATTR_SPARSE_MMA_MASK
	.align		4
.L_321:
        /*00c8*/ 	.byte	0x03, 0x50
        /*00ca*/ 	.short	0x0000


	//----- nvinfo : EIATTR_MAXREG_COUNT
	.align		4
        /*00cc*/ 	.byte	0x03, 0x1b
        /*00ce*/ 	.short	0x0080


	//----- nvinfo : EIATTR_MERCURY_ISA_VERSION
	.align		4
        /*00d0*/ 	.byte	0x03, 0x5f
        /*00d2*/ 	.short	0x0101


	//----- nvinfo : EIATTR_EXIT_INSTR_OFFSETS
	.align		4
        /*00d4*/ 	.byte	0x04, 0x1c
        /*00d6*/ 	.short	(.L_323 - .L_322)


	//   ....[0]....
.L_322:
        /*00d8*/ 	.word	0x00000090


	//   ....[1]....
        /*00dc*/ 	.word	0x000003f0


	//   ....[2]....
        /*00e0*/ 	.word	0x000012b0


	//   ....[3]....
        /*00e4*/ 	.word	0x00001310


	//   ....[4]....
        /*00e8*/ 	.word	0x00001890


	//   ....[5]....
        /*00ec*/ 	.word	0x000024b0


	//----- nvinfo : EIATTR_MAX_THREADS
	.align		4
.L_323:
        /*00f0*/ 	.byte	0x04, 0x05
        /*00f2*/ 	.short	(.L_325 - .L_324)
.L_324:
        /*00f4*/ 	.word	0x00000200
        /*00f8*/ 	.word	0x00000001
        /*00fc*/ 	.word	0x00000001


	//----- nvinfo : EIATTR_CRS_STACK_SIZE
	.align		4
.L_325:
        /*0100*/ 	.byte	0x04, 0x1e
        /*0102*/ 	.short	(.L_327 - .L_326)
.L_326:
        /*0104*/ 	.word	0x00000000


	//----- nvinfo : EIATTR_CBANK_PARAM_SIZE
	.align		4
.L_327:
        /*0108*/ 	.byte	0x03, 0x19
        /*010a*/ 	.short	0x0c90


	//----- nvinfo : EIATTR_PARAM_CBANK
	.align		4
        /*010c*/ 	.byte	0x04, 0x0a
        /*010e*/ 	.short	(.L_329 - .L_328)
	.align		4
.L_328:
        /*0110*/ 	.word	index@(.nv.constant0._ZN2at6native50_GLOBAL__N__ca2a4b1e_17_FusedSgdKernel_cu_a550329a25multi_tensor_apply_kernelINS1_18TensorListMetadataILi3EEENS1_19FusedSgdMathFunctorIfLi3EEEJddPfddbbbS7_S7_EEEvT_T0_DpT1_)
        /*0114*/ 	.short	0x0210
        /*0116*/ 	.short	0x0c90


	//----- nvinfo : EIATTR_SW_WAR
	.align		4
.L_329:
        /*0118*/ 	.byte	0x04, 0x36
        /*011a*/ 	.short	(.L_331 - .L_330)
.L_330:
        /*011c*/ 	.word	0x00000008
.L_331:


//--------------------- .nv.info._ZN2at6native50_GLOBAL__N__ca2a4b1e_17_FusedSgdKernel_cu_a550329a25multi_tensor_apply_kernelINS1_18TensorListMetadataILi3EEENS1_19FusedSgdMathFunctorIdLi3EEEJddPfddbbbS7_S7_EEEvT_T0_DpT1_ --------------------------
	.section	.nv.info._ZN2at6native50_GLOBAL__N__ca2a4b1e_17_FusedSgdKernel_cu_a550329a25multi_tensor_apply_kernelINS1_18TensorListMetadataILi3EEENS1_19FusedSgdMathFunctorIdLi3EEEJddPfddbbbS7_S7_EEEvT_T0_DpT1_,"",@"SHT_CUDA_INFO"
	.sectionflags	@""
	.align	4


	//----- nvinfo : EIATTR_CUDA_API_VERSION
	.align		4
        /*0000*/ 	.byte	0x04, 0x37
        /*0002*/ 	.short	(.L_333 - .L_332)
.L_332:
        /*0004*/ 	.word	0x00000082


	//----- nvinfo : EIATTR_KPARAM_INFO
	.align		4
.L_333:
        /*0008*/ 	.byte	0x04, 0x17
        /*000a*/ 	.short	(.L_335 - .L_334)
.L_334:
        /*000c*/ 	.word	0x00000000
        /*0010*/ 	.short	0x000b
        /*0012*/ 	.short	0x0c88
        /*0014*/ 	.byte	0x00, 0xf0, 0x21, 0x00


	//----- nvinfo : EIATTR_KPARAM_INFO
	.align		4
.L_335:
        /*0018*/ 	.byte	0x04, 0x17
        /*001a*/ 	.short	(.L_337 - .L_336)
.L_336:
        /*001c*/ 	.word	0x00000000
        /*0020*/ 	.short	0x000a
        /*0022*/ 	.short	0x0c80
        /*0024*/ 	.byte	0x00, 0xf0, 0x21, 0x00


	//----- nvinfo : EIATTR_KPARAM_INFO
	.align		4
.L_337:
        /*0028*/ 	.byte	0x04, 0x17
        /*002a*/ 	.short	(.L_339 - .L_338)
.L_338:
        /*002c*/ 	.word	0x00000000
        /*0030*/ 	.short	0x0009
        /*0032*/ 	.short	0x0c7a
        /*0034*/ 	.byte	0x00, 0xf0, 0x05, 0x00


	//----- nvinfo : EIATTR_KPARAM_INFO
	.align		4
.L_339:
        /*0038*/ 	.byte	0x04, 0x17
        /*003a*/ 	.short	(.L_341 - .L_340)
.L_340:
        /*003c*/ 	.word	0x00000000
        /*0040*/ 	.short	0x0008
        /*0042*/ 	.short	0x0c79
        /*0044*/ 	.byte	0x00, 0xf0, 0x05, 0x00


	//----- nvinfo : EIATTR_KPARAM_INFO
	.align		4
.L_341:
        /*0048*/ 	.byte	0x04, 0x17
        /*004a*/ 	.short	(.L_343 - .L_342)
.L_342:
        /*004c*/ 	.word	0x00000000
        /*0050*/ 	.short	0x0007
        /*0052*/ 	.short	0x0c78
        /*0054*/ 	.byte	0x00, 0xf0, 0x05, 0x00


	//----- nvinfo : EIATTR_KPARAM_INFO
	.align		4
.L_343:
        /*0058*/ 	.byte	0x04, 0x17
        /*005a*/ 	.short	(.L_345 - .L_344)
.L_344:
        /*005c*/ 	.word	0x00000000
        /*0060*/ 	.short	0x0006
        /*0062*/ 	.short	0x0c70
        /*0064*/ 	.byte	0x00, 0xf0, 0x21, 0x00


	//----- nvinfo : EIATTR_KPARAM_INFO
	.align		4
.L_345:
        /*0068*/ 	.byte	0x04, 0x17
        /*006a*/ 	.short	(.L_347 - .L_346)
.L_346:
        /*006c*/ 	.word	0x00000000
        /*0070*/ 	.short	0x0005
        /*0072*/ 	.short	0x0c68
        /*0074*/ 	.byte	0x00, 0xf0, 0x21, 0x00


	//----- nvinfo : EIATTR_KPARAM_INFO
	.align		4
.L_347:
        /*0078*/ 	.byte	0x04, 0x17
        /*007a*/ 	.short	(.L_349 - .L_348)
.L_348:
        /*007c*/ 	.word	0x00000000
        /*0080*/ 	.short	0x0004
        /*0082*/ 	.short	0x0c60
        /*0084*/ 	.byte	0x00, 0xf0, 0x21, 0x00


	//----- nvinfo : EIATTR_KPARAM_INFO
	.align		4
.L_349:
        /*0088*/ 	.byte	0x04, 0x17
        /*008a*/ 	.short	(.L_351 - .L_350)
.L_350:
        /*008c*/ 	.word	0x00000000
        /*0090*/ 	.short	0x0003
        /*0092*/ 	.short	0x0c58
        /*0094*/ 	.byte	0x00, 0xf0, 0x21, 0x00


	//----- nvinfo : EIATTR_KPARAM_INFO
	.align		4
.L_351:
        /*0098*/ 	.byte	0x04, 0x17
        /*009a*/ 	.short	(.L_353 - .L_352)
.L_352:
        /*009c*/ 	.word	0x00000000
        /*00a0*/ 	.short	0x0002
        /*00a2*/ 	.short	0x0c50
        /*00a4*/ 	.byte	0x00, 0xf0, 0x21, 0x00


	//----- nvinfo : EIATTR_KPARAM_INFO
	.align		4
.L_353:
        /*00a8*/ 	.byte	0x04, 0x17
        /*00aa*/ 	.short	(.L_355 - .L_354)
.L_354:
        /*00ac*/ 	.word	0x00000000
        /*00b0*/ 	.short	0x0001
        /*00b2*/ 	.short	0x0c48
        /*00b4*/ 	.byte	0x00, 0xf0, 0x05, 0x00


	//----- nvinfo : EIATTR_KPARAM_INFO
	.align		4
.L_355:
        /*00b8*/ 	.byte	0x04, 0x17
        /*00ba*/ 	.short	(.L_357 - .L_356)
.L_356:
        /*00bc*/ 	.word	0x00000000
        /*00c0*/ 	.short	0x0000
        /*00c2*/ 	.short	0x0000
        /*00c4*/ 	.byte	0x00, 0xf0, 0x21, 0x31


	//----- nvinfo : EIATTR_SPARSE_MMA_MASK
	.align		4
.L_357:
        /*00c8*/ 	.byte	0x03, 0x50
        /*00ca*/ 	.short	0x0000


	//----- nvinfo : EIATTR_MAXREG_COUNT
	.align		4
        /*00cc*/ 	.byte	0x03, 0x1b
        /*00ce*/ 	.short	0x0080


	//----- nvinfo : EIATTR_MERCURY_ISA_VERSION
	.align		4
        /*00d0*/ 	.byte	0x03, 0x5f
        /*00d2*/ 	.short	0x0101


	//----- nvinfo : EIATTR_EXIT_INSTR_OFFSETS
	.align		4
        /*00d4*/ 	.byte	0x04, 0x1c
        /*00d6*/ 	.short	(.L_359 - .L_358)


	//   ....[0]....
.L_358:
        /*00d8*/ 	.word	0x000000a0


	//   ....[1]....
        /*00dc*/ 	.word	0x00000300


	//   ....[2]....
        /*00e0*/ 	.word	0x00001b40


	//   ....[3]....
        /*00e4*/ 	.word	0x00001ba0


	//   ....[4]....
        /*00e8*/ 	.word	0x00002e50


	//----- nvinfo : EIATTR_MAX_THREADS
	.align		4
.L_359:
        /*00ec*/ 	.byte	0x04, 0x05
        /*00ee*/ 	.short	(.L_361 - .L_360)
.L_360:
        /*00f0*/ 	.word	0x00000200
        /*00f4*/ 	.word	0x00000001
        /*00f8*/ 	.word	0x00000001


	//----- nvinfo : EIATTR_CRS_STACK_SIZE
	.align		4
.L_361:
        /*00fc*/ 	.byte	0x04, 0x1e
        /*00fe*/ 	.short	(.L_363 - .L_362)
.L_362:
        /*0100*/ 	.word	0x00000000


	//----- nvinfo : EIATTR_CBANK_PARAM_SIZE
	.align		4
.L_363:
        /*0104*/ 	.byte	0x03, 0x19
        /*0106*/ 	.short	0x0c90


	//----- nvinfo : EIATTR_PARAM_CBANK
	.align		4
        /*0108*/ 	.byte	0x04, 0x0a
        /*010a*/ 	.short	(.L_365 - .L_364)
	.align		4
.L_364:
        /*010c*/ 	.word	index@(.nv.constant0._ZN2at6native50_GLOBAL__N__ca2a4b1e_17_FusedSgdKernel_cu_a550329a25multi_tensor_apply_kernelINS1_18TensorListMetadataILi3EEENS1_19FusedSgdMathFunctorIdLi3EEEJddPfddbbbS7_S7_EEEvT_T0_DpT1_)
        /*0110*/ 	.short	0x0210
        /*0112*/ 	.short	0x0c90


	//----- nvinfo : EIATTR_SW_WAR
	.align		4
.L_365:
        /*0114*/ 	.byte	0x04, 0x36
        /*0116*/ 	.short	(.L_367 - .L_366)
.L_366:
        /*0118*/ 	.word	0x00000008
.L_367:


//--------------------- .nv.callgraph             --------------------------
	.section	.nv.callgraph,"",@"SHT_CUDA_CALLGRAPH"
	.align	4
	.sectionentsize	8
	.align		4
        /*0000*/ 	.word	0x00000000
	.align		4
        /*0004*/ 	.word	0xffffffff
	.align		4
        /*0008*/ 	.word	0x00000000
	.align		4
        /*000c*/ 	.word	0xfffffffe
	.align		4
        /*0010*/ 	.word	0x00000000
	.align		4
        /*0014*/ 	.word	0xfffffffd
	.align		4
        /*0018*/ 	.word	0x00000000
	.align		4
        /*001c*/ 	.word	0xfffffffc


//--------------------- .nv.constant4             --------------------------
	.section	.nv.constant4,"a",@progbits
	.align	8
	.align		8
.nv.constant4:
        /*0000*/ 	.dword	_ZN48_INTERNAL_ca2a4b1e_17_FusedSgdKernel_cu_a550329a4cuda3std3__45__cpo5beginE
	.align		8
        /*0008*/ 	.dword	_ZN48_INTERNAL_ca2a4b1e_17_FusedSgdKernel_cu_a550329a4cuda3std3__45__cpo3endE
	.align		8
        /*0010*/ 	.dword	_ZN48_INTERNAL_ca2a4b1e_17_FusedSgdKernel_cu_a550329a4cuda3std3__45__cpo6cbeginE
	.align		8
        /*0018*/ 	.dword	_ZN48_INTERNAL_ca2a4b1e_17_FusedSgdKernel_cu_a550329a4cuda3std3__45__cpo4cendE
	.align		8
        /*0020*/ 	.dword	_ZN48_INTERNAL_ca2a4b1e_17_FusedSgdKernel_cu_a550329a4cuda3std3__45__cpo6rbeginE
	.align		8
        /*0028*/ 	.dword	_ZN48_INTERNAL_ca2a4b1e_17_FusedSgdKernel_cu_a550329a4cuda3std3__45__cpo4rendE
	.align		8
        /*0030*/ 	.dword	_ZN48_INTERNAL_ca2a4b1e_17_FusedSgdKernel_cu_a550329a4cuda3std3__45__cpo7crbeginE
	.align		8
        /*0038*/ 	.dword	_ZN48_INTERNAL_ca2a4b1e_17_FusedSgdKernel_cu_a550329a4cuda3std3__45__cpo5crendE
	.align		8
        /*0040*/ 	.dword	_ZN48_INTERNAL_ca2a4b1e_17_FusedSgdKernel_cu_a550329a4cuda3std3__450_GLOBAL__N__ca2a4b1e_17_FusedSgdKernel_cu_a550329a6ignoreE
	.align		8
        /*0048*/ 	.dword	_ZN48_INTERNAL_ca2a4b1e_17_FusedSgdKernel_cu_a550329a4cuda3std3__419piecewise_constructE
	.align		8
        /*0050*/ 	.dword	_ZN48_INTERNAL_ca2a4b1e_17_FusedSgdKernel_cu_a550329a4cuda3std3__48in_placeE
	.align		8
        /*0058*/ 	.dword	_ZN48_INTERNAL_ca2a4b1e_17_FusedSgdKernel_cu_a550329a4cuda3std3__420unreachable_sentinelE
	.align		8
        /*0060*/ 	.dword	_ZN48_INTERNAL_ca2a4b1e_17_FusedSgdKernel_cu_a550329a4cuda3std6ranges3__45__cpo4swapE
	.align		8
        /*0068*/ 	.dword	_ZN48_INTERNAL_ca2a4b1e_17_FusedSgdKernel_cu_a550329a4cuda3std6ranges3__45__cpo9iter_moveE
	.align		8
        /*0070*/ 	.dword	_ZN48_INTERNAL_ca2a4b1e_17_FusedSgdKernel_cu_a550329a4cuda3std6ranges3__45__cpo5beginE
	.align		8
        /*0078*/ 	.dword	_ZN48_INTERNAL_ca2a4b1e_17_FusedSgdKernel_cu_a550329a4cuda3std6ranges3__45__cpo3endE
	.align		8
        /*0080*/ 	.dword	_ZN48_INTERNAL_ca2a4b1e_17_FusedSgdKernel_cu_a550329a4cuda3std6ranges3__45__cpo6cbeginE
	.align		8
        /*0088*/ 	.dword	_ZN48_INTERNAL_ca2a4b1e_17_FusedSgdKernel_cu_a550329a4cuda3std6ranges3__45__cpo4cendE
	.align		8
        /*0090*/ 	.dword	_ZN48_INTERNAL_ca2a4b1e_17_FusedSgdKernel_cu_a550329a4cuda3std6ranges3__45__cpo7advanceE
	.align		8
        /*0098*/ 	.dword	_ZN48_INTERNAL_ca2a4b1e_17_FusedSgdKernel_cu_a550329a4cuda3std6ranges3__45__cpo9iter_swapE
	.align		8
        /*00a0*/ 	.dword	_ZN48_INTERNAL_ca2a4b1e_17_FusedSgdKernel_cu_a550329a4cuda3std6ranges3__45__cpo4nextE
	.align		8
        /*00a8*/ 	.dword	_ZN48_INTERNAL_ca2a4b1e_17_FusedSgdKernel_cu_a550329a4cuda3std6ranges3__45__cpo4prevE
	.align		8
        /*00b0*/ 	.dword	_ZN48_INTERNAL_ca2a4b1e_17_FusedSgdKernel_cu_a550329a4cuda3std6ranges3__45__cpo4dataE
	.align		8
        /*00b8*/ 	.dword	_ZN48_INTERNAL_ca2a4b1e_17_FusedSgdKernel_cu_a550329a4cuda3std6ranges3__45__cpo5cdataE
	.align		8
        /*00c0*/ 	.dword	_ZN48_INTERNAL_ca2a4b1e_17_FusedSgdKernel_cu_a550329a4cuda3std6ranges3__45__cpo4sizeE
	.align		8
        /*00c8*/ 	.dword	_ZN48_INTERNAL_ca2a4b1e_17_FusedSgdKernel_cu_a550329a4cuda3std6ranges3__45__cpo5ssizeE
	.align		8
        /*00d0*/ 	.dword	_ZN48_INTERNAL_ca2a4b1e_17_FusedSgdKernel_cu_a550329a4cuda3std6ranges3__45__cpo8distanceE
	.align		8
        /*00d8*/ 	.dword	_ZN48_INTERNAL_ca2a4b1e_17_FusedSgdKernel_cu_a550329a6thrust23THRUST_300001_SM_900_NS6system6detail10sequential3seqE


//--------------------- .text._ZN2at6native50_GLOBAL__N__ca2a4b1e_17_FusedSgdKernel_cu_a550329a25multi_tensor_apply_kernelINS1_18TensorListMetadataILi2EEENS1_19FusedSgdMathFunctorIN3c108BFloat16ELi2EEEJddPfddbbbS9_S9_EEEvT_T0_DpT1_ --------------------------
	.section	.text._ZN2at6native50_GLOBAL__N__ca2a4b1e_17_FusedSgdKernel_cu_a550329a25multi_tensor_apply_kernelINS1_18TensorListMetadataILi2EEENS1_19FusedSgdMathFunctorIN3c108BFloat16ELi2EEEJddPfddbbbS9_S9_EEEvT_T0_DpT1_,"ax",@progbits
	.align	128
.text._ZN2at6native50_GLOBAL__N__ca2a4b1e_17_FusedSgdKernel_cu_a550329a25multi_tensor_apply_kernelINS1_18TensorListMetadataILi2EEENS1_19FusedSgdMathFunctorIN3c108BFloat16ELi2EEEJddPfddbbbS9_S9_EEEvT_T0_DpT1_:
        .type           _ZN2at6native50_GLOBAL__N__ca2a4b1e_17_FusedSgdKernel_cu_a550329a25multi_tensor_apply_kernelINS1_18TensorListMetadataILi2EEENS1_19FusedSgdMathFunctorIN3c108BFloat16ELi2EEEJddPfddbbbS9_S9_EEEvT_T0_DpT1_,@function
        .size           _ZN2at6native50_GLOBAL__N__ca2a4b1e_17_FusedSgdKernel_cu_a550329a25multi_tensor_apply_kernelINS1_18TensorListMetadataILi2EEENS1_19FusedSgdMathFunctorIN3c108BFloat16ELi2EEEJddPfddbbbS9_S9_EEEvT_T0_DpT1_,(.L_x_186 - _ZN2at6native50_GLOBAL__N__ca2a4b1e_17_FusedSgdKernel_cu_a550329a25multi_tensor_apply_kernelINS1_18TensorListMetadataILi2EEENS1_19FusedSgdMathFunctorIN3c108BFloat16ELi2EEEJddPfddbbbS9_S9_EEEvT_T0_DpT1_)
        .other          _ZN2at6native50_GLOBAL__N__ca2a4b1e_17_FusedSgdKernel_cu_a550329a25multi_tensor_apply_kernelINS1_18TensorListMetadataILi2EEENS1_19FusedSgdMathFunctorIN3c108BFloat16ELi2EEEJddPfddbbbS9_S9_EEEvT_T0_DpT1_,@"STO_CUDA_ENTRY STV_DEFAULT"
_ZN2at6native50_GLOBAL__N__ca2a4b1e_17_FusedSgdKernel_cu_a550329a25multi_tensor_apply_kernelINS1_18TensorListMetadataILi2EEENS1_19FusedSgdMathFunctorIN3c108BFloat16ELi2EEEJddPfddbbbS9_S9_EEEvT_T0_DpT1_:
[----:B------:R-:W-:Y:S01]  /*0000*/  LDC R1, c[0x0][0x28] ;  /* 0x00000a00ff017b82 */ /* 0x000fe20000000800 */
[----:B------:R-:W-:Y:S01]  /*0010*/  ULDC.64 UR4, c[0x0][0xe98] ;  /* 0x0003a60000047ab9 */ /* 0x000fe20000000a00 */
[----:B------:R-:W-:Y:S01]  /*0020*/  ULDC.64 UR14, c[0x0][0x208] ;  /* 0x00008200000e7ab9 */ /* 0x000fe20000000a00 */
[----:B------:R-:W-:-:S04]  /*0030*/  ISETP.NE.U32.AND P0, PT, RZ, UR4, PT ;  /* 0x00000004ff007c0c */ /* 0x000fc8000bf05070 */
[----:B------:R-:W-:-:S13]  /*0040*/  ISETP.NE.AND.EX P0, PT, RZ, UR5, PT, P0 ;  /* 0x00000005ff007c0c */ /* 0x000fda000bf05300 */
[----:B------:R-:W-:Y:S05]  /*0050*/  @!P0 BRA `(.L_x_0) ;  /* 0x0000000000108947 */ /* 0x000fea0003800000 */
[----:B------:R-:W0:Y:S02]  /*0060*/  LDC.64 R2, c[0x0][0xe98] ;  /* 0x0003a600ff027b82 */ /* 0x000e240000000a00 */
[----:B0-----:R-:W2:Y:S02]  /*0070*/  LDG.E R2, desc[UR14][R2.64] ;  /* 0x0000000e02027981 */ /* 0x001ea4000c1e1900 */
[----:B--2---:R-:W-:-:S13]  /*0080*/  FSETP.NEU.FTZ.AND P0, PT, R2, 1, PT ;  /* 0x3f8000000200780b */ /* 0x004fda0003f1d000 */
[----:B------:R-:W-:Y:S05]  /*0090*/  @!P0 EXIT ;  /* 0x000000000000894d */ /* 0x000fea0003800000 */
.L_x_0:
[----:B------:R-:W-:Y:S01]  /*00a0*/  ULDC.64 UR4, c[0x0][0xe70] ;  /* 0x00039c0000047ab9 */ /* 0x000fe20000000a00 */
[----:B------:R-:W0:Y:S01]  /*00b0*/  LDC.64 R6, c[0x0][0xe60] ;  /* 0x00039800ff067b82 */ /* 0x000e220000000a00 */
[----:B------:R-:W-:-:S04]  /*00c0*/  ISETP.NE.U32.AND P1, PT, RZ, UR4, PT ;  /* 0x00000004ff007c0c */ /* 0x000fc8000bf25070 */
[----:B------:R-:W-:-:S13]  /*00d0*/  ISETP.NE.AND.EX P1, PT, RZ, UR5, PT, P1 ;  /* 0x00000005ff007c0c */ /* 0x000fda000bf25310 */
[----:B------:R-:W1:Y:S08]  /*00e0*/  @P1 LDC.64 R2, c[0x0][0xe70] ;  /* 0x00039c00ff021b82 */ /* 0x000e700000000a00 */
[----:B------:R-:W2:Y:S01]  /*00f0*/  S2UR UR4, SR_CTAID.X ;  /* 0x00000000000479c3 */ /* 0x000ea20000002500 */
[----:B------:R-:W-:-:S07]  /*0100*/  UMOV UR5, 0x740 ;  /* 0x0000074000057882 */ /* 0x000fce0000000000 */
[----:B------:R-:W3:Y:S01]  /*0110*/  @!P1 LDC.64 R4, c[0x0][0xe78] ;  /* 0x00039e00ff049b82 */ /* 0x000ee20000000a00 */
[----:B-1----:R1:W5:Y:S01]  /*0120*/  @P1 LDG.E R29, desc[UR14][R2.64] ;  /* 0x0000000e021d1981 */ /* 0x002362000c1e1900 */
[----:B------:R-:W-:Y:S01]  /*0130*/  UMOV UR16, 0xf0000000 ;  /* 0xf000000000107882 */ /* 0x000fe20000000000 */
[----:B------:R-:W-:Y:S01]  /*0140*/  UMOV UR17, 0x380fffff ;  /* 0x380fffff00117882 */ /* 0x000fe20000000000 */
[----:B------:R-:W-:Y:S01]  /*0150*/  PLOP3.LUT P0, PT, PT, PT, PT, 0x80, 0x0 ;  /* 0x000000000000781c */ /* 0x000fe20003f0f070 */
[----:B0-----:R-:W-:Y:S01]  /*0160*/  F2F.F32.F64 R27, R6 ;  /* 0x00000006001b7310 */ /* 0x001fe20000301000 */
[----:B--2---:R-:W-:-:S03]  /*0170*/  ULEA UR5, UR4, UR5, 0x2 ;  /* 0x0000000504057291 */ /* 0x004fc6000f8e103f */
[----:B------:R-:W-:Y:S02]  /*0180*/  ULDC.U8 UR4, c[0x0][UR4+0x810] ;  /* 0x0002040004047abb */ /* 0x000fe40008000000 */
[----:B------:R-:W-:Y:S01]  /*0190*/  USHF.L.U32 UR10, UR4, 0x3, URZ ;  /* 0x00000003040a7899 */ /* 0x000fe2000800063f */
[----:B---3--:R-:W-:Y:S01]  /*01a0*/  @!P1 DSETP.GEU.AND P2, PT, |R4|, UR16, PT ;  /* 0x0000001004009e2a */ /* 0x008fe2000bf4e200 */
[----:B------:R-:W0:Y:S05]  /*01b0*/  @!P1 F2F.F32.F64 R0, R4 ;  /* 0x0000000400009310 */ /* 0x000e2a0000301000 */
[----:B------:R-:W-:Y:S02]  /*01c0*/  ULDC UR12, c[0x0][UR5+0x210] ;  /* 0x00008400050c7abb */ /* 0x000fe40008000800 */
[----:B------:R-:W-:Y:S01]  /*01d0*/  UIMAD.WIDE UR4, UR12, 0x10000, URZ ;  /* 0x000100000c0478a5 */ /* 0x000fe2000f8e023f */
[----:B------:R-:W-:Y:S01]  /*01e0*/  @!P1 PLOP3.LUT P0, PT, P2, PT, PT, 0x80, 0x0 ;  /* 0x000000000000981c */ /* 0x000fe2000170f070 */
[----:B------:R-:W-:Y:S01]  /*01f0*/  DSETP.GEU.AND P2, PT, |R6|, UR16, PT ;  /* 0x0000001006007e2a */ /* 0x000fe2000bf4e200 */
[----:B------:R-:W-:Y:S01]  /*0200*/  ULDC.64 UR6, c[0x0][UR10+0x610] ;  /* 0x000184000a067abb */ /* 0x000fe20008000a00 */
[----:B------:R-:W-:Y:S01]  /*0210*/  ULDC.64 UR8, c[0x0][UR10+0x210] ;  /* 0x000084000a087abb */ /* 0x000fe20008000a00 */
[----:B------:R-:W-:Y:S01]  /*0220*/  ULDC.64 UR10, c[0x0][UR10+0x410] ;  /* 0x000104000a0a7abb */ /* 0x000fe20008000a00 */
[----:B------:R-:W-:-:S02]  /*0230*/  UIMAD.WIDE UR8, UR12, 0x20000, UR8 ;  /* 0x000200000c0878a5 */ /* 0x000fc4000f8e0208 */
[----:B------:R-:W-:Y:S02]  /*0240*/  UIMAD.WIDE UR10, UR12, 0x20000, UR10 ;  /* 0x000200000c0a78a5 */ /* 0x000fe4000f8e020a */
[----:B------:R-:W-:Y:S02]  /*0250*/  UIADD3 UR12, UP1, -UR4, UR6, URZ ;  /* 0x00000006040c7290 */ /* 0x000fe4000ff3e13f */
[----:B------:R-:W-:Y:S02]  /*0260*/  ULOP3.LUT UR4, UR10, 0x7, UR8, 0xc8, !UPT ;  /* 0x000000070a047892 */ /* 0x000fe4000f8ec808 */
[----:B0-----:R-:W-:Y:S01]  /*0270*/  @!P0 FMUL R0, R0, 1.175494350822287508e-38 ;  /* 0x0080000000008820 */ /* 0x001fe20000400000 */
[----:B------:R-:W-:Y:S01]  /*0280*/  UIADD3.X UR5, ~UR5, UR7, URZ, UP1, !UPT ;  /* 0x0000000705057290 */ /* 0x000fe20008ffe53f */
[----:B------:R-:W-:Y:S01]  /*0290*/  @!P2 FMUL R27, R27, 1.175494350822287508e-38 ;  /* 0x008000001b1ba820 */ /* 0x000fe20000400000 */
[----:B------:R-:W-:-:S04]  /*02a0*/  ULOP3.LUT UP0, URZ, UR4, 0x3, UR12, 0xf8, !UPT ;  /* 0x00000003043f7892 */ /* 0x000fc8000f80f80c */
[----:B------:R-:W-:-:S06]  /*02b0*/  ULOP3.LUT UP0, URZ, URZ, URZ, URZ, 0xfc, UP0 ;  /* 0x0000003f3f3f7292 */ /* 0x000fcc000800fc3f */
[----:B------:R-:W-:Y:S01]  /*02c0*/  PLOP3.LUT P0, PT, PT, PT, UP0, 0x80, 0x0 ;  /* 0x000000000000781c */ /* 0x000fe20003f0f008 */
[----:B------:R-:W-:-:S12]  /*02d0*/  @!P1 IMAD.MOV.U32 R29, RZ, RZ, R0 ;  /* 0x000000ffff1d9224 */ /* 0x000fd800078e0000 */
[----:B-1----:R-:W-:Y:S05]  /*02e0*/  @!P0 BRA `(.L_x_1) ;  /* 0x0000000c00248947 */ /* 0x002fea0003800000 */
[----:B------:R-:W-:-:S04]  /*02f0*/  UISETP.GE.U32.AND UP0, UPT, UR12, 0x1, UPT ;  /* 0x000000010c00788c */ /* 0x000fc8000bf06070 */
[----:B------:R-:W-:-:S06]  /*0300*/  UISETP.GE.AND.EX UP0, UPT, UR5, URZ, UPT, UP0 ;  /* 0x0000003f0500728c */ /* 0x000fcc000bf06300 */
[----:B------:R-:W-:-:S13]  /*0310*/  PLOP3.LUT P0, PT, PT, PT, UP0, 0x80, 0x0 ;  /* 0x000000000000781c */ /* 0x000fda0003f0f008 */
[----:B------:R-:W-:Y:S05]  /*0320*/  @!P0 EXIT ;  /* 0x000000000000894d */ /* 0x000fea0003800000 */
[----:B------:R-:W0:Y:S01]  /*0330*/  S2R R25, SR_TID.X ;  /* 0x0000000000197919 */ /* 0x000e220000002100 */
[----:B------:R-:W1:Y:S01]  /*0340*/  LDC R24, c[0x0][RZ] ;  /* 0x00000000ff187b82 */ /* 0x000e620000000800 */
[----:B------:R-:W-:Y:S01]  /*0350*/  IMAD.MOV.U32 R23, RZ, RZ, RZ ;  /* 0x000000ffff177224 */ /* 0x000fe200078e00ff */
[----:B------:R-:W-:Y:S01]  /*0360*/  ULDC.64 UR6, c[0x0][0xe90] ;  /* 0x0003a40000067ab9 */ /* 0x000fe20000000a00 */
[----:B------:R-:W-:Y:S02]  /*0370*/  IMAD.MOV.U32 R0, RZ, RZ, RZ ;  /* 0x000000ffff007224 */ /* 0x000fe400078e00ff */
[----:B------:R-:W-:-:S07]  /*0380*/  IMAD.MOV.U32 R2, RZ, RZ, RZ ;  /* 0x000000ffff027224 */ /* 0x000fce00078e00ff */
.L_x_8:
[----:B01----:R-:W-:Y:S01]  /*0390*/  IADD3 R9, P0, R25, R0, RZ ;  /* 0x0000000019097210 */ /* 0x003fe20007f1e0ff */
[C---:B-1----:R-:W-:Y:S01]  /*03a0*/  IMAD R4, R24.reuse, 0x3, RZ ;  /* 0x0000000318047824 */ /* 0x042fe200078e02ff */
[----:B------:R-:W-:Y:S02]  /*03b0*/  PRMT R0, RZ, 0x7610, R0 ;  /* 0x00007610ff007816 */ /* 0x000fe40000000000 */
[----:B------:R-:W-:Y:S02]  /*03c0*/  IADD3.X R10, RZ, R2, RZ, P0, !PT ;  /* 0x00000002ff0a7210 */ /* 0x000fe400007fe4ff */
[CC--:B------:R-:W-:Y:S02]  /*03d0*/  IADD3 R5, P1, R24.reuse, R9.reuse, RZ ;  /* 0x0000000918057210 */ /* 0x0c0fe40007f3e0ff */
[-C--:B------:R-:W-:Y:S02]  /*03e0*/  LEA R3, P6, R24, R9.reuse, 0x1 ;  /* 0x0000000918037211 */ /* 0x080fe400078c08ff */
[----:B------:R-:W-:Y:S01]  /*03f0*/  ISETP.GE.U32.AND P0, PT, R9, 0x10000, PT ;  /* 0x000100000900780c */ /* 0x000fe20003f06070 */
[--C-:B------:R-:W-:Y:S01]  /*0400*/  IMAD.X R8, RZ, RZ, R10.reuse, P1 ;  /* 0x000000ffff087224 */ /* 0x100fe200008e060a */
[----:B------:R-:W-:Y:S01]  /*0410*/  ISETP.GE.U32.AND P3, PT, R5, 0x10000, PT ;  /* 0x000100000500780c */ /* 0x000fe20003f66070 */
[----:B------:R-:W-:Y:S01]  /*0420*/  IMAD.X R6, RZ, RZ, R10, P6 ;  /* 0x000000ffff067224 */ /* 0x000fe200030e060a */
[C---:B------:R-:W-:Y:S01]  /*0430*/  ISETP.GE.U32.AND P1, PT, R3.reuse, 0x10000, PT ;  /* 0x000100000300780c */ /* 0x040fe20003f26070 */
[----:B------:R-:W-:Y:S01]  /*0440*/  IMAD.SHL.U32 R12, R3, 0x2, RZ ;  /* 0x00000002030c7824 */ /* 0x000fe200078e00ff */
[----:B------:R-:W-:Y:S01]  /*0450*/  IADD3 R7, P5, R4, R9, RZ ;  /* 0x0000000904077210 */ /* 0x000fe20007fbe0ff */
[C---:B------:R-:W-:Y:S01]  /*0460*/  IMAD.SHL.U32 R4, R9.reuse, 0x2, RZ ;  /* 0x0000000209047824 */ /* 0x040fe200078e00ff */
[----:B------:R-:W-:-:S02]  /*0470*/  ISETP.LT.U32.AND P4, PT, R9, UR12, PT ;  /* 0x0000000c09007c0c */ /* 0x000fc4000bf81070 */
[----:B------:R-:W-:Y:S01]  /*0480*/  ISETP.GE.AND.EX P0, PT, R10, RZ, PT, P0 ;  /* 0x000000ff0a00720c */ /* 0x000fe20003f06300 */
[----:B------:R-:W-:Y:S01]  /*0490*/  IMAD.SHL.U32 R16, R7, 0x2, RZ ;  /* 0x0000000207107824 */ /* 0x000fe200078e00ff */
[----:B------:R-:W-:Y:S02]  /*04a0*/  ISETP.LT.U32.AND P2, PT, R5, UR12, PT ;  /* 0x0000000c05007c0c */ /* 0x000fe4000bf41070 */
[----:B------:R-:W-:Y:S02]  /*04b0*/  ISETP.GE.AND.EX P3, PT, R8, RZ, PT, P3 ;  /* 0x000000ff0800720c */ /* 0x000fe40003f66330 */
[----:B------:R-:W-:Y:S02]  /*04c0*/  ISETP.LT.U32.AND P6, PT, R3, UR12, PT ;  /* 0x0000000c03007c0c */ /* 0x000fe4000bfc1070 */
[----:B------:R-:W-:Y:S02]  /*04d0*/  ISETP.GE.AND.EX P1, PT, R6, RZ, PT, P1 ;  /* 0x000000ff0600720c */ /* 0x000fe40003f26310 */
[----:B------:R-:W-:-:S02]  /*04e0*/  ISETP.LT.AND.EX P0, PT, R10, UR5, !P0, P4 ;  /* 0x000000050a007c0c */ /* 0x000fc4000c701340 */
[--C-:B------:R-:W-:Y:S01]  /*04f0*/  SHF.L.U64.HI R9, R9, 0x1, R10.reuse ;  /* 0x0000000109097819 */ /* 0x100fe2000001020a */
[----:B------:R-:W-:Y:S01]  /*0500*/  IMAD.X R10, RZ, RZ, R10, P5 ;  /* 0x000000ffff0a7224 */ /* 0x000fe200028e060a */
[----:B------:R-:W-:Y:S02]  /*0510*/  IADD3 R2, P4, R4, UR8, RZ ;  /* 0x0000000804027c10 */ /* 0x000fe4000ff9e0ff */
[----:B------:R-:W-:Y:S02]  /*0520*/  ISETP.LT.AND.EX P2, PT, R8, UR5, !P3, P2 ;  /* 0x0000000508007c0c */ /* 0x000fe4000df41320 */
[----:B------:R-:W-:Y:S02]  /*0530*/  IADD3 R4, P3, R4, UR10, RZ ;  /* 0x0000000a04047c10 */ /* 0x000fe4000ff7e0ff */
[----:B------:R-:W-:Y:S02]  /*0540*/  SHF.L.U64.HI R11, R5, 0x1, R8 ;  /* 0x00000001050b7819 */ /* 0x000fe40000010208 */
[----:B------:R-:W-:-:S02]  /*0550*/  ISETP.LT.AND.EX P1, PT, R6, UR5, !P1, P6 ;  /* 0x0000000506007c0c */ /* 0x000fc4000cf21360 */
[----:B------:R-:W-:Y:S02]  /*0560*/  SHF.L.U32 R8, R5, 0x1, RZ ;  /* 0x0000000105087819 */ /* 0x000fe400000006ff */
[----:B------:R-:W-:Y:S02]  /*0570*/  ISETP.GE.U32.AND P6, PT, R7, 0x10000, PT ;  /* 0x000100000700780c */ /* 0x000fe40003fc6070 */
[----:B------:R-:W-:Y:S02]  /*0580*/  SHF.L.U64.HI R13, R3, 0x1, R6 ;  /* 0x00000001030d7819 */ /* 0x000fe40000010206 */
[C---:B------:R-:W-:Y:S02]  /*0590*/  IADD3.X R3, R9.reuse, UR9, RZ, P4, !PT ;  /* 0x0000000909037c10 */ /* 0x040fe4000a7fe4ff */
[----:B------:R-:W-:Y:S02]  /*05a0*/  IADD3.X R5, R9, UR11, RZ, P3, !PT ;  /* 0x0000000b09057c10 */ /* 0x000fe40009ffe4ff */
[----:B------:R-:W-:Y:S01]  /*05b0*/  ISETP.LT.U32.AND P5, PT, R7, UR12, PT ;  /* 0x0000000c07007c0c */ /* 0x000fe2000bfa1070 */
[----:B------:R-:W2:Y:S01]  /*05c0*/  @P0 LDG.E.U16 R0, desc[UR14][R2.64] ;  /* 0x0000000e02000981 */ /* 0x000ea2000c1e1500 */
[----:B------:R-:W-:-:S02]  /*05d0*/  ISETP.GE.AND.EX P4, PT, R10, RZ, PT, P6 ;  /* 0x000000ff0a00720c */ /* 0x000fc40003f86360 */
[C---:B------:R-:W-:Y:S02]  /*05e0*/  IADD3 R6, P3, R8.reuse, UR8, RZ ;  /* 0x0000000808067c10 */ /* 0x040fe4000ff7e0ff */
[----:B------:R-:W-:Y:S02]  /*05f0*/  SHF.L.U64.HI R17, R7, 0x1, R10 ;  /* 0x0000000107117819 */ /* 0x000fe4000001020a */
[----:B------:R-:W-:Y:S02]  /*0600*/  IADD3 R8, P6, R8, UR10, RZ ;  /* 0x0000000a08087c10 */ /* 0x000fe4000ffde0ff */
[----:B------:R-:W-:Y:S02]  /*0610*/  ISETP.LT.AND.EX P4, PT, R10, UR5, !P4, P5 ;  /* 0x000000050a007c0c */ /* 0x000fe4000e781350 */
[----:B------:R-:W-:Y:S02]  /*0620*/  IADD3.X R7, R11, UR9, RZ, P3, !PT ;  /* 0x000000090b077c10 */ /* 0x000fe40009ffe4ff */
[----:B------:R-:W-:-:S02]  /*0630*/  IADD3 R10, P3, R12, UR8, RZ ;  /* 0x000000080c0a7c10 */ /* 0x000fc4000ff7e0ff */
[----:B------:R-:W-:Y:S02]  /*0640*/  IADD3 R12, P5, R12, UR10, RZ ;  /* 0x0000000a0c0c7c10 */ /* 0x000fe4000ffbe0ff */
[----:B------:R-:W-:Y:S02]  /*0650*/  IADD3.X R9, R11, UR11, RZ, P6, !PT ;  /* 0x0000000b0b097c10 */ /* 0x000fe4000b7fe4ff */
[C---:B------:R-:W-:Y:S02]  /*0660*/  IADD3.X R11, R13.reuse, UR9, RZ, P3, !PT ;  /* 0x000000090d0b7c10 */ /* 0x040fe40009ffe4ff */
[----:B------:R-:W-:Y:S02]  /*0670*/  PRMT R19, RZ, 0x7610, R19 ;  /* 0x00007610ff137816 */ /* 0x000fe40000000013 */
[----:B------:R-:W-:Y:S02]  /*0680*/  IADD3 R14, P3, R16, UR8, RZ ;  /* 0x00000008100e7c10 */ /* 0x000fe4000ff7e0ff */
[----:B------:R-:W-:-:S02]  /*0690*/  IADD3.X R13, R13, UR11, RZ, P5, !PT ;  /* 0x0000000b0d0d7c10 */ /* 0x000fc4000affe4ff */
[----:B------:R-:W-:Y:S01]  /*06a0*/  IADD3 R16, P5, R16, UR10, RZ ;  /* 0x0000000a10107c10 */ /* 0x000fe2000ffbe0ff */
[----:B------:R-:W3:Y:S01]  /*06b0*/  @P0 LDG.E.U16 R19, desc[UR14][R4.64] ;  /* 0x0000000e04130981 */ /* 0x000ee2000c1e1500 */
[----:B------:R-:W-:Y:S02]  /*06c0*/  PRMT R22, RZ, 0x7610, R22 ;  /* 0x00007610ff167816 */ /* 0x000fe40000000016 */
[----:B------:R-:W-:Y:S02]  /*06d0*/  PRMT R31, RZ, 0x7610, R31 ;  /* 0x00007610ff1f7816 */ /* 0x000fe4000000001f */
[----:B------:R-:W-:Y:S02]  /*06e0*/  PRMT R21, RZ, 0x7610, R21 ;  /* 0x00007610ff157816 */ /* 0x000fe40000000015 */
[----:B------:R-:W-:Y:S01]  /*06f0*/  PRMT R33, RZ, 0x7610, R33 ;  /* 0x00007610ff217816 */ /* 0x000fe20000000021 */
[----:B-----5:R0:W5:Y:S01]  /*0700*/  @P2 LDG.E.U16 R22, desc[UR14][R6.64] ;  /* 0x0000000e06162981 */ /* 0x020162000c1e1500 */
[----:B------:R-:W-:-:S02]  /*0710*/  PRMT R20, RZ, 0x7610, R20 ;  /* 0x00007610ff147816 */ /* 0x000fc40000000014 */
[----:B------:R-:W-:Y:S01]  /*0720*/  PRMT R35, RZ, 0x7610, R35 ;  /* 0x00007610ff237816 */ /* 0x000fe20000000023 */
[----:B------:R0:W5:Y:S01]  /*0730*/  @P2 LDG.E.U16 R31, desc[UR14][R8.64] ;  /* 0x0000000e081f2981 */ /* 0x000162000c1e1500 */
[C---:B------:R-:W-:Y:S02]  /*0740*/  IADD3.X R15, R17.reuse, UR9, RZ, P3, !PT ;  /* 0x00000009110f7c10 */ /* 0x040fe40009ffe4ff */
[----:B------:R-:W-:Y:S01]  /*0750*/  IADD3.X R17, R17, UR11, RZ, P5, !PT ;  /* 0x0000000b11117c10 */ /* 0x000fe2000affe4ff */
[----:B------:R0:W5:Y:S04]  /*0760*/  @P1 LDG.E.U16 R21, desc[UR14][R10.64] ;  /* 0x0000000e0a151981 */ /* 0x000168000c1e1500 */
[----:B------:R0:W5:Y:S04]  /*0770*/  @P1 LDG.E.U16 R33, desc[UR14][R12.64] ;  /* 0x0000000e0c211981 */ /* 0x000168000c1e1500 */
[----:B------:R0:W5:Y:S04]  /*0780*/  @P4 LDG.E.U16 R20, desc[UR14][R14.64] ;  /* 0x0000000e0e144981 */ /* 0x000168000c1e1500 */
[----:B------:R0:W5:Y:S01]  /*0790*/  @P4 LDG.E.U16 R35, desc[UR14][R16.64] ;  /* 0x0000000e10234981 */ /* 0x000162000c1e1500 */
[----:B------:R-:W-:-:S04]  /*07a0*/  ISETP.NE.U32.AND P3, PT, RZ, UR6, PT ;  /* 0x00000006ff007c0c */ /* 0x000fc8000bf65070 */
[----:B------:R-:W-:Y:S02]  /*07b0*/  ISETP.NE.AND.EX P3, PT, RZ, UR7, PT, P3 ;  /* 0x00000007ff007c0c */ /* 0x000fe4000bf65330 */
[----:B--2---:R-:W-:Y:S01]  /*07c0*/  SHF.L.U32 R0, R0, 0x10, RZ ;  /* 0x0000001000007819 */ /* 0x004fe200000006ff */
[----:B---3--:R-:W-:-:S10]  /*07d0*/  IMAD.U32 R37, R19, 0x10000, RZ ;  /* 0x0001000013257824 */ /* 0x008fd400078e00ff */
[----:B0-----:R-:W-:Y:S05]  /*07e0*/  @!P3 BRA `(.L_x_2) ;  /* 0x00000000008cb947 */ /* 0x001fea0003800000 */
[----:B------:R-:W0:Y:S02]  /*07f0*/  LDC.64 R18, c[0x0][0xe90] ;  /* 0x0003a400ff127b82 */ /* 0x000e240000000a00 */
[----:B0-----:R-:W2:Y:S01]  /*0800*/  LDG.E R19, desc[UR14][R18.64] ;  /* 0x0000000e12137981 */ /* 0x001ea2000c1e1900 */
[----:B------:R-:W-:Y:S01]  /*0810*/  ULDC.S8 UR4, c[0x0][0xe89] ;  /* 0x0003a24000047ab9 */ /* 0x000fe20000000200 */
[----:B-----5:R-:W-:Y:S01]  /*0820*/  SHF.L.U32 R35, R35, 0x10, RZ ;  /* 0x0000001023237819 */ /* 0x020fe200000006ff */
[----:B------:R-:W-:Y:S01]  /*0830*/  IMAD.U32 R28, R31, 0x10000, RZ ;  /* 0x000100001f1c7824 */ /* 0x000fe200078e00ff */
[----:B------:R-:W-:Y:S01]  /*0840*/  ISETP.NE.AND P6, PT, RZ, UR4, PT ;  /* 0x00000004ff007c0c */ /* 0x000fe2000bfc5270 */
[----:B------:R-:W-:Y:S01]  /*0850*/  IMAD.U32 R26, R33, 0x10000, RZ ;  /* 0x00010000211a7824 */ /* 0x000fe200078e00ff */
[----:B------:R-:W-:Y:S01]  /*0860*/  FSETP.NEU.FTZ.AND P5, PT, R27, RZ, PT ;  /* 0x000000ff1b00720b */ /* 0x000fe20003fbd000 */
[----:B------:R-:W-:Y:S02]  /*0870*/  IMAD.U32 R22, R22, 0x10000, RZ ;  /* 0x0001000016167824 */ /* 0x000fe400078e00ff */
[----:B------:R-:W-:Y:S01]  /*0880*/  IMAD.U32 R32, R20, 0x10000, RZ ;  /* 0x0001000014207824 */ /* 0x000fe200078e00ff */
[----:B--2---:R-:W0:Y:S02]  /*0890*/  MUFU.RCP R30, R19 ;  /* 0x00000013001e7308 */ /* 0x004e240000001000 */
[-C--:B0-----:R-:W-:Y:S01]  /*08a0*/  FMUL.FTZ R37, R37, R30.reuse ;  /* 0x0000001e25257220 */ /* 0x081fe20000410000 */
[-C--:B------:R-:W-:Y:S01]  /*08b0*/  FMUL.FTZ R28, R28, R30.reuse ;  /* 0x0000001e1c1c7220 */ /* 0x080fe20000410000 */
[-C--:B------:R-:W-:Y:S01]  /*08c0*/  FMUL.FTZ R26, R26, R30.reuse ;  /* 0x0000001e1a1a7220 */ /* 0x080fe20000410000 */
[----:B------:R-:W-:Y:S01]  /*08d0*/  FMUL.FTZ R18, R35, R30 ;  /* 0x0000001e23127220 */ /* 0x000fe20000410000 */
[----:B------:R-:W-:Y:S01]  /*08e0*/  IMAD.U32 R30, R21, 0x10000, RZ ;  /* 0x00010000151e7824 */ /* 0x000fe200078e00ff */
[----:B------:R-:W-:Y:S01]  /*08f0*/  F2FP.BF16.F32.PACK_AB R19, RZ, R37 ;  /* 0x00000025ff13723e */ /* 0x000fe200000010ff */
[----:B------:R-:W-:Y:S01]  /*0900*/  @P6 FADD.FTZ R37, -R37, -RZ ;  /* 0x800000ff25256221 */ /* 0x000fe20000010100 */
[----:B------:R-:W-:Y:S01]  /*0910*/  F2FP.BF16.F32.PACK_AB R31, RZ, R28 ;  /* 0x0000001cff1f723e */ /* 0x000fe200000010ff */
[----:B------:R-:W-:Y:S01]  /*0920*/  @P6 FADD.FTZ R28, -R28, -RZ ;  /* 0x800000ff1c1c6221 */ /* 0x000fe20000010100 */
[----:B------:R-:W-:Y:S01]  /*0930*/  F2FP.BF16.F32.PACK_AB R33, RZ, R26 ;  /* 0x0000001aff21723e */ /* 0x000fe200000010ff */
[----:B------:R-:W-:Y:S01]  /*0940*/  @P6 FADD.FTZ R26, -R26, -RZ ;  /* 0x800000ff1a1a6221 */ /* 0x000fe20000010100 */
[----:B------:R-:W-:Y:S01]  /*0950*/  F2FP.BF16.F32.PACK_AB R35, RZ, R18 ;  /* 0x00000012ff23723e */ /* 0x000fe200000010ff */
[----:B------:R-:W-:Y:S01]  /*0960*/  @P6 FADD.FTZ R18, -R18, -RZ ;  /* 0x800000ff12126221 */ /* 0x000fe20000010100 */
[-C--:B------:R-:W-:Y:S01]  /*0970*/  @P5 FFMA.FTZ R37, R0, R27.reuse, R37 ;  /* 0x0000001b00255223 */ /* 0x080fe20000010025 */
[-C--:B------:R-:W-:Y:S01]  /*0980*/  @P5 FFMA.FTZ R28, R22, R27.reuse, R28 ;  /* 0x0000001b161c5223 */ /* 0x080fe2000001001c */
[-C--:B------:R-:W-:Y:S01]  /*0990*/  @P5 FFMA.FTZ R26, R30, R27.reuse, R26 ;  /* 0x0000001b1e1a5223 */ /* 0x080fe2000001001a */
[----:B------:R-:W-:Y:S01]  /*09a0*/  @P5 FFMA.FTZ R18, R32, R27, R18 ;  /* 0x0000001b20125223 */ /* 0x000fe20000010012 */
[-C--:B------:R-:W-:Y:S01]  /*09b0*/  FFMA.FTZ R0, R37, -R29.reuse, R0 ;  /* 0x8000001d25007223 */ /* 0x080fe20000010000 */
[-C--:B------:R-:W-:Y:S01]  /*09c0*/  FFMA.FTZ R21, R28, -R29.reuse, R22 ;  /* 0x8000001d1c157223 */ /* 0x080fe20000010016 */
[-C--:B------:R-:W-:Y:S01]  /*09d0*/  FFMA.FTZ R20, R26, -R29.reuse, R30 ;  /* 0x8000001d1a147223 */ /* 0x080fe2000001001e */
[----:B------:R-:W-:-:S03]  /*09e0*/  FFMA.FTZ R37, R18, -R29, R32 ;  /* 0x8000001d12257223 */ /* 0x000fc60000010020 */
[----:B------:R-:W-:Y:S02]  /*09f0*/  F2FP.BF16.F32.PACK_AB R0, R21, R0 ;  /* 0x000000001500723e */ /* 0x000fe400000010ff */
[----:B------:R-:W-:Y:S01]  /*0a00*/  F2FP.BF16.F32.PACK_AB R20, R37, R20 ;  /* 0x000000142514723e */ /* 0x000fe200000010ff */
[----:B------:R-:W-:Y:S06]  /*0a10*/  BRA `(.L_x_3) ;  /* 0x0000000400087947 */ /* 0x000fec0003800000 */
.L_x_2:
[----:B------:R-:W-:Y:S02]  /*0a20*/  ULDC.S8 UR4, c[0x0][0xe89] ;  /* 0x0003a24000047ab9 */ /* 0x000fe40000000200 */
[----:B------:R-:W-:-:S13]  /*0a30*/  ISETP.NE.AND P5, PT, RZ, UR4, PT ;  /* 0x00000004ff007c0c */ /* 0x000fda000bfa5270 */
[----:B------:R-:W-:Y:S05]  /*0a40*/  @!P5 BRA `(.L_x_4) ;  /* 0x000000000080d947 */ /* 0x000fea0003800000 */
[----:B------:R-:W-:-:S13]  /*0a50*/  FSETP.NEU.FTZ.AND P5, PT, R27, RZ, PT ;  /* 0x000000ff1b00720b */ /* 0x000fda0003fbd000 */
[----:B------:R-:W-:Y:S05]  /*0a60*/  @P5 BRA `(.L_x_5) ;  /* 0x0000000000345947 */ /* 0x000fea0003800000 */
[-C--:B------:R-:W-:Y:S01]  /*0a70*/  FFMA.FTZ R0, R37, R29.reuse, R0 ;  /* 0x0000001d25007223 */ /* 0x080fe20000010000 */
[----:B-----5:R-:W-:Y:S01]  /*0a80*/  SHF.L.U32 R37, R33, 0x10, RZ ;  /* 0x0000001021257819 */ /* 0x020fe200000006ff */
[----:B------:R-:W-:Y:S01]  /*0a90*/  IMAD.U32 R18, R21, 0x10000, RZ ;  /* 0x0001000015127824 */ /* 0x000fe200078e00ff */
[----:B------:R-:W-:Y:S01]  /*0aa0*/  SHF.L.U32 R22, R22, 0x10, RZ ;  /* 0x0000001016167819 */ /* 0x000fe200000006ff */
[----:B------:R-:W-:Y:S02]  /*0ab0*/  IMAD.U32 R26, R20, 0x10000, RZ ;  /* 0x00010000141a7824 */ /* 0x000fe400078e00ff */
[----:B------:R-:W-:Y:S02]  /*0ac0*/  IMAD.U32 R21, R31, 0x10000, RZ ;  /* 0x000100001f157824 */ /* 0x000fe400078e00ff */
[-C--:B------:R-:W-:Y:S01]  /*0ad0*/  FFMA.FTZ R20, R37, R29.reuse, R18 ;  /* 0x0000001d25147223 */ /* 0x080fe20000010012 */
[----:B------:R-:W-:Y:S02]  /*0ae0*/  IMAD.U32 R28, R35, 0x10000, RZ ;  /* 0x00010000231c7824 */ /* 0x000fe400078e00ff */
[----:B------:R-:W-:-:S02]  /*0af0*/  FFMA.FTZ R21, R21, R29, R22 ;  /* 0x0000001d15157223 */ /* 0x000fc40000010016 */
[----:B------:R-:W-:-:S03]  /*0b00*/  FFMA.FTZ R37, R28, R29, R26 ;  /* 0x0000001d1c257223 */ /* 0x000fc6000001001a */
[----:B------:R-:W-:Y:S02]  /*0b10*/  F2FP.BF16.F32.PACK_AB R0, R21, R0 ;  /* 0x000000001500723e */ /* 0x000fe400000010ff */
[----:B------:R-:W-:Y:S01]  /*0b20*/  F2FP.BF16.F32.PACK_AB R20, R37, R20 ;  /* 0x000000142514723e */ /* 0x000fe200000010ff */
[----:B------:R-:W-:Y:S06]  /*0b30*/  BRA `(.L_x_3) ;  /* 0x0000000000c07947 */ /* 0x000fec0003800000 */
.L_x_5:
[----:B------:R-:W-:Y:S01]  /*0b40*/  FFMA.FTZ R37, R0, R27, -R37 ;  /* 0x0000001b00257223 */ /* 0x000fe20000010825 */
[----:B-----5:R-:W-:Y:S01]  /*0b50*/  IMAD.U32 R18, R21, 0x10000, RZ ;  /* 0x0001000015127824 */ /* 0x020fe200078e00ff */
[----:B------:R-:W-:Y:S01]  /*0b60*/  SHF.L.U32 R26, R20, 0x10, RZ ;  /* 0x00000010141a7819 */ /* 0x000fe200000006ff */
[----:B------:R-:W-:Y:S02]  /*0b70*/  IMAD.U32 R22, R22, 0x10000, RZ ;  /* 0x0001000016167824 */ /* 0x000fe400078e00ff */
[----:B------:R-:W-:Y:S01]  /*0b80*/  FFMA.FTZ R0, R37, -R29, R0 ;  /* 0x8000001d25007223 */ /* 0x000fe20000010000 */
[----:B------:R-:W-:Y:S02]  /*0b90*/  IMAD.U32 R21, R31, 0x10000, RZ ;  /* 0x000100001f157824 */ /* 0x000fe400078e00ff */
[----:B------:R-:W-:Y:S02]  /*0ba0*/  IMAD.U32 R37, R33, 0x10000, RZ ;  /* 0x0001000021257824 */ /* 0x000fe400078e00ff */
[----:B------:R-:W-:-:S02]  /*0bb0*/  IMAD.U32 R20, R35, 0x10000, RZ ;  /* 0x0001000023147824 */ /* 0x000fc400078e00ff */
[-C--:B------:R-:W-:Y:S01]  /*0bc0*/  FFMA.FTZ R21, R22, R27.reuse, -R21 ;  /* 0x0000001b16157223 */ /* 0x080fe20000010815 */
[-C--:B------:R-:W-:Y:S01]  /*0bd0*/  FFMA.FTZ R37, R18, R27.reuse, -R37 ;  /* 0x0000001b12257223 */ /* 0x080fe20000010825 */
[----:B------:R-:W-:Y:S02]  /*0be0*/  FFMA.FTZ R20, R26, R27, -R20 ;  /* 0x0000001b1a147223 */ /* 0x000fe40000010814 */
[-C--:B------:R-:W-:Y:S01]  /*0bf0*/  FFMA.FTZ R21, R21, -R29.reuse, R22 ;  /* 0x8000001d15157223 */ /* 0x080fe20000010016 */
[-C--:B------:R-:W-:Y:S01]  /*0c00*/  FFMA.FTZ R37, R37, -R29.reuse, R18 ;  /* 0x8000001d25257223 */ /* 0x080fe20000010012 */
[----:B------:R-:W-:-:S03]  /*0c10*/  FFMA.FTZ R20, R20, -R29, R26 ;  /* 0x8000001d14147223 */ /* 0x000fc6000001001a */
[----:B------:R-:W-:Y:S02]  /*0c20*/  F2FP.BF16.F32.PACK_AB R0, R21, R0 ;  /* 0x000000001500723e */ /* 0x000fe400000010ff */
[----:B------:R-:W-:Y:S01]  /*0c30*/  F2FP.BF16.F32.PACK_AB R20, R20, R37 ;  /* 0x000000251414723e */ /* 0x000fe200000010ff */
[----:B------:R-:W-:Y:S06]  /*0c40*/  BRA `(.L_x_3) ;  /* 0x00000000007c7947 */ /* 0x000fec0003800000 */
.L_x_4:
[----:B------:R-:W-:-:S13]  /*0c50*/  FSETP.NEU.FTZ.AND P5, PT, R27, RZ, PT ;  /* 0x000000ff1b00720b */ /* 0x000fda0003fbd000 */
[----:B------:R-:W-:Y:S05]  /*0c60*/  @P5 BRA `(.L_x_6) ;  /* 0x0000000000345947 */ /* 0x000fea0003800000 */
[-C--:B------:R-:W-:Y:S01]  /*0c70*/  FFMA.FTZ R0, R37, -R29.reuse, R0 ;  /* 0x8000001d25007223 */ /* 0x080fe20000010000 */
[----:B-----5:R-:W-:Y:S01]  /*0c80*/  SHF.L.U32 R37, R33, 0x10, RZ ;  /* 0x0000001021257819 */ /* 0x020fe200000006ff */
[----:B------:R-:W-:Y:S01]  /*0c90*/  IMAD.U32 R18, R21, 0x10000, RZ ;  /* 0x0001000015127824 */ /* 0x000fe200078e00ff */
[----:B------:R-:W-:Y:S01]  /*0ca0*/  SHF.L.U32 R22, R22, 0x10, RZ ;  /* 0x0000001016167819 */ /* 0x000fe200000006ff */
[----:B------:R-:W-:Y:S02]  /*0cb0*/  IMAD.U32 R26, R20, 0x10000, RZ ;  /* 0x00010000141a7824 */ /* 0x000fe400078e00ff */
[----:B------:R-:W-:Y:S02]  /*0cc0*/  IMAD.U32 R21, R31, 0x10000, RZ ;  /* 0x000100001f157824 */ /* 0x000fe400078e00ff */
[-C--:B------:R-:W-:Y:S01]  /*0cd0*/  FFMA.FTZ R20, R37, -R29.reuse, R18 ;  /* 0x8000001d25147223 */ /* 0x080fe20000010012 */
[----:B------:R-:W-:Y:S02]  /*0ce0*/  IMAD.U32 R28, R35, 0x10000, RZ ;  /* 0x00010000231c7824 */ /* 0x000fe400078e00ff */
[----:B------:R-:W-:-:S02]  /*0cf0*/  FFMA.FTZ R21, R21, -R29, R22 ;  /* 0x8000001d15157223 */ /* 0x000fc40000010016 */
[----:B------:R-:W-:-:S03]  /*0d00*/  FFMA.FTZ R37, R28, -R29, R26 ;  /* 0x8000001d1c257223 */ /* 0x000fc6000001001a */
[----:B------:R-:W-:Y:S02]  /*0d10*/  F2FP.BF16.F32.PACK_AB R0, R21, R0 ;  /* 0x000000001500723e */ /* 0x000fe400000010ff */
[----:B------:R-:W-:Y:S01]  /*0d20*/  F2FP.BF16.F32.PACK_AB R20, R37, R20 ;  /* 0x000000142514723e */ /* 0x000fe200000010ff */
[----:B------:R-:W-:Y:S06]  /*0d30*/  BRA `(.L_x_3) ;  /* 0x0000000000407947 */ /* 0x000fec0003800000 */
.L_x_6:
[----:B------:R-:W-:Y:S01]  /*0d40*/  FFMA.FTZ R37, R0, R27, R37 ;  /* 0x0000001b00257223 */ /* 0x000fe20000010025 */
[----:B-----5:R-:W-:Y:S01]  /*0d50*/  IMAD.U32 R18, R21, 0x10000, RZ ;  /* 0x0001000015127824 */ /* 0x020fe200078e00ff */
[----:B------:R-:W-:Y:S01]  /*0d60*/  SHF.L.U32 R28, R20, 0x10, RZ ;  /* 0x00000010141c7819 */ /* 0x000fe200000006ff */
[----:B------:R-:W-:Y:S02]  /*0d70*/  IMAD.U32 R22, R22, 0x10000, RZ ;  /* 0x0001000016167824 */ /* 0x000fe400078e00ff */
[----:B------:R-:W-:Y:S01]  /*0d80*/  FFMA.FTZ R0, R37, -R29, R0 ;  /* 0x8000001d25007223 */ /* 0x000fe20000010000 */
[----:B------:R-:W-:Y:S02]  /*0d90*/  IMAD.U32 R37, R33, 0x10000, RZ ;  /* 0x0001000021257824 */ /* 0x000fe400078e00ff */
[----:B------:R-:W-:Y:S02]  /*0da0*/  IMAD.U32 R21, R31, 0x10000, RZ ;  /* 0x000100001f157824 */ /* 0x000fe400078e00ff */
[----:B------:R-:W-:-:S02]  /*0db0*/  IMAD.U32 R26, R35, 0x10000, RZ ;  /* 0x00010000231a7824 */ /* 0x000fc400078e00ff */
[-C--:B------:R-:W-:Y:S01]  /*0dc0*/  FFMA.FTZ R37, R18, R27.reuse, R37 ;  /* 0x0000001b12257223 */ /* 0x080fe20000010025 */
[-C--:B------:R-:W-:Y:S01]  /*0dd0*/  FFMA.FTZ R21, R22, R27.reuse, R21 ;  /* 0x0000001b16157223 */ /* 0x080fe20000010015 */
[----:B------:R-:W-:Y:S02]  /*0de0*/  FFMA.FTZ R26, R28, R27, R26 ;  /* 0x0000001b1c1a7223 */ /* 0x000fe4000001001a */
[-C--:B------:R-:W-:Y:S01]  /*0df0*/  FFMA.FTZ R20, R37, -R29.reuse, R18 ;  /* 0x8000001d25147223 */ /* 0x080fe20000010012 */
[-C--:B------:R-:W-:Y:S01]  /*0e00*/  FFMA.FTZ R21, R21, -R29.reuse, R22 ;  /* 0x8000001d15157223 */ /* 0x080fe20000010016 */
[----:B------:R-:W-:-:S04]  /*0e10*/  FFMA.FTZ R37, R26, -R29, R28 ;  /* 0x8000001d1a257223 */ /* 0x000fc8000001001c */
[----:B------:R-:W-:Y:S02]  /*0e20*/  F2FP.BF16.F32.PACK_AB R0, R21, R0 ;  /* 0x000000001500723e */ /* 0x000fe400000010ff */
[----:B------:R-:W-:-:S07]  /*0e30*/  F2FP.BF16.F32.PACK_AB R20, R37, R20 ;  /* 0x000000142514723e */ /* 0x000fce00000010ff */
.L_x_3:
[----:B------:R-:W-:Y:S01]  /*0e40*/  PRMT R18, R0, 0x7632, R18 ;  /* 0x0000763200127816 */ /* 0x000fe20000000012 */
[----:B------:R0:W-:Y:S01]  /*0e50*/  @P0 STG.E.U16 desc[UR14][R2.64], R0 ;  /* 0x0000000002000986 */ /* 0x0001e2000c10150e */
[----:B------:R-:W-:-:S03]  /*0e60*/  PRMT R21, R20, 0x7632, R21 ;  /* 0x0000763214157816 */ /* 0x000fc60000000015 */
[----:B------:R0:W-:Y:S04]  /*0e70*/  @P2 STG.E.U16 desc[UR14][R6.64], R18 ;  /* 0x0000001206002986 */ /* 0x0001e8000c10150e */
[----:B------:R0:W-:Y:S04]  /*0e80*/  @P1 STG.E.U16 desc[UR14][R10.64], R20 ;  /* 0x000000140a001986 */ /* 0x0001e8000c10150e */
[----:B------:R0:W-:Y:S01]  /*0e90*/  @P4 STG.E.U16 desc[UR14][R14.64], R21 ;  /* 0x000000150e004986 */ /* 0x0001e2000c10150e */
[----:B------:R-:W-:Y:S05]  /*0ea0*/  @!P3 BRA `(.L_x_7) ;  /* 0x000000000010b947 */ /* 0x000fea0003800000 */
[----:B------:R1:W-:Y:S04]  /*0eb0*/  @P0 STG.E.U16 desc[UR14][R4.64], R19 ;  /* 0x0000001304000986 */ /* 0x0003e8000c10150e */
[----:B------:R1:W-:Y:S04]  /*0ec0*/  @P2 STG.E.U16 desc[UR14][R8.64], R31 ;  /* 0x0000001f08002986 */ /* 0x0003e8000c10150e */
[----:B------:R1:W-:Y:S04]  /*0ed0*/  @P1 STG.E.U16 desc[UR14][R12.64], R33 ;  /* 0x000000210c001986 */ /* 0x0003e8000c10150e */
[----:B------:R1:W-:Y:S02]  /*0ee0*/  @P4 STG.E.U16 desc[UR14][R16.64], R35 ;  /* 0x0000002310004986 */ /* 0x0003e4000c10150e */
.L_x_7:
[----:B0-----:R-:W-:Y:S01]  /*0ef0*/  LEA R0, R24, R23, 0x2 ;  /* 0x0000001718007211 */ /* 0x001fe200078e10ff */
[----:B------:R-:W-:-:S03]  /*0f00*/  IMAD.U32 R3, RZ, RZ, UR5 ;  /* 0x00000005ff037e24 */ /* 0x000fc6000f8e00ff */
[C---:B------:R-:W-:Y:S01]  /*0f10*/  ISETP.LT.U32.AND P0, PT, R0.reuse, UR12, PT ;  /* 0x0000000c00007c0c */ /* 0x040fe2000bf01070 */
[--C-:B------:R-:W-:Y:S01]  /*0f20*/  IMAD.MOV.U32 R23, RZ, RZ, R0.reuse ;  /* 0x000000ffff177224 */ /* 0x100fe200078e0000 */
[----:B------:R-:W-:Y:S02]  /*0f30*/  SHF.R.S32.HI R2, RZ, 0x1f, R0 ;  /* 0x0000001fff027819 */ /* 0x000fe40000011400 */
[----:B------:R-:W-:Y:S02]  /*0f40*/  ISETP.LT.AND P1, PT, R0, 0x10000, PT ;  /* 0x000100000000780c */ /* 0x000fe40003f21270 */
[----:B------:R-:W-:-:S13]  /*0f50*/  ISETP.GT.AND.EX P0, PT, R3, R2, PT, P0 ;  /* 0x000000020300720c */ /* 0x000fda0003f04300 */
[----:B------:R-:W-:Y:S05]  /*0f60*/  @P0 BRA P1, `(.L_x_8) ;  /* 0xfffffff400080947 */ /* 0x000fea000083ffff */
[----:B------:R-:W-:Y:S05]  /*0f70*/  EXIT ;  /* 0x000000000000794d */ /* 0x000fea0003800000 */
.L_x_1:
[----:B------:R-:W0:Y:S02]  /*0f80*/  S2R R0, SR_TID.X ;  /* 0x0000000000007919 */ /* 0x000e240000002100 */
[----:B0-----:R-:W-:-:S03]  /*0f90*/  IMAD.WIDE.U32 R2, R0, 0x4, RZ ;  /* 0x0000000400027825 */ /* 0x001fc600078e00ff */
[----:B------:R-:W-:-:S04]  /*0fa0*/  ISETP.GE.U32.AND P0, PT, R2, UR12, PT ;  /* 0x0000000c02007c0c */ /* 0x000fc8000bf06070 */
[----:B------:R-:W-:-:S04]  /*0fb0*/  ISETP.GE.AND.EX P0, PT, R3, UR5, PT, P0 ;  /* 0x0000000503007c0c */ /* 0x000fc8000bf06300 */
[----:B------:R-:W-:-:S13]  /*0fc0*/  ISETP.GT.U32.OR P0, PT, R0, 0x3fff, P0 ;  /* 0x00003fff0000780c */ /* 0x000fda0000704470 */
[----:B------:R-:W-:Y:S05]  /*0fd0*/  @P0 EXIT ;  /* 0x000000000000094d */ /* 0x000fea0003800000 */
[----:B------:R-:W-:Y:S01]  /*0fe0*/  ULDC.64 UR6, c[0x0][0xe90] ;  /* 0x0003a40000067ab9 */ /* 0x000fe20000000a00 */
[----:B------:R-:W-:Y:S01]  /*0ff0*/  HFMA2.MMA R5, -RZ, RZ, 0, 0 ;  /* 0x00000000ff057435 */ /* 0x000fe200000001ff */
[----:B------:R-:W-:Y:S01]  /*1000*/  ISETP.NE.U32.AND P0, PT, RZ, UR6, PT ;  /* 0x00000006ff007c0c */ /* 0x000fe2000bf05070 */
[----:B------:R-:W-:Y:S01]  /*1010*/  ULDC UR6, c[0x0][0x0] ;  /* 0x0000000000067ab9 */ /* 0x000fe20000000800 */
[----:B------:R-:W-:Y:S02]  /*1020*/  IMAD.MOV.U32 R4, RZ, RZ, R0 ;  /* 0x000000ffff047224 */ /* 0x000fe400078e0000 */
[----:B------:R-:W-:-:S13]  /*1030*/  ISETP.NE.AND.EX P0, PT, RZ, UR7, PT, P0 ;  /* 0x00000007ff007c0c */ /* 0x000fda000bf05300 */
[----:B------:R-:W-:Y:S05]  /*1040*/  @!P0 BRA `(.L_x_9) ;  /* 0x0000000000f48947 */ /* 0x000fea0003800000 */
[----:B------:R-:W0:Y:S01]  /*1050*/  LDC.64 R2, c[0x0][0xe90] ;  /* 0x0003a400ff027b82 */ /* 0x000e220000000a00 */
[----:B------:R-:W-:Y:S01]  /*1060*/  ULDC.S8 UR4, c[0x0][0xe89] ;  /* 0x0003a24000047ab9 */ /* 0x000fe20000000200 */
[----:B------:R-:W-:Y:S02]  /*1070*/  FSETP.NEU.FTZ.AND P2, PT, R27, RZ, PT ;  /* 0x000000ff1b00720b */ /* 0x000fe40003f5d000 */
[----:B------:R-:W-:-:S13]  /*1080*/  ISETP.NE.AND P1, PT, RZ, UR4, PT ;  /* 0x00000004ff007c0c */ /* 0x000fda000bf25270 */
.L_x_10:
[C---:B------:R-:W-:Y:S01]  /*1090*/  IMAD.SHL.U32 R8, R4.reuse, 0x8, RZ ;  /* 0x0000000804087824 */ /* 0x040fe200078e00ff */
[----:B------:R-:W-:Y:S01]  /*10a0*/  SHF.L.U64.HI R5, R4, 0x3, R5 ;  /* 0x0000000304057819 */ /* 0x000fe20000010205 */
[----:B0-----:R-:W2:Y:S03]  /*10b0*/  LDG.E R13, desc[UR14][R2.64] ;  /* 0x0000000e020d7981 */ /* 0x001ea6000c1e1900 */
[----:B------:R-:W-:-:S04]  /*10c0*/  IADD3 R6, P0, R8, UR10, RZ ;  /* 0x0000000a08067c10 */ /* 0x000fc8000ff1e0ff */
[----:B------:R-:W-:Y:S02]  /*10d0*/  IADD3.X R7, R5, UR11, RZ, P0, !PT ;  /* 0x0000000b05077c10 */ /* 0x000fe400087fe4ff */
[----:B------:R-:W-:-:S03]  /*10e0*/  IADD3 R4, P0, R8, UR8, RZ ;  /* 0x0000000808047c10 */ /* 0x000fc6000ff1e0ff */
[----:B------:R-:W3:Y:S01]  /*10f0*/  LDG.E.64 R14, desc[UR14][R6.64] ;  /* 0x0000000e060e7981 */ /* 0x000ee2000c1e1b00 */
[----:B------:R-:W-:-:S05]  /*1100*/  IADD3.X R5, R5, UR9, RZ, P0, !PT ;  /* 0x0000000905057c10 */ /* 0x000fca00087fe4ff */
[----:B------:R-:W4:Y:S01]  /*1110*/  LDG.E.64 R8, desc[UR14][R4.64] ;  /* 0x0000000e04087981 */ /* 0x000f22000c1e1b00 */
[----:B------:R-:W-:-:S05]  /*1120*/  VIADD R0, R0, UR6 ;  /* 0x0000000600007c36 */ /* 0x000fca0008000000 */
[----:B------:R-:W-:Y:S01]  /*1130*/  ISETP.LT.U32.AND P3, PT, R0, 0x4000, PT ;  /* 0x000040000000780c */ /* 0x000fe20003f61070 */
[----:B--2---:R-:W0:Y:S01]  /*1140*/  MUFU.RCP R13, R13 ;  /* 0x0000000d000d7308 */ /* 0x004e220000001000 */
[C---:B---3--:R-:W-:Y:S01]  /*1150*/  PRMT R11, R15.reuse, 0x7632, R11 ;  /* 0x000076320f0b7816 */ /* 0x048fe2000000000b */
[----:B------:R-:W-:Y:S01]  /*1160*/  IMAD.U32 R16, R15, 0x10000, RZ ;  /* 0x000100000f107824 */ /* 0x000fe200078e00ff */
[C---:B------:R-:W-:Y:S01]  /*1170*/  PRMT R10, R14.reuse, 0x7632, R10 ;  /* 0x000076320e0a7816 */ /* 0x040fe2000000000a */
[----:B------:R-:W-:Y:S02]  /*1180*/  IMAD.U32 R12, R14, 0x10000, RZ ;  /* 0x000100000e0c7824 */ /* 0x000fe400078e00ff */
[----:B------:R-:W-:Y:S01]  /*1190*/  IMAD.U32 R11, R11, 0x10000, RZ ;  /* 0x000100000b0b7824 */ /* 0x000fe200078e00ff */
[----:B------:R-:W-:Y:S01]  /*11a0*/  SHF.L.U32 R15, R10, 0x10, RZ ;  /* 0x000000100a0f7819 */ /* 0x000fe200000006ff */
[-C--:B0-----:R-:W-:Y:S01]  /*11b0*/  FMUL.FTZ R10, R16, R13.reuse ;  /* 0x0000000d100a7220 */ /* 0x081fe20000410000 */
[-C--:B------:R-:W-:Y:S01]  /*11c0*/  FMUL.FTZ R14, R12, R13.reuse ;  /* 0x0000000d0c0e7220 */ /* 0x080fe20000410000 */
[-C--:B------:R-:W-:Y:S01]  /*11d0*/  FMUL.FTZ R17, R11, R13.reuse ;  /* 0x0000000d0b117220 */ /* 0x080fe20000410000 */
[C---:B----4-:R-:W-:Y:S01]  /*11e0*/  PRMT R11, R8.reuse, 0x7632, R11 ;  /* 0x00007632080b7816 */ /* 0x050fe2000000000b */
[----:B------:R-:W-:Y:S01]  /*11f0*/  FMUL.FTZ R15, R15, R13 ;  /* 0x0000000d0f0f7220 */ /* 0x000fe20000410000 */
[----:B------:R-:W-:Y:S01]  /*1200*/  IMAD.U32 R12, R8, 0x10000, RZ ;  /* 0x00010000080c7824 */ /* 0x000fe200078e00ff */
[C---:B------:R-:W-:Y:S01]  /*1210*/  PRMT R8, R9.reuse, 0x7632, R8 ;  /* 0x0000763209087816 */ /* 0x040fe20000000008 */
[----:B------:R-:W-:Y:S01]  /*1220*/  IMAD.U32 R20, R9, 0x10000, RZ ;  /* 0x0001000009147824 */ /* 0x000fe200078e00ff */
[----:B------:R-:W-:Y:S01]  /*1230*/  SHF.L.U32 R16, R11, 0x10, RZ ;  /* 0x000000100b107819 */ /* 0x000fe200000006ff */
[----:B------:R-:W-:Y:S01]  /*1240*/  FADD.FTZ R11, -R10, -RZ ;  /* 0x800000ff0a0b7221 */ /* 0x000fe20000010100 */
[----:B------:R-:W-:Y:S01]  /*1250*/  FADD.FTZ R9, -R14, -RZ ;  /* 0x800000ff0e097221 */ /* 0x000fe20000010100 */
[----:B------:R-:W-:Y:S01]  /*1260*/  FADD.FTZ R18, -R15, -RZ ;  /* 0x800000ff0f127221 */ /* 0x000fe20000010100 */
[----:B------:R-:W-:Y:S01]  /*1270*/  FADD.FTZ R22, -R17, -RZ ;  /* 0x800000ff11167221 */ /* 0x000fe20000010100 */
[----:B------:R-:W-:Y:S01]  /*1280*/  IMAD.U32 R8, R8, 0x10000, RZ ;  /* 0x0001000008087824 */ /* 0x000fe200078e00ff */
[----:B------:R-:W-:-:S02]  /*1290*/  FSEL R13, R10, R11, !P1 ;  /* 0x0000000b0a0d7208 */ /* 0x000fc40004800000 */
[----:B------:R-:W-:Y:S02]  /*12a0*/  FSEL R9, R14, R9, !P1 ;  /* 0x000000090e097208 */ /* 0x000fe40004800000 */
[----:B------:R-:W-:Y:S01]  /*12b0*/  FSEL R11, R15, R18, !P1 ;  /* 0x000000120f0b7208 */ /* 0x000fe20004800000 */
[-C--:B------:R-:W-:Y:S01]  /*12c0*/  @P2 FFMA.FTZ R13, R20, R27.reuse, R13 ;  /* 0x0000001b140d2223 */ /* 0x080fe2000001000d */
[----:B------:R-:W-:Y:S01]  /*12d0*/  FSEL R19, R17, R22, !P1 ;  /* 0x0000001611137208 */ /* 0x000fe20004800000 */
[-C--:B------:R-:W-:Y:S01]  /*12e0*/  @P2 FFMA.FTZ R9, R12, R27.reuse, R9 ;  /* 0x0000001b0c092223 */ /* 0x080fe20000010009 */
[----:B------:R-:W-:Y:S01]  /*12f0*/  F2FP.BF16.F32.PACK_AB R14, R15, R14 ;  /* 0x0000000e0f0e723e */ /* 0x000fe200000010ff */
[----:B------:R-:W-:Y:S01]  /*1300*/  @P2 FFMA.FTZ R11, R16, R27, R11 ;  /* 0x0000001b100b2223 */ /* 0x000fe2000001000b */
[----:B-----5:R-:W-:Y:S01]  /*1310*/  FFMA.FTZ R13, R13, -R29, R20 ;  /* 0x8000001d0d0d7223 */ /* 0x020fe20000010014 */
[----:B------:R-:W-:Y:S01]  /*1320*/  @P2 FFMA.FTZ R19, R8, R27, R19 ;  /* 0x0000001b08132223 */ /* 0x000fe20000010013 */
[-C--:B------:R-:W-:Y:S01]  /*1330*/  FFMA.FTZ R9, R9, -R29.reuse, R12 ;  /* 0x8000001d09097223 */ /* 0x080fe2000001000c */
[-C--:B------:R-:W-:Y:S01]  /*1340*/  FFMA.FTZ R16, R11, -R29.reuse, R16 ;  /* 0x8000001d0b107223 */ /* 0x080fe20000010010 */
[----:B------:R-:W-:Y:S01]  /*1350*/  F2FP.BF16.F32.PACK_AB R15, R17, R10 ;  /* 0x0000000a110f723e */ /* 0x000fe200000010ff */
[----:B------:R-:W-:-:S03]  /*1360*/  FFMA.FTZ R8, R19, -R29, R8 ;  /* 0x8000001d13087223 */ /* 0x000fc60000010008 */
[----:B------:R-:W-:Y:S02]  /*1370*/  F2FP.BF16.F32.PACK_AB R12, R16, R9 ;  /* 0x00000009100c723e */ /* 0x000fe400000010ff */
[----:B------:R-:W-:Y:S01]  /*1380*/  F2FP.BF16.F32.PACK_AB R13, R8, R13 ;  /* 0x0000000d080d723e */ /* 0x000fe200000010ff */
[----:B------:R-:W-:-:S04]  /*1390*/  IMAD.WIDE.U32 R8, R0, 0x4, RZ ;  /* 0x0000000400087825 */ /* 0x000fc800078e00ff */
[----:B------:R0:W-:Y:S01]  /*13a0*/  STG.E.64 desc[UR14][R4.64], R12 ;  /* 0x0000000c04007986 */ /* 0x0001e2000c101b0e */
[----:B------:R-:W-:-:S03]  /*13b0*/  ISETP.GE.U32.AND P0, PT, R8, UR12, PT ;  /* 0x0000000c08007c0c */ /* 0x000fc6000bf06070 */
[----:B------:R1:W-:Y:S01]  /*13c0*/  STG.E.64 desc[UR14][R6.64], R14 ;  /* 0x0000000e06007986 */ /* 0x0003e2000c101b0e */
[----:B------:R-:W-:Y:S01]  /*13d0*/  ISETP.GE.AND.EX P0, PT, R9, UR5, PT, P0 ;  /* 0x0000000509007c0c */ /* 0x000fe2000bf06300 */
[----:B0-----:R-:W-:Y:S01]  /*13e0*/  IMAD.MOV.U32 R4, RZ, RZ, R0 ;  /* 0x000000ffff047224 */ /* 0x001fe200078e0000 */
[----:B------:R-:W-:-:S11]  /*13f0*/  MOV R5, RZ ;  /* 0x000000ff00057202 */ /* 0x000fd60000000f00 */
[----:B-1----:R-:W-:Y:S05]  /*1400*/  @!P0 BRA P3, `(.L_x_10) ;  /* 0xfffffffc00208947 */ /* 0x002fea000183ffff */
[----:B------:R-:W-:Y:S05]  /*1410*/  EXIT ;  /* 0x000000000000794d */ /* 0x000fea0003800000 */
.L_x_9:
[----:B------:R-:W-:Y:S02]  /*1420*/  ULDC.S8 UR4, c[0x0][0xe89] ;  /* 0x0003a24000047ab9 */ /* 0x000fe40000000200 */
[----:B------:R-:W-:-:S13]  /*1430*/  ISETP.NE.AND P1, PT, RZ, UR4, PT ;  /* 0x00000004ff007c0c */ /* 0x000fda000bf25270 */
.L_x_15:
[C---:B------:R-:W-:Y:S01]  /*1440*/  IMAD.SHL.U32 R2, R4.reuse, 0x8, RZ ;  /* 0x0000000804027824 */ /* 0x040fe200078e00ff */
[----:B------:R-:W-:-:S04]  /*1450*/  SHF.L.U64.HI R3, R4, 0x3, R5 ;  /* 0x0000000304037819 */ /* 0x000fc80000010205 */
[C---:B------:R-:W-:Y:S02]  /*1460*/  IADD3 R6, P2, R2.reuse, UR10, RZ ;  /* 0x0000000a02067c10 */ /* 0x040fe4000ff5e0ff */
[----:B------:R-:W-:Y:S02]  /*1470*/  IADD3 R2, P0, R2, UR8, RZ ;  /* 0x0000000802027c10 */ /* 0x000fe4000ff1e0ff */
[C---:B------:R-:W-:Y:S02]  /*1480*/  IADD3.X R7, R3.reuse, UR11, RZ, P2, !PT ;  /* 0x0000000b03077c10 */ /* 0x040fe400097fe4ff */
[----:B------:R-:W-:-:S04]  /*1490*/  IADD3.X R3, R3, UR9, RZ, P0, !PT ;  /* 0x0000000903037c10 */ /* 0x000fc800087fe4ff */
[----:B------:R-:W2:Y:S04]  /*14a0*/  LDG.E.64 R6, desc[UR14][R6.64] ;  /* 0x0000000e06067981 */ /* 0x000ea8000c1e1b00 */
[----:B------:R-:W3:Y:S01]  /*14b0*/  LDG.E.64 R12, desc[UR14][R2.64] ;  /* 0x0000000e020c7981 */ /* 0x000ee2000c1e1b00 */
[C---:B--2---:R-:W-:Y:S01]  /*14c0*/  IMAD.U32 R5, R6.reuse, 0x10000, RZ ;  /* 0x0001000006057824 */ /* 0x044fe200078e00ff */
[----:B------:R-:W-:Y:S02]  /*14d0*/  PRMT R10, R6, 0x7632, R10 ;  /* 0x00007632060a7816 */ /* 0x000fe4000000000a */
[----:B------:R-:W-:Y:S01]  /*14e0*/  PRMT R11, R7, 0x7632, R11 ;  /* 0x00007632070b7816 */ /* 0x000fe2000000000b */
[C---:B---3--:R-:W-:Y:S01]  /*14f0*/  IMAD.U32 R4, R12.reuse, 0x10000, RZ ;  /* 0x000100000c047824 */ /* 0x048fe200078e00ff */
[----:B------:R-:W-:-:S02]  /*1500*/  PRMT R8, R12, 0x7632, R8 ;  /* 0x000076320c087816 */ /* 0x000fc40000000008 */
[----:B------:R-:W-:Y:S01]  /*1510*/  PRMT R9, R13, 0x7632, R9 ;  /* 0x000076320d097816 */ /* 0x000fe20000000009 */
[----:B------:R-:W-:Y:S06]  /*1520*/  @!P1 BRA `(.L_x_11) ;  /* 0x0000000000809947 */ /* 0x000fec0003800000 */
[----:B------:R-:W-:-:S13]  /*1530*/  FSETP.NEU.FTZ.AND P0, PT, R27, RZ, PT ;  /* 0x000000ff1b00720b */ /* 0x000fda0003f1d000 */
[----:B------:R-:W-:Y:S05]  /*1540*/  @P0 BRA `(.L_x_12) ;  /* 0x0000000000340947 */ /* 0x000fea0003800000 */
[----:B------:R-:W-:Y:S01]  /*1550*/  SHF.L.U32 R6, R13, 0x10, RZ ;  /* 0x000000100d067819 */ /* 0x000fe200000006ff */
[----:B------:R-:W-:Y:S02]  /*1560*/  IMAD.U32 R13, R7, 0x10000, RZ ;  /* 0x00010000070d7824 */ /* 0x000fe400078e00ff */
[-C--:B-----5:R-:W-:Y:S01]  /*1570*/  FFMA.FTZ R5, R5, R29.reuse, R4 ;  /* 0x0000001d05057223 */ /* 0x0a0fe20000010004 */
[----:B------:R-:W-:Y:S01]  /*1580*/  IMAD.U32 R7, R10, 0x10000, RZ ;  /* 0x000100000a077824 */ /* 0x000fe200078e00ff */
[----:B------:R-:W-:Y:S01]  /*1590*/  SHF.L.U32 R10, R9, 0x10, RZ ;  /* 0x00000010090a7819 */ /* 0x000fe200000006ff */
        /* <DEDUP_REMOVED lines=8> */
.L_x_12:
[----:B------:R-:W-:Y:S01]  /*1620*/  IMAD.U32 R12, R7, 0x10000, RZ ;  /* 0x00010000070c7824 */ /* 0x000fe200078e00ff */
[----:B------:R-:W-:Y:S01]  /*1630*/  SHF.L.U32 R7, R8, 0x10, RZ ;  /* 0x0000001008077819 */ /* 0x000fe200000006ff */
[----:B------:R-:W-:Y:S02]  /*1640*/  IMAD.U32 R6, R10, 0x10000, RZ ;  /* 0x000100000a067824 */ /* 0x000fe400078e00ff */
[-C--:B------:R-:W-:Y:S01]  /*1650*/  FFMA.FTZ R5, R4, R27.reuse, -R5 ;  /* 0x0000001b04057223 */ /* 0x080fe20000010805 */
[----:B------:R-:W-:Y:S02]  /*1660*/  IMAD.U32 R13, R13, 0x10000, RZ ;  /* 0x000100000d0d7824 */ /* 0x000fe400078e00ff */
[----:B------:R-:W-:Y:S02]  /*1670*/  IMAD.U32 R9, R9, 0x10000, RZ ;  /* 0x0001000009097824 */ /* 0x000fe400078e00ff */
[----:B------:R-:W-:Y:S01]  /*1680*/  FFMA.FTZ R6, R7, R27, -R6 ;  /* 0x0000001b07067223 */ /* 0x000fe20000010806 */
[----:B------:R-:W-:-:S02]  /*1690*/  IMAD.U32 R10, R11, 0x10000, RZ ;  /* 0x000100000b0a7824 */ /* 0x000fc400078e00ff */
[----:B------:R-:W-:Y:S01]  /*16a0*/  FFMA.FTZ R8, R13, R27, -R12 ;  /* 0x0000001b0d087223 */ /* 0x000fe2000001080c */
[-C--:B-----5:R-:W-:Y:S01]  /*16b0*/  FFMA.FTZ R5, R5, -R29.reuse, R4 ;  /* 0x8000001d05057223 */ /* 0x0a0fe20000010004 */
[----:B------:R-:W-:Y:S01]  /*16c0*/  FFMA.FTZ R6, R6, -R29, R7 ;  /* 0x8000001d06067223 */ /* 0x000fe20000010007 */
[----:B------:R-:W-:Y:S01]  /*16d0*/  FFMA.FTZ R10, R9, R27, -R10 ;  /* 0x0000001b090a7223 */ /* 0x000fe2000001080a */
[----:B------:R-:W-:-:S03]  /*16e0*/  FFMA.FTZ R8, R8, -R29, R13 ;  /* 0x8000001d08087223 */ /* 0x000fc6000001000d */
[----:B------:R-:W-:Y:S01]  /*16f0*/  FFMA.FTZ R7, R10, -R29, R9 ;  /* 0x8000001d0a077223 */ /* 0x000fe20000010009 */
[----:B------:R-:W-:-:S04]  /*1700*/  F2FP.BF16.F32.PACK_AB R5, R6, R5 ;  /* 0x000000050605723e */ /* 0x000fc800000010ff */
[----:B------:R-:W-:Y:S01]  /*1710*/  F2FP.BF16.F32.PACK_AB R7, R7, R8 ;  /* 0x000000080707723e */ /* 0x000fe200000010ff */
[----:B------:R-:W-:Y:S06]  /*1720*/  BRA `(.L_x_13) ;  /* 0x00000000007c7947 */ /* 0x000fec0003800000 */
.L_x_11:
[----:B------:R-:W-:-:S13]  /*1730*/  FSETP.NEU.FTZ.AND P0, PT, R27, RZ, PT ;  /* 0x000000ff1b00720b */ /* 0x000fda0003f1d000 */
[----:B------:R-:W-:Y:S05]  /*1740*/  @P0 BRA `(.L_x_14) ;  /* 0x0000000000340947 */ /* 0x000fea0003800000 */
[----:B------:R-:W-:Y:S01]  /*1750*/  SHF.L.U32 R6, R13, 0x10, RZ ;  /* 0x000000100d067819 */ /* 0x000fe200000006ff */
[----:B------:R-:W-:Y:S02]  /*1760*/  IMAD.U32 R13, R7, 0x10000, RZ ;  /* 0x00010000070d7824 */ /* 0x000fe400078e00ff */
[-C--:B-----5:R-:W-:Y:S01]  /*1770*/  FFMA.FTZ R5, R5, -R29.reuse, R4 ;  /* 0x8000001d05057223 */ /* 0x0a0fe20000010004 */
[----:B------:R-:W-:Y:S02]  /*1780*/  IMAD.U32 R8, R8, 0x10000, RZ ;  /* 0x0001000008087824 */ /* 0x000fe400078e00ff */
[----:B------:R-:W-:Y:S01]  /*1790*/  IMAD.U32 R7, R10, 0x10000, RZ ;  /* 0x000100000a077824 */ /* 0x000fe200078e00ff */
[----:B------:R-:W-:Y:S01]  /*17a0*/  SHF.L.U32 R10, R9, 0x10, RZ ;  /* 0x00000010090a7819 */ /* 0x000fe200000006ff */
[----:B------:R-:W-:Y:S02]  /*17b0*/  IMAD.U32 R11, R11, 0x10000, RZ ;  /* 0x000100000b0b7824 */ /* 0x000fe400078e00ff */
[-C--:B------:R-:W-:Y:S01]  /*17c0*/  FFMA.FTZ R4, R7, -R29.reuse, R8 ;  /* 0x8000001d07047223 */ /* 0x080fe20000010008 */
[-C--:B------:R-:W-:Y:S01]  /*17d0*/  FFMA.FTZ R7, R13, -R29.reuse, R6 ;  /* 0x8000001d0d077223 */ /* 0x080fe20000010006 */
[----:B------:R-:W-:-:S03]  /*17e0*/  FFMA.FTZ R6, R11, -R29, R10 ;  /* 0x8000001d0b067223 */ /* 0x000fc6000001000a */
[----:B------:R-:W-:Y:S02]  /*17f0*/  F2FP.BF16.F32.PACK_AB R5, R4, R5 ;  /* 0x000000050405723e */ /* 0x000fe400000010ff */
[----:B------:R-:W-:Y:S01]  /*1800*/  F2FP.BF16.F32.PACK_AB R7, R6, R7 ;  /* 0x000000070607723e */ /* 0x000fe200000010ff */
[----:B------:R-:W-:Y:S06]  /*1810*/  BRA `(.L_x_13) ;  /* 0x0000000000407947 */ /* 0x000fec0003800000 */
.L_x_14:
[----:B------:R-:W-:Y:S01]  /*1820*/  IMAD.U32 R12, R7, 0x10000, RZ ;  /* 0x00010000070c7824 */ /* 0x000fe200078e00ff */
[----:B------:R-:W-:Y:S01]  /*1830*/  SHF.L.U32 R7, R8, 0x10, RZ ;  /* 0x0000001008077819 */ /* 0x000fe200000006ff */
[----:B------:R-:W-:Y:S01]  /*1840*/  IMAD.U32 R6, R10, 0x10000, RZ ;  /* 0x000100000a067824 */ /* 0x000fe200078e00ff */
[----:B------:R-:W-:Y:S01]  /*1850*/  SHF.L.U32 R10, R11, 0x10, RZ ;  /* 0x000000100b0a7819 */ /* 0x000fe200000006ff */
[----:B------:R-:W-:Y:S02]  /*1860*/  IMAD.U32 R13, R13, 0x10000, RZ ;  /* 0x000100000d0d7824 */ /* 0x000fe400078e00ff */
[-C--:B------:R-:W-:Y:S01]  /*1870*/  FFMA.FTZ R5, R4, R27.reuse, R5 ;  /* 0x0000001b04057223 */ /* 0x080fe20000010005 */
[----:B------:R-:W-:Y:S02]  /*1880*/  IMAD.U32 R9, R9, 0x10000, RZ ;  /* 0x0001000009097824 */ /* 0x000fe400078e00ff */
[-C--:B------:R-:W-:Y:S01]  /*1890*/  FFMA.FTZ R6, R7, R27.reuse, R6 ;  /* 0x0000001b07067223 */ /* 0x080fe20000010006 */
[----:B------:R-:W-:Y:S01]  /*18a0*/  FFMA.FTZ R8, R13, R27, R12 ;  /* 0x0000001b0d087223 */ /* 0x000fe2000001000c */
[----:B-----5:R-:W-:Y:S01]  /*18b0*/  FFMA.FTZ R5, R5, -R29, R4 ;  /* 0x8000001d05057223 */ /* 0x020fe20000010004 */
[----:B------:R-:W-:Y:S01]  /*18c0*/  FFMA.FTZ R10, R9, R27, R10 ;  /* 0x0000001b090a7223 */ /* 0x000fe2000001000a */
[-C--:B------:R-:W-:Y:S01]  /*18d0*/  FFMA.FTZ R6, R6, -R29.reuse, R7 ;  /* 0x8000001d06067223 */ /* 0x080fe20000010007 */
[----:B------:R-:W-:-:S02]  /*18e0*/  FFMA.FTZ R7, R8, -R29, R13 ;  /* 0x8000001d08077223 */ /* 0x000fc4000001000d */
[----:B------:R-:W-:Y:S02]  /*18f0*/  FFMA.FTZ R10, R10, -R29, R9 ;  /* 0x8000001d0a0a7223 */ /* 0x000fe40000010009 */
[----:B------:R-:W-:-:S03]  /*1900*/  F2FP.BF16.F32.PACK_AB R5, R6, R5 ;  /* 0x000000050605723e */ /* 0x000fc600000010ff */
[----:B------:R-:W-:-:S07]  /*1910*/  F2FP.BF16.F32.PACK_AB R7, R10, R7 ;  /* 0x000000070a07723e */ /* 0x000fce00000010ff */
.L_x_13:
[----:B------:R-:W-:Y:S02]  /*1920*/  VIADD R0, R0, UR6 ;  /* 0x0000000600007c36 */ /* 0x000fe40008000000 */
[----:B------:R-:W-:Y:S02]  /*1930*/  IMAD.MOV.U32 R6, RZ, RZ, R5 ;  /* 0x000000ffff067224 */ /* 0x000fe400078e0005 */
[C---:B------:R-:W-:Y:S01]  /*1940*/  IMAD.WIDE.U32 R4, R0.reuse, 0x4, RZ ;  /* 0x0000000400047825 */ /* 0x040fe200078e00ff */
[----:B------:R-:W-:Y:S02]  /*1950*/  ISETP.LT.U32.AND P2, PT, R0, 0x4000, PT ;  /* 0x000040000000780c */ /* 0x000fe40003f41070 */
[----:B------:R0:W-:Y:S01]  /*1960*/  STG.E.64 desc[UR14][R2.64], R6 ;  /* 0x0000000602007986 */ /* 0x0001e2000c101b0e */
[----:B------:R-:W-:Y:S02]  /*1970*/  ISETP.GE.U32.AND P0, PT, R4, UR12, PT ;  /* 0x0000000c04007c0c */ /* 0x000fe4000bf06070 */
[----:B------:R-:W-:-:S02]  /*1980*/  MOV R4, R0 ;  /* 0x0000000000047202 */ /* 0x000fc40000000f00 */
[----:B------:R-:W-:Y:S01]  /*1990*/  ISETP.GE.AND.EX P0, PT, R5, UR5, PT, P0 ;  /* 0x0000000505007c0c */ /* 0x000fe2000bf06300 */
[----:B------:R-:W-:-:S12]  /*19a0*/  IMAD.MOV.U32 R5, RZ, RZ, RZ ;  /* 0x000000ffff057224 */ /* 0x000fd800078e00ff */
[----:B0-----:R-:W-:Y:S05]  /*19b0*/  @!P0 BRA P2, `(.L_x_15) ;  /* 0xfffffff800a08947 */ /* 0x001fea000103ffff */
[----:B------:R-:W-:Y:S05]  /*19c0*/  EXIT ;  /* 0x000000000000794d */ /* 0x000fea0003800000 */
.L_x_16:
[----:B------:R-:W-:-:S00]  /*19d0*/  BRA `(.L_x_16) ;  /* 0xfffffffc00fc7947 */ /* 0x000fc0000383ffff */
[----:B------:R-:W-:-:S00]  /*19e0*/  NOP ;  /* 0x0000000000007918 */ /* 0x000fc00000000000 */
        /* <DEDUP_REMOVED lines=9> */
.L_x_186:


//--------------------- .text._ZN2at6native50_GLOBAL__N__ca2a4b1e_17_FusedSgdKernel_cu_a550329a25multi_tensor_apply_kernelINS1_18TensorListMetadataILi2EEENS1_19FusedSgdMathFunctorIN3c104HalfELi2EEEJddPfddbbbS9_S9_EEEvT_T0_DpT1_ --------------------------
	.section	.text._ZN2at6native50_GLOBAL__N__ca2a4b1e_17_FusedSgdKernel_cu_a550329a25multi_tensor_apply_kernelINS1_18TensorListMetadataILi2EEENS1_19FusedSgdMathFunctorIN3c104HalfELi2EEEJddPfddbbbS9_S9_EEEvT_T0_DpT1_,"ax",@progbits
	.align	128
.text._ZN2at6native50_GLOBAL__N__ca2a4b1e_17_FusedSgdKernel_cu_a550329a25multi_tensor_apply_kernelINS1_18TensorListMetadataILi2EEENS1_19FusedSgdMathFunctorIN3c104HalfELi2EEEJddPfddbbbS9_S9_EEEvT_T0_DpT1_:
        .type           _ZN2at6native50_GLOBAL__N__ca2a4b1e_17_FusedSgdKernel_cu_a550329a25multi_tensor_apply_kernelINS1_18TensorListMetadataILi2EEENS1_19FusedSgdMathFunctorIN3c104HalfELi2EEEJddPfddbbbS9_S9_EEEvT_T0_DpT1_,@function
        .size           _ZN2at6native50_GLOBAL__N__ca2a4b1e_17_FusedSgdKernel_cu_a550329a25multi_tensor_apply_kernelINS1_18TensorListMetadataILi2EEENS1_19FusedSgdMathFunctorIN3c104HalfELi2EEEJddPfddbbbS9_S9_EEEvT_T0_DpT1_,(.L_x_187 - _ZN2at6native50_GLOBAL__N__ca2a4b1e_17_FusedSgdKernel_cu_a550329a25multi_tensor_apply_kernelINS1_18TensorListMetadataILi2EEENS1_19FusedSgdMathFunctorIN3c104HalfELi2EEEJddPfddbbbS9_S9_EEEvT_T0_DpT1_)
        .other          _ZN2at6native50_GLOBAL__N__ca2a4b1e_17_FusedSgdKernel_cu_a550329a25multi_tensor_apply_kernelINS1_18TensorListMetadataILi2EEENS1_19FusedSgdMathFunctorIN3c104HalfELi2EEEJddPfddbbbS9_S9_EEEvT_T0_DpT1_,@"STO_CUDA_ENTRY STV_DEFAULT"
_ZN2at6native50_GLOBAL__N__ca2a4b1e_17_FusedSgdKernel_cu_a550329a25multi_tensor_apply_kernelINS1_18TensorListMetadataILi2EEENS1_19FusedSgdMathFunctorIN3c104HalfELi2EEEJddPfddbbbS9_S9_EEEvT_T0_DpT1_:
        /* <DEDUP_REMOVED lines=10> */
.L_x_17:
        /* <DEDUP_REMOVED lines=34> */
[----:B------:R-:W-:Y:S02]  /*02c0*/  PLOP3.LUT P0, PT, PT, PT, UP0, 0x80, 0x0 ;  /* 0x000000000000781c */ /* 0x000fe40003f0f008 */
[----:B------:R-:W-:-:S11]  /*02d0*/  @!P1 MOV R29, R0 ;  /* 0x00000000001d9202 */ /* 0x000fd60000000f00 */
[----:B-1----:R-:W-:Y:S05]  /*02e0*/  @!P0 BRA `(.L_x_18) ;  /* 0x0000000c00248947 */ /* 0x002fea0003800000 */
[----:B------:R-:W-:-:S04]  /*02f0*/  UISETP.GE.U32.AND UP0, UPT, UR12, 0x1, UPT ;  /* 0x000000010c00788c */ /* 0x000fc8000bf06070 */
[----:B------:R-:W-:-:S06]  /*0300*/  UISETP.GE.AND.EX UP0, UPT, UR5, URZ, UPT, UP0 ;  /* 0x0000003f0500728c */ /* 0x000fcc000bf06300 */
[----:B------:R-:W-:-:S13]  /*0310*/  PLOP3.LUT P0, PT, PT, PT, UP0, 0x80, 0x0 ;  /* 0x000000000000781c */ /* 0x000fda0003f0f008 */
[----:B------:R-:W-:Y:S05]  /*0320*/  @!P0 EXIT ;  /* 0x000000000000894d */ /* 0x000fea0003800000 */
[----:B------:R-:W0:Y:S01]  /*0330*/  S2R R25, SR_TID.X ;  /* 0x0000000000197919 */ /* 0x000e220000002100 */
[----:B------:R-:W1:Y:S01]  /*0340*/  LDC R24, c[0x0][RZ] ;  /* 0x00000000ff187b82 */ /* 0x000e620000000800 */
[----:B------:R-:W-:Y:S01]  /*0350*/  HFMA2.MMA R23, -RZ, RZ, 0, 0 ;  /* 0x00000000ff177435 */ /* 0x000fe200000001ff */
[----:B------:R-:W-:Y:S01]  /*0360*/  MOV R0, RZ ;  /* 0x000000ff00007202 */ /* 0x000fe20000000f00 */
[----:B------:R-:W-:Y:S01]  /*0370*/  HFMA2.MMA R2, -RZ, RZ, 0, 0 ;  /* 0x00000000ff027435 */ /* 0x000fe200000001ff */
[----:B------:R-:W-:-:S10]  /*0380*/  ULDC.64 UR6, c[0x0][0xe90] ;  /* 0x0003a40000067ab9 */ /* 0x000fd40000000a00 */
.L_x_25:
[----:B01----:R-:W-:Y:S01]  /*0390*/  IADD3 R9, P0, R25, R0, RZ ;  /* 0x0000000019097210 */ /* 0x003fe20007f1e0ff */
[C---:B-1----:R-:W-:Y:S01]  /*03a0*/  IMAD R4, R24.reuse, 0x3, RZ ;  /* 0x0000000318047824 */ /* 0x042fe200078e02ff */
[----:B------:R-:W-:Y:S02]  /*03b0*/  PRMT R22, RZ, 0x7610, R22 ;  /* 0x00007610ff167816 */ /* 0x000fe40000000016 */
[----:B------:R-:W-:Y:S02]  /*03c0*/  IADD3.X R10, RZ, R2, RZ, P0, !PT ;  /* 0x00000002ff0a7210 */ /* 0x000fe400007fe4ff */
[CC--:B------:R-:W-:Y:S02]  /*03d0*/  IADD3 R5, P1, R24.reuse, R9.reuse, RZ ;  /* 0x0000000918057210 */ /* 0x0c0fe40007f3e0ff */
[----:B------:R-:W-:Y:S02]  /*03e0*/  LEA R3, P6, R24, R9, 0x1 ;  /* 0x0000000918037211 */ /* 0x000fe400078c08ff */
[----:B------:R-:W-:-:S02]  /*03f0*/  ISETP.GE.U32.AND P0, PT, R9, 0x10000, PT ;  /* 0x000100000900780c */ /* 0x000fc40003f06070 */
[----:B------:R-:W-:Y:S02]  /*0400*/  ISETP.GE.U32.AND P3, PT, R5, 0x10000, PT ;  /* 0x000100000500780c */ /* 0x000fe40003f66070 */
[-C--:B------:R-:W-:Y:S02]  /*0410*/  IADD3.X R8, RZ, R10.reuse, RZ, P1, !PT ;  /* 0x0000000aff087210 */ /* 0x080fe40000ffe4ff */
[----:B------:R-:W-:Y:S02]  /*0420*/  ISETP.GE.U32.AND P1, PT, R3, 0x10000, PT ;  /* 0x000100000300780c */ /* 0x000fe40003f26070 */
[----:B------:R-:W-:Y:S02]  /*0430*/  IADD3.X R6, RZ, R10, RZ, P6, !PT ;  /* 0x0000000aff067210 */ /* 0x000fe400037fe4ff */
[----:B------:R-:W-:Y:S02]  /*0440*/  ISETP.LT.U32.AND P4, PT, R9, UR12, PT ;  /* 0x0000000c09007c0c */ /* 0x000fe4000bf81070 */
[----:B------:R-:W-:-:S02]  /*0450*/  IADD3 R7, P5, R4, R9, RZ ;  /* 0x0000000904077210 */ /* 0x000fc40007fbe0ff */
[----:B------:R-:W-:Y:S02]  /*0460*/  ISETP.GE.AND.EX P0, PT, R10, RZ, PT, P0 ;  /* 0x000000ff0a00720c */ /* 0x000fe40003f06300 */
[----:B------:R-:W-:Y:S02]  /*0470*/  SHF.L.U32 R4, R9, 0x1, RZ ;  /* 0x0000000109047819 */ /* 0x000fe400000006ff */
[----:B------:R-:W-:Y:S02]  /*0480*/  ISETP.LT.U32.AND P2, PT, R5, UR12, PT ;  /* 0x0000000c05007c0c */ /* 0x000fe4000bf41070 */
[----:B------:R-:W-:Y:S02]  /*0490*/  ISETP.GE.AND.EX P3, PT, R8, RZ, PT, P3 ;  /* 0x000000ff0800720c */ /* 0x000fe40003f66330 */
[----:B------:R-:W-:Y:S02]  /*04a0*/  ISETP.LT.U32.AND P6, PT, R3, UR12, PT ;  /* 0x0000000c03007c0c */ /* 0x000fe4000bfc1070 */
[----:B------:R-:W-:-:S02]  /*04b0*/  ISETP.GE.AND.EX P1, PT, R6, RZ, PT, P1 ;  /* 0x000000ff0600720c */ /* 0x000fc40003f26310 */
[----:B------:R-:W-:Y:S02]  /*04c0*/  ISETP.LT.AND.EX P0, PT, R10, UR5, !P0, P4 ;  /* 0x000000050a007c0c */ /* 0x000fe4000c701340 */
[----:B------:R-:W-:Y:S02]  /*04d0*/  IADD3 R2, P4, R4, UR8, RZ ;  /* 0x0000000804027c10 */ /* 0x000fe4000ff9e0ff */
[----:B------:R-:W-:Y:S02]  /*04e0*/  ISETP.LT.AND.EX P2, PT, R8, UR5, !P3, P2 ;  /* 0x0000000508007c0c */ /* 0x000fe4000df41320 */
[----:B------:R-:W-:Y:S02]  /*04f0*/  SHF.L.U64.HI R9, R9, 0x1, R10 ;  /* 0x0000000109097819 */ /* 0x000fe4000001020a */
[----:B------:R-:W-:Y:S02]  /*0500*/  IADD3 R4, P3, R4, UR10, RZ ;  /* 0x0000000a04047c10 */ /* 0x000fe4000ff7e0ff */
[----:B------:R-:W-:-:S02]  /*0510*/  SHF.L.U64.HI R11, R5, 0x1, R8 ;  /* 0x00000001050b7819 */ /* 0x000fc40000010208 */
[----:B------:R-:W-:Y:S02]  /*0520*/  ISETP.LT.AND.EX P1, PT, R6, UR5, !P1, P6 ;  /* 0x0000000506007c0c */ /* 0x000fe4000cf21360 */
[----:B------:R-:W-:Y:S02]  /*0530*/  SHF.L.U32 R8, R5, 0x1, RZ ;  /* 0x0000000105087819 */ /* 0x000fe400000006ff */
[----:B------:R-:W-:Y:S02]  /*0540*/  IADD3.X R10, RZ, R10, RZ, P5, !PT ;  /* 0x0000000aff0a7210 */ /* 0x000fe40002ffe4ff */
[----:B------:R-:W-:Y:S02]  /*0550*/  ISETP.GE.U32.AND P6, PT, R7, 0x10000, PT ;  /* 0x000100000700780c */ /* 0x000fe40003fc6070 */
[C---:B------:R-:W-:Y:S02]  /*0560*/  SHF.L.U64.HI R13, R3.reuse, 0x1, R6 ;  /* 0x00000001030d7819 */ /* 0x040fe40000010206 */
[----:B------:R-:W-:-:S02]  /*0570*/  SHF.L.U32 R12, R3, 0x1, RZ ;  /* 0x00000001030c7819 */ /* 0x000fc400000006ff */
[C---:B------:R-:W-:Y:S02]  /*0580*/  IADD3.X R3, R9.reuse, UR9, RZ, P4, !PT ;  /* 0x0000000909037c10 */ /* 0x040fe4000a7fe4ff */
[----:B------:R-:W-:Y:S02]  /*0590*/  IADD3.X R5, R9, UR11, RZ, P3, !PT ;  /* 0x0000000b09057c10 */ /* 0x000fe40009ffe4ff */
[C---:B------:R-:W-:Y:S01]  /*05a0*/  ISETP.LT.U32.AND P5, PT, R7.reuse, UR12, PT ;  /* 0x0000000c07007c0c */ /* 0x040fe2000bfa1070 */
[----:B------:R-:W2:Y:S01]  /*05b0*/  @P0 LDG.E.U16 R22, desc[UR14][R2.64] ;  /* 0x0000000e02160981 */ /* 0x000ea2000c1e1500 */
[----:B------:R-:W-:Y:S02]  /*05c0*/  ISETP.GE.AND.EX P4, PT, R10, RZ, PT, P6 ;  /* 0x000000ff0a00720c */ /* 0x000fe40003f86360 */
[----:B------:R-:W-:Y:S02]  /*05d0*/  IADD3 R6, P3, R8, UR8, RZ ;  /* 0x0000000808067c10 */ /* 0x000fe4000ff7e0ff */
[----:B------:R-:W-:-:S02]  /*05e0*/  SHF.L.U64.HI R17, R7, 0x1, R10 ;  /* 0x0000000107117819 */ /* 0x000fc4000001020a */
[----:B------:R-:W-:Y:S02]  /*05f0*/  SHF.L.U32 R16, R7, 0x1, RZ ;  /* 0x0000000107107819 */ /* 0x000fe400000006ff */
[----:B------:R-:W-:Y:S02]  /*0600*/  IADD3 R8, P6, R8, UR10, RZ ;  /* 0x0000000a08087c10 */ /* 0x000fe4000ffde0ff */
[----:B------:R-:W-:Y:S02]  /*0610*/  ISETP.LT.AND.EX P4, PT, R10, UR5, !P4, P5 ;  /* 0x000000050a007c0c */ /* 0x000fe4000e781350 */
[----:B------:R-:W-:Y:S02]  /*0620*/  IADD3.X R7, R11, UR9, RZ, P3, !PT ;  /* 0x000000090b077c10 */ /* 0x000fe40009ffe4ff */
[C---:B------:R-:W-:Y:S02]  /*0630*/  IADD3 R10, P3, R12.reuse, UR8, RZ ;  /* 0x000000080c0a7c10 */ /* 0x040fe4000ff7e0ff */
[----:B------:R-:W-:-:S02]  /*0640*/  IADD3 R12, P5, R12, UR10, RZ ;  /* 0x0000000a0c0c7c10 */ /* 0x000fc4000ffbe0ff */
[----:B------:R-:W-:Y:S02]  /*0650*/  IADD3.X R9, R11, UR11, RZ, P6, !PT ;  /* 0x0000000b0b097c10 */ /* 0x000fe4000b7fe4ff */
[C---:B------:R-:W-:Y:S02]  /*0660*/  IADD3.X R11, R13.reuse, UR9, RZ, P3, !PT ;  /* 0x000000090d0b7c10 */ /* 0x040fe40009ffe4ff */
[----:B------:R-:W-:Y:S02]  /*0670*/  PRMT R19, RZ, 0x7610, R19 ;  /* 0x00007610ff137816 */ /* 0x000fe40000000013 */
[C---:B------:R-:W-:Y:S02]  /*0680*/  IADD3 R14, P3, R16.reuse, UR8, RZ ;  /* 0x00000008100e7c10 */ /* 0x040fe4000ff7e0ff */
[----:B------:R-:W-:Y:S02]  /*0690*/  IADD3.X R13, R13, UR11, RZ, P5, !PT ;  /* 0x0000000b0d0d7c10 */ /* 0x000fe4000affe4ff */
[----:B------:R-:W-:Y:S01]  /*06a0*/  IADD3 R16, P5, R16, UR10, RZ ;  /* 0x0000000a10107c10 */ /* 0x000fe2000ffbe0ff */
[----:B------:R-:W3:Y:S01]  /*06b0*/  @P0 LDG.E.U16 R19, desc[UR14][R4.64] ;  /* 0x0000000e04130981 */ /* 0x000ee2000c1e1500 */
[----:B------:R-:W-:-:S02]  /*06c0*/  PRMT R0, RZ, 0x7610, R0 ;  /* 0x00007610ff007816 */ /* 0x000fc40000000000 */
[----:B------:R-:W-:Y:S02]  /*06d0*/  PRMT R31, RZ, 0x7610, R31 ;  /* 0x00007610ff1f7816 */ /* 0x000fe4000000001f */
[----:B------:R-:W-:Y:S02]  /*06e0*/  PRMT R21, RZ, 0x7610, R21 ;  /* 0x00007610ff157816 */ /* 0x000fe40000000015 */
[----:B------:R-:W-:Y:S01]  /*06f0*/  PRMT R33, RZ, 0x7610, R33 ;  /* 0x00007610ff217816 */ /* 0x000fe20000000021 */
[----:B-----5:R0:W5:Y:S01]  /*0700*/  @P2 LDG.E.U16 R0, desc[UR14][R6.64] ;  /* 0x0000000e06002981 */ /* 0x020162000c1e1500 */
[----:B------:R-:W-:Y:S02]  /*0710*/  PRMT R20, RZ, 0x7610, R20 ;  /* 0x00007610ff147816 */ /* 0x000fe40000000014 */
[----:B------:R-:W-:Y:S01]  /*0720*/  PRMT R35, RZ, 0x7610, R35 ;  /* 0x00007610ff237816 */ /* 0x000fe20000000023 */
[----:B------:R0:W5:Y:S01]  /*0730*/  @P2 LDG.E.U16 R31, desc[UR14][R8.64] ;  /* 0x0000000e081f2981 */ /* 0x000162000c1e1500 */
[----:B------:R-:W-:-:S02]  /*0740*/  IADD3.X R15, R17, UR9, RZ, P3, !PT ;  /* 0x00000009110f7c10 */ /* 0x000fc40009ffe4ff */
[----:B------:R-:W-:Y:S01]  /*0750*/  IADD3.X R17, R17, UR11, RZ, P5, !PT ;  /* 0x0000000b11117c10 */ /* 0x000fe2000affe4ff */
[----:B------:R0:W5:Y:S04]  /*0760*/  @P1 LDG.E.U16 R21, desc[UR14][R10.64] ;  /* 0x0000000e0a151981 */ /* 0x000168000c1e1500 */
[----:B------:R0:W5:Y:S04]  /*0770*/  @P1 LDG.E.U16 R33, desc[UR14][R12.64] ;  /* 0x0000000e0c211981 */ /* 0x000168000c1e1500 */
[----:B------:R0:W5:Y:S04]  /*0780*/  @P4 LDG.E.U16 R20, desc[UR14][R14.64] ;  /* 0x0000000e0e144981 */ /* 0x000168000c1e1500 */
[----:B------:R0:W5:Y:S01]  /*0790*/  @P4 LDG.E.U16 R35, desc[UR14][R16.64] ;  /* 0x0000000e10234981 */ /* 0x000162000c1e1500 */
[----:B------:R-:W-:-:S04]  /*07a0*/  ISETP.NE.U32.AND P3, PT, RZ, UR6, PT ;  /* 0x00000006ff007c0c */ /* 0x000fc8000bf65070 */
[----:B------:R-:W-:Y:S01]  /*07b0*/  ISETP.NE.AND.EX P3, PT, RZ, UR7, PT, P3 ;  /* 0x00000007ff007c0c */ /* 0x000fe2000bf65330 */
[----:B--2---:R-:W-:Y:S02]  /*07c0*/  HADD2.F32 R22, -RZ, R22.H0_H0 ;  /* 0x20000016ff167230 */ /* 0x004fe40000004100 */
[----:B---3--:R-:W-:-:S10]  /*07d0*/  HADD2.F32 R37, -RZ, R19.H0_H0 ;  /* 0x20000013ff257230 */ /* 0x008fd40000004100 */
[----:B0-----:R-:W-:Y:S05]  /*07e0*/  @!P3 BRA `(.L_x_19) ;  /* 0x00000000008cb947 */ /* 0x001fea0003800000 */
[----:B------:R-:W0:Y:S02]  /*07f0*/  LDC.64 R18, c[0x0][0xe90] ;  /* 0x0003a400ff127b82 */ /* 0x000e240000000a00 */
[----:B0-----:R-:W2:Y:S01]  /*0800*/  LDG.E R19, desc[UR14][R18.64] ;  /* 0x0000000e12137981 */ /* 0x001ea2000c1e1900 */
[----:B------:R-:W-:Y:S01]  /*0810*/  ULDC.S8 UR4, c[0x0][0xe89] ;  /* 0x0003a24000047ab9 */ /* 0x000fe20000000200 */
[----:B-----5:R-:W-:Y:S01]  /*0820*/  HADD2.F32 R28, -RZ, R31.H0_H0 ;  /* 0x2000001fff1c7230 */ /* 0x020fe20000004100 */
[----:B------:R-:W-:Y:S01]  /*0830*/  ISETP.NE.AND P6, PT, RZ, UR4, PT ;  /* 0x00000004ff007c0c */ /* 0x000fe2000bfc5270 */
[----:B------:R-:W-:Y:S01]  /*0840*/  HADD2.F32 R26, -RZ, R33.H0_H0 ;  /* 0x20000021ff1a7230 */ /* 0x000fe20000004100 */
[----:B------:R-:W-:Y:S01]  /*0850*/  FSETP.NEU.FTZ.AND P5, PT, R27, RZ, PT ;  /* 0x000000ff1b00720b */ /* 0x000fe20003fbd000 */
[----:B------:R-:W-:Y:S02]  /*0860*/  HADD2.F32 R35, -RZ, R35.H0_H0 ;  /* 0x20000023ff237230 */ /* 0x000fe40000004100 */
[----:B------:R-:W-:-:S02]  /*0870*/  HADD2.F32 R0, -RZ, R0.H0_H0 ;  /* 0x20000000ff007230 */ /* 0x000fc40000004100 */
[----:B------:R-:W-:Y:S01]  /*0880*/  HADD2.F32 R32, -RZ, R20.H0_H0 ;  /* 0x20000014ff207230 */ /* 0x000fe20000004100 */
[----:B--2---:R-:W0:Y:S02]  /*0890*/  MUFU.RCP R30, R19 ;  /* 0x00000013001e7308 */ /* 0x004e240000001000 */
[-C--:B0-----:R-:W-:Y:S01]  /*08a0*/  FMUL.FTZ R37, R37, R30.reuse ;  /* 0x0000001e25257220 */ /* 0x081fe20000410000 */
[-C--:B------:R-:W-:Y:S01]  /*08b0*/  FMUL.FTZ R28, R28, R30.reuse ;  /* 0x0000001e1c1c7220 */ /* 0x080fe20000410000 */
[-C--:B------:R-:W-:Y:S01]  /*08c0*/  FMUL.FTZ R26, R26, R30.reuse ;  /* 0x0000001e1a1a7220 */ /* 0x080fe20000410000 */
[----:B------:R-:W-:Y:S01]  /*08d0*/  FMUL.FTZ R18, R35, R30 ;  /* 0x0000001e23127220 */ /* 0x000fe20000410000 */
[----:B------:R-:W-:Y:S01]  /*08e0*/  HADD2.F32 R30, -RZ, R21.H0_H0 ;  /* 0x20000015ff1e7230 */ /* 0x000fe20000004100 */
[----:B------:R-:W-:Y:S01]  /*08f0*/  F2FP.F16.F32.PACK_AB R19, RZ, R37 ;  /* 0x00000025ff13723e */ /* 0x000fe200000000ff */
[----:B------:R-:W-:Y:S01]  /*0900*/  @P6 FADD.FTZ R37, -R37, -RZ ;  /* 0x800000ff25256221 */ /* 0x000fe20000010100 */
[----:B------:R-:W-:Y:S01]  /*0910*/  F2FP.F16.F32.PACK_AB R31, RZ, R28 ;  /* 0x0000001cff1f723e */ /* 0x000fe200000000ff */
[----:B------:R-:W-:Y:S01]  /*0920*/  @P6 FADD.FTZ R28, -R28, -RZ ;  /* 0x800000ff1c1c6221 */ /* 0x000fe20000010100 */
[----:B------:R-:W-:Y:S01]  /*0930*/  F2FP.F16.F32.PACK_AB R33, RZ, R26 ;  /* 0x0000001aff21723e */ /* 0x000fe200000000ff */
[----:B------:R-:W-:Y:S01]  /*0940*/  @P6 FADD.FTZ R26, -R26, -RZ ;  /* 0x800000ff1a1a6221 */ /* 0x000fe20000010100 */
[----:B------:R-:W-:Y:S01]  /*0950*/  F2FP.F16.F32.PACK_AB R35, RZ, R18 ;  /* 0x00000012ff23723e */ /* 0x000fe200000000ff */
        /* <DEDUP_REMOVED lines=9> */
[----:B------:R-:W-:Y:S02]  /*09f0*/  F2FP.F16.F32.PACK_AB R22, R21, R22 ;  /* 0x000000161516723e */ /* 0x000fe400000000ff */
[----:B------:R-:W-:Y:S01]  /*0a00*/  F2FP.F16.F32.PACK_AB R20, R37, R20 ;  /* 0x000000142514723e */ /* 0x000fe200000000ff */
[----:B------:R-:W-:Y:S06]  /*0a10*/  BRA `(.L_x_20) ;  /* 0x0000000400087947 */ /* 0x000fec0003800000 */
.L_x_19:
[----:B------:R-:W-:Y:S02]  /*0a20*/  ULDC.S8 UR4, c[0x0][0xe89] ;  /* 0x0003a24000047ab9 */ /* 0x000fe40000000200 */
[----:B------:R-:W-:-:S13]  /*0a30*/  ISETP.NE.AND P5, PT, RZ, UR4, PT ;  /* 0x00000004ff007c0c */ /* 0x000fda000bfa5270 */
[----:B------:R-:W-:Y:S05]  /*0a40*/  @!P5 BRA `(.L_x_21) ;  /* 0x000000000080d947 */ /* 0x000fea0003800000 */
[----:B------:R-:W-:-:S13]  /*0a50*/  FSETP.NEU.FTZ.AND P5, PT, R27, RZ, PT ;  /* 0x000000ff1b00720b */ /* 0x000fda0003fbd000 */
[----:B------:R-:W-:Y:S05]  /*0a60*/  @P5 BRA `(.L_x_22) ;  /* 0x0000000000345947 */ /* 0x000fea0003800000 */
[-C--:B------:R-:W-:Y:S01]  /*0a70*/  FFMA.FTZ R22, R37, R29.reuse, R22 ;  /* 0x0000001d25167223 */ /* 0x080fe20000010016 */
[----:B-----5:R-:W-:Y:S02]  /*0a80*/  HADD2.F32 R18, -RZ, R21.H0_H0 ;  /* 0x20000015ff127230 */ /* 0x020fe40000004100 */
[----:B------:R-:W-:Y:S02]  /*0a90*/  HADD2.F32 R37, -RZ, R33.H0_H0 ;  /* 0x20000021ff257230 */ /* 0x000fe40000004100 */
[----:B------:R-:W-:Y:S02]  /*0aa0*/  HADD2.F32 R0, -RZ, R0.H0_H0 ;  /* 0x20000000ff007230 */ /* 0x000fe40000004100 */
[----:B------:R-:W-:Y:S02]  /*0ab0*/  HADD2.F32 R26, -RZ, R20.H0_H0 ;  /* 0x20000014ff1a7230 */ /* 0x000fe40000004100 */
[----:B------:R-:W-:Y:S01]  /*0ac0*/  FFMA.FTZ R20, R37, R29, R18 ;  /* 0x0000001d25147223 */ /* 0x000fe20000010012 */
[----:B------:R-:W-:-:S02]  /*0ad0*/  HADD2.F32 R21, -RZ, R31.H0_H0 ;  /* 0x2000001fff157230 */ /* 0x000fc40000004100 */
[----:B------:R-:W-:-:S03]  /*0ae0*/  HADD2.F32 R28, -RZ, R35.H0_H0 ;  /* 0x20000023ff1c7230 */ /* 0x000fc60000004100 */
[-C--:B------:R-:W-:Y:S02]  /*0af0*/  FFMA.FTZ R21, R21, R29.reuse, R0 ;  /* 0x0000001d15157223 */ /* 0x080fe40000010000 */
[----:B------:R-:W-:-:S03]  /*0b00*/  FFMA.FTZ R37, R28, R29, R26 ;  /* 0x0000001d1c257223 */ /* 0x000fc6000001001a */
[----:B------:R-:W-:Y:S02]  /*0b10*/  F2FP.F16.F32.PACK_AB R22, R21, R22 ;  /* 0x000000161516723e */ /* 0x000fe400000000ff */
[----:B------:R-:W-:Y:S01]  /*0b20*/  F2FP.F16.F32.PACK_AB R20, R37, R20 ;  /* 0x000000142514723e */ /* 0x000fe200000000ff */
[----:B------:R-:W-:Y:S06]  /*0b30*/  BRA `(.L_x_20) ;  /* 0x0000000000c07947 */ /* 0x000fec0003800000 */
.L_x_22:
[----:B------:R-:W-:Y:S01]  /*0b40*/  FFMA.FTZ R37, R22, R27, -R37 ;  /* 0x0000001b16257223 */ /* 0x000fe20000010825 */
[----:B-----5:R-:W-:Y:S02]  /*0b50*/  HADD2.F32 R18, -RZ, R0.H0_H0 ;  /* 0x20000000ff127230 */ /* 0x020fe40000004100 */
[----:B------:R-:W-:Y:S02]  /*0b60*/  HADD2.F32 R0, -RZ, R21.H0_H0 ;  /* 0x20000015ff007230 */ /* 0x000fe40000004100 */
[----:B------:R-:W-:Y:S01]  /*0b70*/  FFMA.FTZ R22, R37, -R29, R22 ;  /* 0x8000001d25167223 */ /* 0x000fe20000010016 */
[----:B------:R-:W-:Y:S02]  /*0b80*/  HADD2.F32 R26, -RZ, R20.H0_H0 ;  /* 0x20000014ff1a7230 */ /* 0x000fe40000004100 */
[----:B------:R-:W-:Y:S02]  /*0b90*/  HADD2.F32 R21, -RZ, R31.H0_H0 ;  /* 0x2000001fff157230 */ /* 0x000fe40000004100 */
[----:B------:R-:W-:-:S02]  /*0ba0*/  HADD2.F32 R37, -RZ, R33.H0_H0 ;  /* 0x20000021ff257230 */ /* 0x000fc40000004100 */
[----:B------:R-:W-:Y:S02]  /*0bb0*/  HADD2.F32 R20, -RZ, R35.H0_H0 ;  /* 0x20000023ff147230 */ /* 0x000fe40000004100 */
[-C--:B------:R-:W-:Y:S01]  /*0bc0*/  FFMA.FTZ R21, R18, R27.reuse, -R21 ;  /* 0x0000001b12157223 */ /* 0x080fe20000010815 */
[-C--:B------:R-:W-:Y:S02]  /*0bd0*/  FFMA.FTZ R37, R0, R27.reuse, -R37 ;  /* 0x0000001b00257223 */ /* 0x080fe40000010825 */
[----:B------:R-:W-:Y:S01]  /*0be0*/  FFMA.FTZ R20, R26, R27, -R20 ;  /* 0x0000001b1a147223 */ /* 0x000fe20000010814 */
[-C--:B------:R-:W-:Y:S01]  /*0bf0*/  FFMA.FTZ R21, R21, -R29.reuse, R18 ;  /* 0x8000001d15157223 */ /* 0x080fe20000010012 */
[-C--:B------:R-:W-:Y:S02]  /*0c00*/  FFMA.FTZ R37, R37, -R29.reuse, R0 ;  /* 0x8000001d25257223 */ /* 0x080fe40000010000 */
[----:B------:R-:W-:Y:S02]  /*0c10*/  FFMA.FTZ R20, R20, -R29, R26 ;  /* 0x8000001d14147223 */ /* 0x000fe4000001001a */
[----:B------:R-:W-:-:S03]  /*0c20*/  F2FP.F16.F32.PACK_AB R22, R21, R22 ;  /* 0x000000161516723e */ /* 0x000fc600000000ff */
[----:B------:R-:W-:Y:S01]  /*0c30*/  F2FP.F16.F32.PACK_AB R20, R20, R37 ;  /* 0x000000251414723e */ /* 0x000fe200000000ff */
[----:B------:R-:W-:Y:S06]  /*0c40*/  BRA `(.L_x_20) ;  /* 0x00000000007c7947 */ /* 0x000fec0003800000 */
.L_x_21:
[----:B------:R-:W-:-:S13]  /*0c50*/  FSETP.NEU.FTZ.AND P5, PT, R27, RZ, PT ;  /* 0x000000ff1b00720b */ /* 0x000fda0003fbd000 */
[----:B------:R-:W-:Y:S05]  /*0c60*/  @P5 BRA `(.L_x_23) ;  /* 0x0000000000345947 */ /* 0x000fea0003800000 */
[-C--:B------:R-:W-:Y:S01]  /*0c70*/  FFMA.FTZ R22, R37, -R29.reuse, R22 ;  /* 0x8000001d25167223 */ /* 0x080fe20000010016 */
[----:B-----5:R-:W-:Y:S02]  /*0c80*/  HADD2.F32 R18, -RZ, R21.H0_H0 ;  /* 0x20000015ff127230 */ /* 0x020fe40000004100 */
[----:B------:R-:W-:Y:S02]  /*0c90*/  HADD2.F32 R37, -RZ, R33.H0_H0 ;  /* 0x20000021ff257230 */ /* 0x000fe40000004100 */
[----:B------:R-:W-:Y:S02]  /*0ca0*/  HADD2.F32 R0, -RZ, R0.H0_H0 ;  /* 0x20000000ff007230 */ /* 0x000fe40000004100 */
[----:B------:R-:W-:Y:S02]  /*0cb0*/  HADD2.F32 R26, -RZ, R20.H0_H0 ;  /* 0x20000014ff1a7230 */ /* 0x000fe40000004100 */
[----:B------:R-:W-:Y:S01]  /*0cc0*/  FFMA.FTZ R20, R37, -R29, R18 ;  /* 0x8000001d25147223 */ /* 0x000fe20000010012 */
[----:B------:R-:W-:-:S02]  /*0cd0*/  HADD2.F32 R21, -RZ, R31.H0_H0 ;  /* 0x2000001fff157230 */ /* 0x000fc40000004100 */
[----:B------:R-:W-:-:S03]  /*0ce0*/  HADD2.F32 R28, -RZ, R35.H0_H0 ;  /* 0x20000023ff1c7230 */ /* 0x000fc60000004100 */
[-C--:B------:R-:W-:Y:S02]  /*0cf0*/  FFMA.FTZ R21, R21, -R29.reuse, R0 ;  /* 0x8000001d15157223 */ /* 0x080fe40000010000 */
[----:B------:R-:W-:-:S03]  /*0d00*/  FFMA.FTZ R37, R28, -R29, R26 ;  /* 0x8000001d1c257223 */ /* 0x000fc6000001001a */
[----:B------:R-:W-:Y:S02]  /*0d10*/  F2FP.F16.F32.PACK_AB R22, R21, R22 ;  /* 0x000000161516723e */ /* 0x000fe400000000ff */
[----:B------:R-:W-:Y:S01]  /*0d20*/  F2FP.F16.F32.PACK_AB R20, R37, R20 ;  /* 0x000000142514723e */ /* 0x000fe200000000ff */
[----:B------:R-:W-:Y:S06]  /*0d30*/  BRA `(.L_x_20) ;  /* 0x0000000000407947 */ /* 0x000fec0003800000 */
.L_x_23:
[----:B------:R-:W-:Y:S01]  /*0d40*/  FFMA.FTZ R37, R22, R27, R37 ;  /* 0x0000001b16257223 */ /* 0x000fe20000010025 */
[----:B-----5:R-:W-:Y:S02]  /*0d50*/  HADD2.F32 R18, -RZ, R0.H0_H0 ;  /* 0x20000000ff127230 */ /* 0x020fe40000004100 */
[----:B------:R-:W-:Y:S02]  /*0d60*/  HADD2.F32 R0, -RZ, R21.H0_H0 ;  /* 0x20000015ff007230 */ /* 0x000fe40000004100 */
[----:B------:R-:W-:Y:S01]  /*0d70*/  FFMA.FTZ R22, R37, -R29, R22 ;  /* 0x8000001d25167223 */ /* 0x000fe20000010016 */
[----:B------:R-:W-:Y:S02]  /*0d80*/  HADD2.F32 R37, -RZ, R33.H0_H0 ;  /* 0x20000021ff257230 */ /* 0x000fe40000004100 */
[----:B------:R-:W-:Y:S02]  /*0d90*/  HADD2.F32 R28, -RZ, R20.H0_H0 ;  /* 0x20000014ff1c7230 */ /* 0x000fe40000004100 */
[----:B------:R-:W-:-:S02]  /*0da0*/  HADD2.F32 R21, -RZ, R31.H0_H0 ;  /* 0x2000001fff157230 */ /* 0x000fc40000004100 */
[-C--:B------:R-:W-:Y:S01]  /*0db0*/  FFMA.FTZ R37, R0, R27.reuse, R37 ;  /* 0x0000001b00257223 */ /* 0x080fe20000010025 */
[----:B------:R-:W-:Y:S02]  /*0dc0*/  HADD2.F32 R26, -RZ, R35.H0_H0 ;  /* 0x20000023ff1a7230 */ /* 0x000fe40000004100 */
[----:B------:R-:W-:Y:S01]  /*0dd0*/  FFMA.FTZ R21, R18, R27, R21 ;  /* 0x0000001b12157223 */ /* 0x000fe20000010015 */
[----:B------:R-:W-:Y:S02]  /*0de0*/  FFMA.FTZ R20, R37, -R29, R0 ;  /* 0x8000001d25147223 */ /* 0x000fe40000010000 */
[----:B------:R-:W-:Y:S01]  /*0df0*/  FFMA.FTZ R26, R28, R27, R26 ;  /* 0x0000001b1c1a7223 */ /* 0x000fe2000001001a */
[----:B------:R-:W-:-:S03]  /*0e00*/  FFMA.FTZ R21, R21, -R29, R18 ;  /* 0x8000001d15157223 */ /* 0x000fc60000010012 */
[----:B------:R-:W-:Y:S02]  /*0e10*/  FFMA.FTZ R37, R26, -R29, R28 ;  /* 0x8000001d1a257223 */ /* 0x000fe4000001001c */
[----:B------:R-:W-:-:S03]  /*0e20*/  F2FP.F16.F32.PACK_AB R22, R21, R22 ;  /* 0x000000161516723e */ /* 0x000fc600000000ff */
[----:B------:R-:W-:-:S07]  /*0e30*/  F2FP.F16.F32.PACK_AB R20, R37, R20 ;  /* 0x000000142514723e */ /* 0x000fce00000000ff */
.L_x_20:
        /* <DEDUP_REMOVED lines=11> */
.L_x_24:
[----:B0-----:R-:W-:Y:S02]  /*0ef0*/  LEA R0, R24, R23, 0x2 ;  /* 0x0000001718007211 */ /* 0x001fe400078e10ff */
[----:B------:R-:W-:Y:S02]  /*0f00*/  MOV R3, UR5 ;  /* 0x0000000500037c02 */ /* 0x000fe40008000f00 */
[C---:B------:R-:W-:Y:S02]  /*0f10*/  ISETP.LT.U32.AND P0, PT, R0.reuse, UR12, PT ;  /* 0x0000000c00007c0c */ /* 0x040fe4000bf01070 */
[----:B------:R-:W-:Y:S02]  /*0f20*/  SHF.R.S32.HI R2, RZ, 0x1f, R0 ;  /* 0x0000001fff027819 */ /* 0x000fe40000011400 */
[----:B------:R-:W-:Y:S02]  /*0f30*/  ISETP.LT.AND P1, PT, R0, 0x10000, PT ;  /* 0x000100000000780c */ /* 0x000fe40003f21270 */
[----:B------:R-:W-:-:S02]  /*0f40*/  ISETP.GT.AND.EX P0, PT, R3, R2, PT, P0 ;  /* 0x000000020300720c */ /* 0x000fc40003f04300 */
[----:B------:R-:W-:-:S11]  /*0f50*/  MOV R23, R0 ;  /* 0x0000000000177202 */ /* 0x000fd60000000f00 */
[----:B------:R-:W-:Y:S05]  /*0f60*/  @P0 BRA P1, `(.L_x_25) ;  /* 0xfffffff400080947 */ /* 0x000fea000083ffff */
[----:B------:R-:W-:Y:S05]  /*0f70*/  EXIT ;  /* 0x000000000000794d */ /* 0x000fea0003800000 */
.L_x_18:
        /* <DEDUP_REMOVED lines=10> */
[----:B------:R-:W-:Y:S02]  /*1020*/  MOV R4, R0 ;  /* 0x0000000000047202 */ /* 0x000fe40000000f00 */
[----:B------:R-:W-:-:S13]  /*1030*/  ISETP.NE.AND.EX P0, PT, RZ, UR7, PT, P0 ;  /* 0x00000007ff007c0c */ /* 0x000fda000bf05300 */
[----:B------:R-:W-:Y:S05]  /*1040*/  @!P0 BRA `(.L_x_26) ;  /* 0x0000000000e48947 */ /* 0x000fea0003800000 */
[----:B------:R-:W0:Y:S01]  /*1050*/  LDC.64 R2, c[0x0][0xe90] ;  /* 0x0003a400ff027b82 */ /* 0x000e220000000a00 */
[----:B------:R-:W-:Y:S01]  /*1060*/  ULDC.S8 UR4, c[0x0][0xe89] ;  /* 0x0003a24000047ab9 */ /* 0x000fe20000000200 */
[----:B------:R-:W-:Y:S02]  /*1070*/  FSETP.NEU.FTZ.AND P2, PT, R27, RZ, PT ;  /* 0x000000ff1b00720b */ /* 0x000fe40003f5d000 */
[----:B------:R-:W-:-:S13]  /*1080*/  ISETP.NE.AND P1, PT, RZ, UR4, PT ;  /* 0x00000004ff007c0c */ /* 0x000fda000bf25270 */
.L_x_27:
[C---:B------:R-:W-:Y:S01]  /*1090*/  SHF.L.U32 R8, R4.reuse, 0x3, RZ ;  /* 0x0000000304087819 */ /* 0x040fe200000006ff */
[----:B0-----:R-:W2:Y:S01]  /*10a0*/  LDG.E R11, desc[UR14][R2.64] ;  /* 0x0000000e020b7981 */ /* 0x001ea2000c1e1900 */
[----:B------:R-:W-:Y:S02]  /*10b0*/  SHF.L.U64.HI R5, R4, 0x3, R5 ;  /* 0x0000000304057819 */ /* 0x000fe40000010205 */
[----:B-1----:R-:W-:-:S04]  /*10c0*/  IADD3 R6, P0, R8, UR10, RZ ;  /* 0x0000000a08067c10 */ /* 0x002fc8000ff1e0ff */
[----:B------:R-:W-:Y:S02]  /*10d0*/  IADD3.X R7, R5, UR11, RZ, P0, !PT ;  /* 0x0000000b05077c10 */ /* 0x000fe400087fe4ff */
[----:B------:R-:W-:-:S03]  /*10e0*/  IADD3 R4, P0, R8, UR8, RZ ;  /* 0x0000000808047c10 */ /* 0x000fc6000ff1e0ff */
[----:B------:R-:W3:Y:S01]  /*10f0*/  LDG.E.64 R14, desc[UR14][R6.64] ;  /* 0x0000000e060e7981 */ /* 0x000ee2000c1e1b00 */
[----:B------:R-:W-:-:S05]  /*1100*/  IADD3.X R5, R5, UR9, RZ, P0, !PT ;  /* 0x0000000905057c10 */ /* 0x000fca00087fe4ff */
[----:B------:R-:W4:Y:S01]  /*1110*/  LDG.E.64 R8, desc[UR14][R4.64] ;  /* 0x0000000e04087981 */ /* 0x000f22000c1e1b00 */
[----:B------:R-:W-:-:S04]  /*1120*/  IADD3 R0, R0, UR6, RZ ;  /* 0x0000000600007c10 */ /* 0x000fc8000fffe0ff */
[----:B------:R-:W-:Y:S01]  /*1130*/  ISETP.LT.U32.AND P3, PT, R0, 0x4000, PT ;  /* 0x000040000000780c */ /* 0x000fe20003f61070 */
[----:B--2---:R-:W0:Y:S01]  /*1140*/  MUFU.RCP R11, R11 ;  /* 0x0000000b000b7308 */ /* 0x004e220000001000 */
[--C-:B---3--:R-:W-:Y:S02]  /*1150*/  HADD2.F32 R10, -RZ, R14.reuse.H0_H0 ;  /* 0x2000000eff0a7230 */ /* 0x108fe40000004100 */
[----:B------:R-:W-:Y:S02]  /*1160*/  HADD2.F32 R13, -RZ, R14.H1_H1 ;  /* 0x3000000eff0d7230 */ /* 0x000fe40000004100 */
[--C-:B------:R-:W-:Y:S02]  /*1170*/  HADD2.F32 R14, -RZ, R15.reuse.H0_H0 ;  /* 0x2000000fff0e7230 */ /* 0x100fe40000004100 */
[-C--:B0-----:R-:W-:Y:S01]  /*1180*/  FMUL.FTZ R12, R10, R11.reuse ;  /* 0x0000000b0a0c7220 */ /* 0x081fe20000410000 */
[----:B------:R-:W-:Y:S02]  /*1190*/  HADD2.F32 R16, -RZ, R15.H1_H1 ;  /* 0x3000000fff107230 */ /* 0x000fe40000004100 */
[----:B------:R-:W-:Y:S01]  /*11a0*/  FMUL.FTZ R13, R13, R11 ;  /* 0x0000000b0d0d7220 */ /* 0x000fe20000410000 */
[----:B----4-:R-:W-:-:S02]  /*11b0*/  HADD2.F32 R10, -RZ, R8.H0_H0 ;  /* 0x20000008ff0a7230 */ /* 0x010fc40000004100 */
[-C--:B------:R-:W-:Y:S01]  /*11c0*/  FMUL.FTZ R15, R14, R11.reuse ;  /* 0x0000000b0e0f7220 */ /* 0x080fe20000410000 */
[--C-:B------:R-:W-:Y:S02]  /*11d0*/  HADD2.F32 R20, -RZ, R9.reuse.H1_H1 ;  /* 0x30000009ff147230 */ /* 0x100fe40000004100 */
[----:B------:R-:W-:Y:S01]  /*11e0*/  FMUL.FTZ R22, R16, R11 ;  /* 0x0000000b10167220 */ /* 0x000fe20000410000 */
[----:B------:R-:W-:Y:S01]  /*11f0*/  FADD.FTZ R11, -R12, -RZ ;  /* 0x800000ff0c0b7221 */ /* 0x000fe20000010100 */
[----:B------:R-:W-:Y:S01]  /*1200*/  FADD.FTZ R14, -R13, -RZ ;  /* 0x800000ff0d0e7221 */ /* 0x000fe20000010100 */
[----:B------:R-:W-:Y:S01]  /*1210*/  FADD.FTZ R18, -R15, -RZ ;  /* 0x800000ff0f127221 */ /* 0x000fe20000010100 */
[----:B------:R-:W-:Y:S01]  /*1220*/  FADD.FTZ R19, -R22, -RZ ;  /* 0x800000ff16137221 */ /* 0x000fe20000010100 */
[----:B------:R-:W-:Y:S01]  /*1230*/  HADD2.F32 R16, -RZ, R9.H0_H0 ;  /* 0x20000009ff107230 */ /* 0x000fe20000004100 */
[----:B------:R-:W-:Y:S01]  /*1240*/  FSEL R11, R12, R11, !P1 ;  /* 0x0000000b0c0b7208 */ /* 0x000fe20004800000 */
[----:B------:R-:W-:Y:S01]  /*1250*/  HADD2.F32 R8, -RZ, R8.H1_H1 ;  /* 0x30000008ff087230 */ /* 0x000fe20000004100 */
[----:B------:R-:W-:-:S02]  /*1260*/  FSEL R9, R13, R14, !P1 ;  /* 0x0000000e0d097208 */ /* 0x000fc40004800000 */
[----:B------:R-:W-:Y:S01]  /*1270*/  FSEL R17, R15, R18, !P1 ;  /* 0x000000120f117208 */ /* 0x000fe20004800000 */
[----:B------:R-:W-:Y:S01]  /*1280*/  @P2 FFMA.FTZ R11, R10, R27, R11 ;  /* 0x0000001b0a0b2223 */ /* 0x000fe2000001000b */
[----:B------:R-:W-:Y:S01]  /*1290*/  FSEL R19, R22, R19, !P1 ;  /* 0x0000001316137208 */ /* 0x000fe20004800000 */
[-C--:B------:R-:W-:Y:S01]  /*12a0*/  @P2 FFMA.FTZ R9, R8, R27.reuse, R9 ;  /* 0x0000001b08092223 */ /* 0x080fe20000010009 */
[----:B------:R-:W-:Y:S01]  /*12b0*/  F2FP.F16.F32.PACK_AB R12, R13, R12 ;  /* 0x0000000c0d0c723e */ /* 0x000fe200000000ff */
[----:B------:R-:W-:Y:S01]  /*12c0*/  @P2 FFMA.FTZ R17, R16, R27, R17 ;  /* 0x0000001b10112223 */ /* 0x000fe20000010011 */
[----:B-----5:R-:W-:Y:S01]  /*12d0*/  FFMA.FTZ R10, R11, -R29, R10 ;  /* 0x8000001d0b0a7223 */ /* 0x020fe2000001000a */
[----:B------:R-:W-:Y:S01]  /*12e0*/  @P2 FFMA.FTZ R19, R20, R27, R19 ;  /* 0x0000001b14132223 */ /* 0x000fe20000010013 */
[-C--:B------:R-:W-:Y:S01]  /*12f0*/  FFMA.FTZ R9, R9, -R29.reuse, R8 ;  /* 0x8000001d09097223 */ /* 0x080fe20000010008 */
[----:B------:R-:W-:Y:S01]  /*1300*/  FFMA.FTZ R16, R17, -R29, R16 ;  /* 0x8000001d11107223 */ /* 0x000fe20000010010 */
[----:B------:R-:W-:Y:S01]  /*1310*/  F2FP.F16.F32.PACK_AB R13, R22, R15 ;  /* 0x0000000f160d723e */ /* 0x000fe200000000ff */
[----:B------:R-:W-:-:S02]  /*1320*/  FFMA.FTZ R19, R19, -R29, R20 ;  /* 0x8000001d13137223 */ /* 0x000fc40000010014 */
[----:B------:R-:W-:Y:S01]  /*1330*/  F2FP.F16.F32.PACK_AB R10, R9, R10 ;  /* 0x0000000a090a723e */ /* 0x000fe200000000ff */
[----:B------:R-:W-:Y:S02]  /*1340*/  IMAD.WIDE.U32 R8, R0, 0x4, RZ ;  /* 0x0000000400087825 */ /* 0x000fe400078e00ff */
[----:B------:R-:W-:Y:S02]  /*1350*/  F2FP.F16.F32.PACK_AB R11, R19, R16 ;  /* 0x00000010130b723e */ /* 0x000fe400000000ff */
[----:B------:R-:W-:-:S03]  /*1360*/  ISETP.GE.U32.AND P0, PT, R8, UR12, PT ;  /* 0x0000000c08007c0c */ /* 0x000fc6000bf06070 */
[----:B------:R0:W-:Y:S01]  /*1370*/  STG.E.64 desc[UR14][R4.64], R10 ;  /* 0x0000000a04007986 */ /* 0x0001e2000c101b0e */
[----:B------:R-:W-:-:S03]  /*1380*/  ISETP.GE.AND.EX P0, PT, R9, UR5, PT, P0 ;  /* 0x0000000509007c0c */ /* 0x000fc6000bf06300 */
[----:B------:R1:W-:Y:S01]  /*1390*/  STG.E.64 desc[UR14][R6.64], R12 ;  /* 0x0000000c06007986 */ /* 0x0003e2000c101b0e */
[----:B0-----:R-:W-:Y:S01]  /*13a0*/  HFMA2.MMA R5, -RZ, RZ, 0, 0 ;  /* 0x00000000ff057435 */ /* 0x001fe200000001ff */
[----:B------:R-:W-:-:S08]  /*13b0*/  MOV R4, R0 ;  /* 0x0000000000047202 */ /* 0x000fd00000000f00 */
[----:B------:R-:W-:Y:S05]  /*13c0*/  @!P0 BRA P3, `(.L_x_27) ;  /* 0xfffffffc00308947 */ /* 0x000fea000183ffff */
[----:B------:R-:W-:Y:S05]  /*13d0*/  EXIT ;  /* 0x000000000000794d */ /* 0x000fea0003800000 */
.L_x_26:
[----:B------:R-:W-:Y:S02]  /*13e0*/  ULDC.S8 UR4, c[0x0][0xe89] ;  /* 0x0003a24000047ab9 */ /* 0x000fe40000000200 */
[----:B------:R-:W-:-:S13]  /*13f0*/  ISETP.NE.AND P1, PT, RZ, UR4, PT ;  /* 0x00000004ff007c0c */ /* 0x000fda000bf25270 */
.L_x_32:
[C---:B------:R-:W-:Y:S02]  /*1400*/  SHF.L.U32 R3, R4.reuse, 0x3, RZ ;  /* 0x0000000304037819 */ /* 0x040fe400000006ff */
[----:B------:R-:W-:Y:S02]  /*1410*/  SHF.L.U64.HI R5, R4, 0x3, R5 ;  /* 0x0000000304057819 */ /* 0x000fe40000010205 */
[C---:B------:R-:W-:Y:S02]  /*1420*/  IADD3 R2, P0, R3.reuse, UR8, RZ ;  /* 0x0000000803027c10 */ /* 0x040fe4000ff1e0ff */
[----:B------:R-:W-:Y:S02]  /*1430*/  IADD3 R4, P2, R3, UR10, RZ ;  /* 0x0000000a03047c10 */ /* 0x000fe4000ff5e0ff */
[C---:B------:R-:W-:Y:S02]  /*1440*/  IADD3.X R3, R5.reuse, UR9, RZ, P0, !PT ;  /* 0x0000000905037c10 */ /* 0x040fe400087fe4ff */
[----:B------:R-:W-:-:S03]  /*1450*/  IADD3.X R5, R5, UR11, RZ, P2, !PT ;  /* 0x0000000b05057c10 */ /* 0x000fc600097fe4ff */
[----:B------:R-:W2:Y:S04]  /*1460*/  LDG.E.64 R8, desc[UR14][R2.64] ;  /* 0x0000000e02087981 */ /* 0x000ea8000c1e1b00 */
[----:B------:R-:W3:Y:S01]  /*1470*/  LDG.E.64 R4, desc[UR14][R4.64] ;  /* 0x0000000e04047981 */ /* 0x000ee2000c1e1b00 */
[----:B--2---:R-:W-:Y:S02]  /*1480*/  HADD2.F32 R6, -RZ, R8.H0_H0 ;  /* 0x20000008ff067230 */ /* 0x004fe40000004100 */
[----:B---3--:R-:W-:Y:S01]  /*1490*/  HADD2.F32 R11, -RZ, R4.H0_H0 ;  /* 0x20000004ff0b7230 */ /* 0x008fe20000004100 */
[----:B------:R-:W-:Y:S06]  /*14a0*/  @!P1 BRA `(.L_x_28) ;  /* 0x0000000000809947 */ /* 0x000fec0003800000 */
[----:B------:R-:W-:-:S13]  /*14b0*/  FSETP.NEU.FTZ.AND P0, PT, R27, RZ, PT ;  /* 0x000000ff1b00720b */ /* 0x000fda0003f1d000 */
[----:B------:R-:W-:Y:S05]  /*14c0*/  @P0 BRA `(.L_x_29) ;  /* 0x0000000000340947 */ /* 0x000fea0003800000 */
[--C-:B------:R-:W-:Y:S02]  /*14d0*/  HADD2.F32 R10, -RZ, R9.reuse.H0_H0 ;  /* 0x20000009ff0a7230 */ /* 0x100fe40000004100 */
[----:B------:R-:W-:Y:S02]  /*14e0*/  HADD2.F32 R12, -RZ, R9.H1_H1 ;  /* 0x30000009ff0c7230 */ /* 0x000fe40000004100 */
[----:B------:R-:W-:Y:S02]  /*14f0*/  HADD2.F32 R8, -RZ, R8.H1_H1 ;  /* 0x30000008ff087230 */ /* 0x000fe40000004100 */
[----:B------:R-:W-:Y:S02]  /*1500*/  HADD2.F32 R7, -RZ, R4.H1_H1 ;  /* 0x30000004ff077230 */ /* 0x000fe40000004100 */
[----:B-----5:R-:W-:Y:S01]  /*1510*/  FFMA.FTZ R4, R11, R29, R6 ;  /* 0x0000001d0b047223 */ /* 0x020fe20000010006 */
[--C-:B------:R-:W-:Y:S02]  /*1520*/  HADD2.F32 R9, -RZ, R5.reuse.H0_H0 ;  /* 0x20000005ff097230 */ /* 0x100fe40000004100 */
[----:B------:R-:W-:-:S02]  /*1530*/  HADD2.F32 R5, -RZ, R5.H1_H1 ;  /* 0x30000005ff057230 */ /* 0x000fc40000004100 */
[-C--:B------:R-:W-:Y:S01]  /*1540*/  FFMA.FTZ R7, R7, R29.reuse, R8 ;  /* 0x0000001d07077223 */ /* 0x080fe20000010008 */
[-C--:B------:R-:W-:Y:S02]  /*1550*/  FFMA.FTZ R9, R9, R29.reuse, R10 ;  /* 0x0000001d09097223 */ /* 0x080fe4000001000a */
[----:B------:R-:W-:Y:S02]  /*1560*/  FFMA.FTZ R12, R5, R29, R12 ;  /* 0x0000001d050c7223 */ /* 0x000fe4000001000c */
[----:B------:R-:W-:-:S03]  /*1570*/  F2FP.F16.F32.PACK_AB R4, R7, R4 ;  /* 0x000000040704723e */ /* 0x000fc600000000ff */
[----:B------:R-:W-:Y:S01]  /*1580*/  F2FP.F16.F32.PACK_AB R7, R12, R9 ;  /* 0x000000090c07723e */ /* 0x000fe200000000ff */
[----:B------:R-:W-:Y:S06]  /*1590*/  BRA `(.L_x_30) ;  /* 0x0000000000c07947 */ /* 0x000fec0003800000 */
.L_x_29:
[----:B------:R-:W-:Y:S02]  /*15a0*/  HADD2.F32 R7, -RZ, R8.H1_H1 ;  /* 0x30000008ff077230 */ /* 0x000fe40000004100 */
[--C-:B------:R-:W-:Y:S02]  /*15b0*/  HADD2.F32 R13, -RZ, R9.reuse.H0_H0 ;  /* 0x20000009ff0d7230 */ /* 0x100fe40000004100 */
[----:B------:R-:W-:Y:S02]  /*15c0*/  HADD2.F32 R4, -RZ, R4.H1_H1 ;  /* 0x30000004ff047230 */ /* 0x000fe40000004100 */
[----:B------:R-:W-:Y:S02]  /*15d0*/  HADD2.F32 R9, -RZ, R9.H1_H1 ;  /* 0x30000009ff097230 */ /* 0x000fe40000004100 */
[--C-:B------:R-:W-:Y:S02]  /*15e0*/  HADD2.F32 R8, -RZ, R5.reuse.H0_H0 ;  /* 0x20000005ff087230 */ /* 0x100fe40000004100 */
[----:B------:R-:W-:Y:S01]  /*15f0*/  FFMA.FTZ R4, R7, R27, -R4 ;  /* 0x0000001b07047223 */ /* 0x000fe20000010804 */
[----:B------:R-:W-:-:S02]  /*1600*/  HADD2.F32 R10, -RZ, R5.H1_H1 ;  /* 0x30000005ff0a7230 */ /* 0x000fc40000004100 */
[-C--:B------:R-:W-:Y:S01]  /*1610*/  FFMA.FTZ R5, R6, R27.reuse, -R11 ;  /* 0x0000001b06057223 */ /* 0x080fe2000001080b */
[----:B------:R-:W-:Y:S01]  /*1620*/  FFMA.FTZ R8, R13, R27, -R8 ;  /* 0x0000001b0d087223 */ /* 0x000fe20000010808 */
[----:B-----5:R-:W-:Y:S01]  /*1630*/  FFMA.FTZ R4, R4, -R29, R7 ;  /* 0x8000001d04047223 */ /* 0x020fe20000010007 */
[----:B------:R-:W-:Y:S01]  /*1640*/  FFMA.FTZ R10, R9, R27, -R10 ;  /* 0x0000001b090a7223 */ /* 0x000fe2000001080a */
[-C--:B------:R-:W-:Y:S01]  /*1650*/  FFMA.FTZ R5, R5, -R29.reuse, R6 ;  /* 0x8000001d05057223 */ /* 0x080fe20000010006 */
[-C--:B------:R-:W-:Y:S02]  /*1660*/  FFMA.FTZ R8, R8, -R29.reuse, R13 ;  /* 0x8000001d08087223 */ /* 0x080fe4000001000d */
[----:B------:R-:W-:Y:S02]  /*1670*/  FFMA.FTZ R7, R10, -R29, R9 ;  /* 0x8000001d0a077223 */ /* 0x000fe40000010009 */
[----:B------:R-:W-:-:S03]  /*1680*/  F2FP.F16.F32.PACK_AB R4, R4, R5 ;  /* 0x000000050404723e */ /* 0x000fc600000000ff */
[----:B------:R-:W-:Y:S01]  /*1690*/  F2FP.F16.F32.PACK_AB R7, R7, R8 ;  /* 0x000000080707723e */ /* 0x000fe200000000ff */
[----:B------:R-:W-:Y:S06]  /*16a0*/  BRA `(.L_x_30) ;  /* 0x00000000007c7947 */ /* 0x000fec0003800000 */
.L_x_28:
[----:B------:R-:W-:-:S13]  /*16b0*/  FSETP.NEU.FTZ.AND P0, PT, R27, RZ, PT ;  /* 0x000000ff1b00720b */ /* 0x000fda0003f1d000 */
[----:B------:R-:W-:Y:S05]  /*16c0*/  @P0 BRA `(.L_x_31) ;  /* 0x0000000000340947 */ /* 0x000fea0003800000 */
[----:B------:R-:W-:Y:S02]  /*16d0*/  HADD2.F32 R8, -RZ, R8.H1_H1 ;  /* 0x30000008ff087230 */ /* 0x000fe40000004100 */
[--C-:B------:R-:W-:Y:S02]  /*16e0*/  HADD2.F32 R10, -RZ, R9.reuse.H0_H0 ;  /* 0x20000009ff0a7230 */ /* 0x100fe40000004100 */
[----:B------:R-:W-:Y:S02]  /*16f0*/  HADD2.F32 R12, -RZ, R9.H1_H1 ;  /* 0x30000009ff0c7230 */ /* 0x000fe40000004100 */
[----:B------:R-:W-:Y:S02]  /*1700*/  HADD2.F32 R7, -RZ, R4.H1_H1 ;  /* 0x30000004ff077230 */ /* 0x000fe40000004100 */
[----:B-----5:R-:W-:Y:S01]  /*1710*/  FFMA.FTZ R4, R11, -R29, R6 ;  /* 0x8000001d0b047223 */ /* 0x020fe20000010006 */
[--C-:B------:R-:W-:Y:S02]  /*1720*/  HADD2.F32 R9, -RZ, R5.reuse.H0_H0 ;  /* 0x20000005ff097230 */ /* 0x100fe40000004100 */
[----:B------:R-:W-:-:S02]  /*1730*/  HADD2.F32 R13, -RZ, R5.H1_H1 ;  /* 0x30000005ff0d7230 */ /* 0x000fc40000004100 */
[-C--:B------:R-:W-:Y:S01]  /*1740*/  FFMA.FTZ R5, R7, -R29.reuse, R8 ;  /* 0x8000001d07057223 */ /* 0x080fe20000010008 */
[-C--:B------:R-:W-:Y:S02]  /*1750*/  FFMA.FTZ R7, R9, -R29.reuse, R10 ;  /* 0x8000001d09077223 */ /* 0x080fe4000001000a */
[----:B------:R-:W-:Y:S02]  /*1760*/  FFMA.FTZ R6, R13, -R29, R12 ;  /* 0x8000001d0d067223 */ /* 0x000fe4000001000c */
[----:B------:R-:W-:-:S03]  /*1770*/  F2FP.F16.F32.PACK_AB R4, R5, R4 ;  /* 0x000000040504723e */ /* 0x000fc600000000ff */
[----:B------:R-:W-:Y:S01]  /*1780*/  F2FP.F16.F32.PACK_AB R7, R6, R7 ;  /* 0x000000070607723e */ /* 0x000fe200000000ff */
[----:B------:R-:W-:Y:S06]  /*1790*/  BRA `(.L_x_30) ;  /* 0x0000000000407947 */ /* 0x000fec0003800000 */
.L_x_31:
[----:B------:R-:W-:Y:S02]  /*17a0*/  HADD2.F32 R7, -RZ, R8.H1_H1 ;  /* 0x30000008ff077230 */ /* 0x000fe40000004100 */
[--C-:B------:R-:W-:Y:S02]  /*17b0*/  HADD2.F32 R13, -RZ, R9.reuse.H0_H0 ;  /* 0x20000009ff0d7230 */ /* 0x100fe40000004100 */
[----:B------:R-:W-:Y:S02]  /*17c0*/  HADD2.F32 R8, -RZ, R4.H1_H1 ;  /* 0x30000004ff087230 */ /* 0x000fe40000004100 */
[----:B------:R-:W-:Y:S02]  /*17d0*/  HADD2.F32 R9, -RZ, R9.H1_H1 ;  /* 0x30000009ff097230 */ /* 0x000fe40000004100 */
[--C-:B------:R-:W-:Y:S02]  /*17e0*/  HADD2.F32 R10, -RZ, R5.reuse.H0_H0 ;  /* 0x20000005ff0a7230 */ /* 0x100fe40000004100 */
[----:B------:R-:W-:Y:S01]  /*17f0*/  FFMA.FTZ R8, R7, R27, R8 ;  /* 0x0000001b07087223 */ /* 0x000fe20000010008 */
[----:B------:R-:W-:-:S02]  /*1800*/  HADD2.F32 R12, -RZ, R5.H1_H1 ;  /* 0x30000005ff0c7230 */ /* 0x000fc40000004100 */
[-C--:B------:R-:W-:Y:S01]  /*1810*/  FFMA.FTZ R5, R6, R27.reuse, R11 ;  /* 0x0000001b06057223 */ /* 0x080fe2000001000b */
[-C--:B------:R-:W-:Y:S02]  /*1820*/  FFMA.FTZ R10, R13, R27.reuse, R10 ;  /* 0x0000001b0d0a7223 */ /* 0x080fe4000001000a */
[----:B------:R-:W-:Y:S01]  /*1830*/  FFMA.FTZ R12, R9, R27, R12 ;  /* 0x0000001b090c7223 */ /* 0x000fe2000001000c */
[-C--:B-----5:R-:W-:Y:S01]  /*1840*/  FFMA.FTZ R4, R5, -R29.reuse, R6 ;  /* 0x8000001d05047223 */ /* 0x0a0fe20000010006 */
[-C--:B------:R-:W-:Y:S01]  /*1850*/  FFMA.FTZ R5, R8, -R29.reuse, R7 ;  /* 0x8000001d08057223 */ /* 0x080fe20000010007 */
[-C--:B------:R-:W-:Y:S01]  /*1860*/  FFMA.FTZ R7, R10, -R29.reuse, R13 ;  /* 0x8000001d0a077223 */ /* 0x080fe2000001000d */
[----:B------:R-:W-:-:S03]  /*1870*/  FFMA.FTZ R12, R12, -R29, R9 ;  /* 0x8000001d0c0c7223 */ /* 0x000fc60000010009 */
[----:B------:R-:W-:Y:S02]  /*1880*/  F2FP.F16.F32.PACK_AB R4, R5, R4 ;  /* 0x000000040504723e */ /* 0x000fe400000000ff */
[----:B------:R-:W-:-:S07]  /*1890*/  F2FP.F16.F32.PACK_AB R7, R12, R7 ;  /* 0x000000070c07723e */ /* 0x000fce00000000ff */
.L_x_30:
[----:B------:R-:W-:Y:S02]  /*18a0*/  IADD3 R0, R0, UR6, RZ ;  /* 0x0000000600007c10 */ /* 0x000fe4000fffe0ff */
[----:B------:R-:W-:Y:S02]  /*18b0*/  MOV R6, R4 ;  /* 0x0000000400067202 */ /* 0x000fe40000000f00 */
[C---:B------:R-:W-:Y:S01]  /*18c0*/  ISETP.LT.U32.AND P2, PT, R0.reuse, 0x4000, PT ;  /* 0x000040000000780c */ /* 0x040fe20003f41070 */
[----:B------:R-:W-:Y:S02]  /*18d0*/  IMAD.WIDE.U32 R4, R0, 0x4, RZ ;  /* 0x0000000400047825 */ /* 0x000fe400078e00ff */
[----:B------:R0:W-:Y:S01]  /*18e0*/  STG.E.64 desc[UR14][R2.64], R6 ;  /* 0x0000000602007986 */ /* 0x0001e2000c101b0e */
[----:B------:R-:W-:Y:S02]  /*18f0*/  ISETP.GE.U32.AND P0, PT, R4, UR12, PT ;  /* 0x0000000c04007c0c */ /* 0x000fe4000bf06070 */
[----:B------:R-:W-:-:S02]  /*1900*/  MOV R4, R0 ;  /* 0x0000000000047202 */ /* 0x000fc40000000f00 */
[----:B------:R-:W-:Y:S01]  /*1910*/  ISETP.GE.AND.EX P0, PT, R5, UR5, PT, P0 ;  /* 0x0000000505007c0c */ /* 0x000fe2000bf06300 */
[----:B------:R-:W-:-:S12]  /*1920*/  HFMA2.MMA R5, -RZ, RZ, 0, 0 ;  /* 0x00000000ff057435 */ /* 0x000fd800000001ff */
[----:B0-----:R-:W-:Y:S05]  /*1930*/  @!P0 BRA P2, `(.L_x_32) ;  /* 0xfffffff800b08947 */ /* 0x001fea000103ffff */
[----:B------:R-:W-:Y:S05]  /*1940*/  EXIT ;  /* 0x000000000000794d */ /* 0x000fea0003800000 */
.L_x_33:
        /* <DEDUP_REMOVED lines=11> */
.L_x_187:


//--------------------- .text._ZN2at6native50_GLOBAL__N__ca2a4b1e_17_FusedSgdKernel_cu_a550329a25multi_tensor_apply_kernelINS1_18TensorListMetadataILi2EEENS1_19FusedSgdMathFunctorIfLi2EEEJddPfddbbbS7_S7_EEEvT_T0_DpT1_ --------------------------
	.section	.text._ZN2at6native50_GLOBAL__N__ca2a4b1e_17_FusedSgdKernel_cu_a550329a25multi_tensor_apply_kernelINS1_18TensorListMetadataILi2EEENS1_19FusedSgdMathFunctorIfLi2EEEJddPfddbbbS7_S7_EEEvT_T0_DpT1_,"ax",@progbits
	.align	128
.text._ZN2at6native50_GLOBAL__N__ca2a4b1e_17_FusedSgdKernel_cu_a550329a25multi_tensor_apply_kernelINS1_18TensorListMetadataILi2EEENS1_19FusedSgdMathFunctorIfLi2EEEJddPfddbbbS7_S7_EEEvT_T0_DpT1_:
        .type           _ZN2at6native50_GLOBAL__N__ca2a4b1e_17_FusedSgdKernel_cu_a550329a25multi_tensor_apply_kernelINS1_18TensorListMetadataILi2EEENS1_19FusedSgdMathFunctorIfLi2EEEJddPfddbbbS7_S7_EEEvT_T0_DpT1_,@function
        .size           _ZN2at6native50_GLOBAL__N__ca2a4b1e_17_FusedSgdKernel_cu_a550329a25multi_tensor_apply_kernelINS1_18TensorListMetadataILi2EEENS1_19FusedSgdMathFunctorIfLi2EEEJddPfddbbbS7_S7_EEEvT_T0_DpT1_,(.L_x_188 - _ZN2at6native50_GLOBAL__N__ca2a4b1e_17_FusedSgdKernel_cu_a550329a25multi_tensor_apply_kernelINS1_18TensorListMetadataILi2EEENS1_19FusedSgdMathFunctorIfLi2EEEJddPfddbbbS7_S7_EEEvT_T0_DpT1_)
        .other          _ZN2at6native50_GLOBAL__N__ca2a4b1e_17_FusedSgdKernel_cu_a550329a25multi_tensor_apply_kernelINS1_18TensorListMetadataILi2EEENS1_19FusedSgdMathFunctorIfLi2EEEJddPfddbbbS7_S7_EEEvT_T0_DpT1_,@"STO_CUDA_ENTRY STV_DEFAULT"
_ZN2at6native50_GLOBAL__N__ca2a4b1e_17_FusedSgdKernel_cu_a550329a25multi_tensor_apply_kernelINS1_18TensorListMetadataILi2EEENS1_19FusedSgdMathFunctorIfLi2EEEJddPfddbbbS7_S7_EEEvT_T0_DpT1_:
        /* <DEDUP_REMOVED lines=10> */
.L_x_34:
        /* <DEDUP_REMOVED lines=44> */
[----:B------:R-:W-:Y:S01]  /*0360*/  CS2R R2, SRZ ;  /* 0x0000000000027805 */ /* 0x000fe2000001ff00 */
[----:B------:R-:W-:-:S06]  /*0370*/  ULDC.64 UR6, c[0x0][0xe90] ;  /* 0x0003a40000067ab9 */ /* 0x000fcc0000000a00 */
.L_x_40:
[----:B0-----:R-:W-:Y:S01]  /*0380*/  IADD3 R4, P0, R30, R3, RZ ;  /* 0x000000031e047210 */ /* 0x001fe20007f1e0ff */
[C---:B-1----:R-:W-:Y:S01]  /*0390*/  IMAD R7, R29.reuse, 0x3, RZ ;  /* 0x000000031d077824 */ /* 0x042fe200078e02ff */
[----:B------:R-:W-:Y:S01]  /*03a0*/  CS2R R26, SRZ ;  /* 0x00000000001a7805 */ /* 0x000fe2000001ff00 */
[----:B------:R-:W-:Y:S01]  /*03b0*/  IMAD.MOV.U32 R32, RZ, RZ, RZ ;  /* 0x000000ffff207224 */ /* 0x000fe200078e00ff */
[----:B------:R-:W-:Y:S01]  /*03c0*/  IADD3.X R9, RZ, R2, RZ, P0, !PT ;  /* 0x00000002ff097210 */ /* 0x000fe200007fe4ff */
[----:B------:R-:W-:Y:S01]  /*03d0*/  IMAD.SHL.U32 R10, R4, 0x4, RZ ;  /* 0x00000004040a7824 */ /* 0x000fe200078e00ff */
[CC--:B------:R-:W-:Y:S02]  /*03e0*/  IADD3 R5, P1, R29.reuse, R4.reuse, RZ ;  /* 0x000000041d057210 */ /* 0x0c0fe40007f3e0ff */
[----:B------:R-:W-:Y:S02]  /*03f0*/  CS2R R24, SRZ ;  /* 0x0000000000187805 */ /* 0x000fe4000001ff00 */
[----:B------:R-:W-:-:S02]  /*0400*/  LEA R3, P6, R29, R4, 0x1 ;  /* 0x000000041d037211 */ /* 0x000fc400078c08ff */
[----:B------:R-:W-:Y:S02]  /*0410*/  CS2R R22, SRZ ;  /* 0x0000000000167805 */ /* 0x000fe4000001ff00 */
[C---:B------:R-:W-:Y:S01]  /*0420*/  ISETP.GE.U32.AND P0, PT, R4.reuse, 0x10000, PT ;  /* 0x000100000400780c */ /* 0x040fe20003f06070 */
[----:B------:R-:W-:Y:S01]  /*0430*/  IMAD.X R8, RZ, RZ, R9, P1 ;  /* 0x000000ffff087224 */ /* 0x000fe200008e0609 */
[----:B------:R-:W-:Y:S01]  /*0440*/  ISETP.GE.U32.AND P3, PT, R5, 0x10000, PT ;  /* 0x000100000500780c */ /* 0x000fe20003f66070 */
[----:B------:R-:W-:Y:S01]  /*0450*/  IMAD.MOV.U32 R21, RZ, RZ, RZ ;  /* 0x000000ffff157224 */ /* 0x000fe200078e00ff */
[----:B------:R-:W-:Y:S02]  /*0460*/  ISETP.GE.U32.AND P1, PT, R3, 0x10000, PT ;  /* 0x000100000300780c */ /* 0x000fe40003f26070 */
[----:B------:R-:W-:Y:S02]  /*0470*/  IADD3.X R6, RZ, R9, RZ, P6, !PT ;  /* 0x00000009ff067210 */ /* 0x000fe400037fe4ff */
[----:B------:R-:W-:-:S02]  /*0480*/  ISETP.LT.U32.AND P4, PT, R4, UR12, PT ;  /* 0x0000000c04007c0c */ /* 0x000fc4000bf81070 */
[----:B------:R-:W-:Y:S02]  /*0490*/  ISETP.GE.AND.EX P0, PT, R9, RZ, PT, P0 ;  /* 0x000000ff0900720c */ /* 0x000fe40003f06300 */
[----:B------:R-:W-:Y:S02]  /*04a0*/  ISETP.LT.U32.AND P2, PT, R5, UR12, PT ;  /* 0x0000000c05007c0c */ /* 0x000fe4000bf41070 */
[----:B------:R-:W-:Y:S02]  /*04b0*/  ISETP.GE.AND.EX P3, PT, R8, RZ, PT, P3 ;  /* 0x000000ff0800720c */ /* 0x000fe40003f66330 */
[----:B------:R-:W-:Y:S02]  /*04c0*/  IADD3 R7, P5, R7, R4, RZ ;  /* 0x0000000407077210 */ /* 0x000fe40007fbe0ff */
[----:B------:R-:W-:Y:S02]  /*04d0*/  ISETP.LT.U32.AND P6, PT, R3, UR12, PT ;  /* 0x0000000c03007c0c */ /* 0x000fe4000bfc1070 */
[----:B------:R-:W-:Y:S01]  /*04e0*/  ISETP.GE.AND.EX P1, PT, R6, RZ, PT, P1 ;  /* 0x000000ff0600720c */ /* 0x000fe20003f26310 */
[----:B------:R-:W-:Y:S01]  /*04f0*/  IMAD.SHL.U32 R16, R7, 0x4, RZ ;  /* 0x0000000407107824 */ /* 0x000fe200078e00ff */
[----:B------:R-:W-:-:S02]  /*0500*/  SHF.L.U64.HI R11, R4, 0x2, R9 ;  /* 0x00000002040b7819 */ /* 0x000fc40000010209 */
[----:B------:R-:W-:Y:S02]  /*0510*/  ISETP.LT.AND.EX P0, PT, R9, UR5, !P0, P4 ;  /* 0x0000000509007c0c */ /* 0x000fe4000c701340 */
[----:B------:R-:W-:Y:S02]  /*0520*/  ISETP.LT.AND.EX P2, PT, R8, UR5, !P3, P2 ;  /* 0x0000000508007c0c */ /* 0x000fe4000df41320 */
[C---:B------:R-:W-:Y:S02]  /*0530*/  IADD3 R2, P4, R10.reuse, UR8, RZ ;  /* 0x000000080a027c10 */ /* 0x040fe4000ff9e0ff */
[----:B------:R-:W-:Y:S01]  /*0540*/  IADD3 R4, P3, R10, UR10, RZ ;  /* 0x0000000a0a047c10 */ /* 0x000fe2000ff7e0ff */
[----:B------:R-:W-:Y:S01]  /*0550*/  IMAD.X R10, RZ, RZ, R9, P5 ;  /* 0x000000ffff0a7224 */ /* 0x000fe200028e0609 */
[C---:B------:R-:W-:Y:S01]  /*0560*/  SHF.L.U64.HI R12, R5.reuse, 0x2, R8 ;  /* 0x00000002050c7819 */ /* 0x040fe20000010208 */
[----:B------:R-:W-:Y:S01]  /*0570*/  IMAD.SHL.U32 R8, R5, 0x4, RZ ;  /* 0x0000000405087824 */ /* 0x000fe200078e00ff */
[----:B------:R-:W-:-:S02]  /*0580*/  ISETP.LT.AND.EX P1, PT, R6, UR5, !P1, P6 ;  /* 0x0000000506007c0c */ /* 0x000fc4000cf21360 */
[----:B------:R-:W-:Y:S02]  /*0590*/  ISETP.GE.U32.AND P6, PT, R7, 0x10000, PT ;  /* 0x000100000700780c */ /* 0x000fe40003fc6070 */
[C---:B------:R-:W-:Y:S02]  /*05a0*/  SHF.L.U64.HI R13, R3.reuse, 0x2, R6 ;  /* 0x00000002030d7819 */ /* 0x040fe40000010206 */
[----:B------:R-:W-:Y:S02]  /*05b0*/  SHF.L.U32 R14, R3, 0x2, RZ ;  /* 0x00000002030e7819 */ /* 0x000fe400000006ff */
[C---:B------:R-:W-:Y:S02]  /*05c0*/  IADD3.X R3, R11.reuse, UR9, RZ, P4, !PT ;  /* 0x000000090b037c10 */ /* 0x040fe4000a7fe4ff */
[----:B------:R-:W-:Y:S02]  /*05d0*/  IADD3.X R5, R11, UR11, RZ, P3, !PT ;  /* 0x0000000b0b057c10 */ /* 0x000fe40009ffe4ff */
[----:B------:R-:W-:Y:S01]  /*05e0*/  ISETP.LT.U32.AND P5, PT, R7, UR12, PT ;  /* 0x0000000c07007c0c */ /* 0x000fe2000bfa1070 */
[----:B-----5:R0:W5:Y:S01]  /*05f0*/  @P0 LDG.E R32, desc[UR14][R2.64] ;  /* 0x0000000e02200981 */ /* 0x020162000c1e1900 */
[----:B------:R-:W-:-:S02]  /*0600*/  ISETP.GE.AND.EX P4, PT, R10, RZ, PT, P6 ;  /* 0x000000ff0a00720c */ /* 0x000fc40003f86360 */
[C---:B------:R-:W-:Y:S01]  /*0610*/  IADD3 R6, P3, R8.reuse, UR8, RZ ;  /* 0x0000000808067c10 */ /* 0x040fe2000ff7e0ff */
[----:B------:R0:W5:Y:S01]  /*0620*/  @P0 LDG.E R27, desc[UR14][R4.64] ;  /* 0x0000000e041b0981 */ /* 0x000162000c1e1900 */
[----:B------:R-:W-:Y:S02]  /*0630*/  IADD3 R8, P6, R8, UR10, RZ ;  /* 0x0000000a08087c10 */ /* 0x000fe4000ffde0ff */
[----:B------:R-:W-:Y:S02]  /*0640*/  SHF.L.U64.HI R17, R7, 0x2, R10 ;  /* 0x0000000207117819 */ /* 0x000fe4000001020a */
[----:B------:R-:W-:Y:S02]  /*0650*/  ISETP.LT.AND.EX P4, PT, R10, UR5, !P4, P5 ;  /* 0x000000050a007c0c */ /* 0x000fe4000e781350 */
[----:B------:R-:W-:Y:S02]  /*0660*/  IADD3.X R7, R12, UR9, RZ, P3, !PT ;  /* 0x000000090c077c10 */ /* 0x000fe40009ffe4ff */
[----:B------:R-:W-:-:S02]  /*0670*/  IADD3 R10, P3, R14, UR8, RZ ;  /* 0x000000080e0a7c10 */ /* 0x000fc4000ff7e0ff */
[----:B------:R-:W-:Y:S01]  /*0680*/  IADD3.X R9, R12, UR11, RZ, P6, !PT ;  /* 0x0000000b0c097c10 */ /* 0x000fe2000b7fe4ff */
[----:B------:R0:W5:Y:S01]  /*0690*/  @P2 LDG.E R26, desc[UR14][R6.64] ;  /* 0x0000000e061a2981 */ /* 0x000162000c1e1900 */
[----:B------:R-:W-:Y:S02]  /*06a0*/  IADD3 R12, P5, R14, UR10, RZ ;  /* 0x0000000a0e0c7c10 */ /* 0x000fe4000ffbe0ff */
[C---:B------:R-:W-:Y:S01]  /*06b0*/  IADD3.X R11, R13.reuse, UR9, RZ, P3, !PT ;  /* 0x000000090d0b7c10 */ /* 0x040fe20009ffe4ff */
[----:B------:R0:W5:Y:S01]  /*06c0*/  @P2 LDG.E R25, desc[UR14][R8.64] ;  /* 0x0000000e08192981 */ /* 0x000162000c1e1900 */
[C---:B------:R-:W-:Y:S02]  /*06d0*/  IADD3 R14, P3, R16.reuse, UR8, RZ ;  /* 0x00000008100e7c10 */ /* 0x040fe4000ff7e0ff */
[----:B------:R-:W-:Y:S01]  /*06e0*/  IADD3.X R13, R13, UR11, RZ, P5, !PT ;  /* 0x0000000b0d0d7c10 */ /* 0x000fe2000affe4ff */
[----:B------:R0:W5:Y:S01]  /*06f0*/  @P1 LDG.E R24, desc[UR14][R10.64] ;  /* 0x0000000e0a181981 */ /* 0x000162000c1e1900 */
[----:B------:R-:W-:-:S02]  /*0700*/  IADD3 R16, P5, R16, UR10, RZ ;  /* 0x0000000a10107c10 */ /* 0x000fc4000ffbe0ff */
[C---:B------:R-:W-:Y:S01]  /*0710*/  IADD3.X R15, R17.reuse, UR9, RZ, P3, !PT ;  /* 0x00000009110f7c10 */ /* 0x040fe20009ffe4ff */
[----:B------:R0:W5:Y:S01]  /*0720*/  @P1 LDG.E R23, desc[UR14][R12.64] ;  /* 0x0000000e0c171981 */ /* 0x000162000c1e1900 */
[----:B------:R-:W-:-:S03]  /*0730*/  IADD3.X R17, R17, UR11, RZ, P5, !PT ;  /* 0x0000000b11117c10 */ /* 0x000fc6000affe4ff */
[----:B------:R0:W5:Y:S04]  /*0740*/  @P4 LDG.E R22, desc[UR14][R14.64] ;  /* 0x0000000e0e164981 */ /* 0x000168000c1e1900 */
[----:B------:R0:W5:Y:S01]  /*0750*/  @P4 LDG.E R21, desc[UR14][R16.64] ;  /* 0x0000000e10154981 */ /* 0x000162000c1e1900 */
[----:B------:R-:W-:-:S04]  /*0760*/  ISETP.NE.U32.AND P3, PT, RZ, UR6, PT ;  /* 0x00000006ff007c0c */ /* 0x000fc8000bf65070 */
[----:B------:R-:W-:-:S13]  /*0770*/  ISETP.NE.AND.EX P3, PT, RZ, UR7, PT, P3 ;  /* 0x00000007ff007c0c */ /* 0x000fda000bf65330 */
[----:B0-----:R-:W-:Y:S05]  /*0780*/  @!P3 BRA `(.L_x_36) ;  /* 0x00000000006cb947 */ /* 0x001fea0003800000 */
[----:B------:R-:W0:Y:S02]  /*0790*/  LDC.64 R18, c[0x0][0xe90] ;  /* 0x0003a400ff127b82 */ /* 0x000e240000000a00 */
[----:B0-----:R-:W2:Y:S01]  /*07a0*/  LDG.E R18, desc[UR14][R18.64] ;  /* 0x0000000e12127981 */ /* 0x001ea2000c1e1900 */
[----:B------:R-:W-:Y:S01]  /*07b0*/  FSETP.NEU.FTZ.AND P5, PT, R0, RZ, PT ;  /* 0x000000ff0000720b */ /* 0x000fe20003fbd000 */
[----:B------:R-:W-:Y:S02]  /*07c0*/  ULDC.S8 UR4, c[0x0][0xe89] ;  /* 0x0003a24000047ab9 */ /* 0x000fe40000000200 */
[----:B------:R-:W-:Y:S01]  /*07d0*/  ISETP.NE.AND P6, PT, RZ, UR4, PT ;  /* 0x00000004ff007c0c */ /* 0x000fe2000bfc5270 */
[----:B--2---:R-:W0:Y:S02]  /*07e0*/  MUFU.RCP R36, R18 ;  /* 0x0000001200247308 */ /* 0x004e240000001000 */
[-C--:B0----5:R-:W-:Y:S01]  /*07f0*/  FMUL.FTZ R27, R27, R36.reuse ;  /* 0x000000241b1b7220 */ /* 0x0a1fe20000410000 */
[-C--:B------:R-:W-:Y:S01]  /*0800*/  FMUL.FTZ R25, R25, R36.reuse ;  /* 0x0000002419197220 */ /* 0x080fe20000410000 */
[-C--:B------:R-:W-:Y:S01]  /*0810*/  FMUL.FTZ R23, R23, R36.reuse ;  /* 0x0000002417177220 */ /* 0x080fe20000410000 */
[----:B------:R-:W-:Y:S01]  /*0820*/  FMUL.FTZ R21, R21, R36 ;  /* 0x0000002415157220 */ /* 0x000fe20000410000 */
[----:B------:R-:W-:Y:S01]  /*0830*/  FADD.FTZ R34, -R27, -RZ ;  /* 0x800000ff1b227221 */ /* 0x000fe20000010100 */
[----:B------:R-:W-:-:S04]  /*0840*/  FADD.FTZ R18, -R25, -RZ ;  /* 0x800000ff19127221 */ /* 0x000fc80000010100 */
[----:B------:R-:W-:Y:S01]  /*0850*/  FSEL R31, R27, R34, !P6 ;  /* 0x000000221b1f7208 */ /* 0x000fe20007000000 */
[----:B------:R-:W-:-:S04]  /*0860*/  FADD.FTZ R34, -R21, -RZ ;  /* 0x800000ff15227221 */ /* 0x000fc80000010100 */
[----:B------:R-:W-:Y:S01]  /*0870*/  @P5 FFMA.FTZ R31, R32, R0, R31 ;  /* 0x00000000201f5223 */ /* 0x000fe2000001001f */
[----:B------:R-:W-:-:S03]  /*0880*/  FSEL R35, R21, R34, !P6 ;  /* 0x0000002215237208 */ /* 0x000fc60007000000 */
[----:B------:R-:W-:Y:S01]  /*0890*/  FFMA.FTZ R19, R31, -R20, R32 ;  /* 0x800000141f137223 */ /* 0x000fe20000010020 */
[----:B------:R-:W-:Y:S01]  /*08a0*/  FADD.FTZ R32, -R23, -RZ ;  /* 0x800000ff17207221 */ /* 0x000fe20000010100 */
[----:B------:R-:W-:Y:S01]  /*08b0*/  FSEL R31, R25, R18, !P6 ;  /* 0x00000012191f7208 */ /* 0x000fe20007000000 */
[----:B------:R-:W-:-:S03]  /*08c0*/  @P5 FFMA.FTZ R35, R22, R0, R35 ;  /* 0x0000000016235223 */ /* 0x000fc60000010023 */
[----:B------:R-:W-:Y:S01]  /*08d0*/  FSEL R33, R23, R32, !P6 ;  /* 0x0000002017217208 */ /* 0x000fe20007000000 */
[----:B------:R-:W-:Y:S01]  /*08e0*/  @P5 FFMA.FTZ R31, R26, R0, R31 ;  /* 0x000000001a1f5223 */ /* 0x000fe2000001001f */
[----:B------:R-:W-:-:S03]  /*08f0*/  FFMA.FTZ R35, R35, -R20, R22 ;  /* 0x8000001423237223 */ /* 0x000fc60000010016 */
[----:B------:R-:W-:Y:S01]  /*0900*/  @P5 FFMA.FTZ R33, R24, R0, R33 ;  /* 0x0000000018215223 */ /* 0x000fe20000010021 */
[----:B------:R-:W-:-:S03]  /*0910*/  FFMA.FTZ R31, R31, -R20, R26 ;  /* 0x800000141f1f7223 */ /* 0x000fc6000001001a */
[----:B------:R-:W-:Y:S01]  /*0920*/  FFMA.FTZ R33, R33, -R20, R24 ;  /* 0x8000001421217223 */ /* 0x000fe20000010018 */
[----:B------:R-:W-:Y:S06]  /*0930*/  BRA `(.L_x_37) ;  /* 0x0000000000807947 */ /* 0x000fec0003800000 */
.L_x_36:
[----:B------:R-:W-:Y:S02]  /*0940*/  ULDC.S8 UR4, c[0x0][0xe89] ;  /* 0x0003a24000047ab9 */ /* 0x000fe40000000200 */
[----:B------:R-:W-:-:S13]  /*0950*/  ISETP.NE.AND P5, PT, RZ, UR4, PT ;  /* 0x00000004ff007c0c */ /* 0x000fda000bfa5270 */
[----:B------:R-:W-:Y:S05]  /*0960*/  @!P5 BRA `(.L_x_38) ;  /* 0x00000000003cd947 */ /* 0x000fea0003800000 */
[----:B------:R-:W-:-:S13]  /*0970*/  FSETP.NEU.FTZ.AND P5, PT, R0, RZ, PT ;  /* 0x000000ff0000720b */ /* 0x000fda0003fbd000 */
[-C--:B-----5:R-:W-:Y:S01]  /*0980*/  @!P5 FFMA.FTZ R19, R27, R20.reuse, R32 ;  /* 0x000000141b13d223 */ /* 0x0a0fe20000010020 */
[-C--:B------:R-:W-:Y:S01]  /*0990*/  @!P5 FFMA.FTZ R31, R25, R20.reuse, R26 ;  /* 0x00000014191fd223 */ /* 0x080fe2000001001a */
[-C--:B------:R-:W-:Y:S01]  /*09a0*/  @!P5 FFMA.FTZ R33, R23, R20.reuse, R24 ;  /* 0x000000141721d223 */ /* 0x080fe20000010018 */
[----:B------:R-:W-:Y:S01]  /*09b0*/  @!P5 FFMA.FTZ R35, R21, R20, R22 ;  /* 0x000000141523d223 */ /* 0x000fe20000010016 */
[----:B------:R-:W-:Y:S06]  /*09c0*/  @!P5 BRA `(.L_x_37) ;  /* 0x00000000005cd947 */ /* 0x000fec0003800000 */
[-C--:B------:R-:W-:Y:S01]  /*09d0*/  FFMA.FTZ R19, R32, R0.reuse, -R27 ;  /* 0x0000000020137223 */ /* 0x080fe2000001081b */
[-C--:B------:R-:W-:Y:S01]  /*09e0*/  FFMA.FTZ R31, R26, R0.reuse, -R25 ;  /* 0x000000001a1f7223 */ /* 0x080fe20000010819 */
[-C--:B------:R-:W-:Y:S01]  /*09f0*/  FFMA.FTZ R33, R24, R0.reuse, -R23 ;  /* 0x0000000018217223 */ /* 0x080fe20000010817 */
[----:B------:R-:W-:Y:S01]  /*0a00*/  FFMA.FTZ R35, R22, R0, -R21 ;  /* 0x0000000016237223 */ /* 0x000fe20000010815 */
[-C--:B------:R-:W-:Y:S01]  /*0a10*/  FFMA.FTZ R19, R19, -R20.reuse, R32 ;  /* 0x8000001413137223 */ /* 0x080fe20000010020 */
[-C--:B------:R-:W-:Y:S01]  /*0a20*/  FFMA.FTZ R31, R31, -R20.reuse, R26 ;  /* 0x800000141f1f7223 */ /* 0x080fe2000001001a */
[-C--:B------:R-:W-:Y:S01]  /*0a30*/  FFMA.FTZ R33, R33, -R20.reuse, R24 ;  /* 0x8000001421217223 */ /* 0x080fe20000010018 */
[----:B------:R-:W-:Y:S01]  /*0a40*/  FFMA.FTZ R35, R35, -R20, R22 ;  /* 0x8000001423237223 */ /* 0x000fe20000010016 */
[----:B------:R-:W-:Y:S06]  /*0a50*/  BRA `(.L_x_37) ;  /* 0x0000000000387947 */ /* 0x000fec0003800000 */
.L_x_38:
[----:B------:R-:W-:-:S13]  /*0a60*/  FSETP.NEU.FTZ.AND P5, PT, R0, RZ, PT ;  /* 0x000000ff0000720b */ /* 0x000fda0003fbd000 */
[-C--:B-----5:R-:W-:Y:S01]  /*0a70*/  @!P5 FFMA.FTZ R19, R27, -R20.reuse, R32 ;  /* 0x800000141b13d223 */ /* 0x0a0fe20000010020 */
[-C--:B------:R-:W-:Y:S01]  /*0a80*/  @!P5 FFMA.FTZ R31, R25, -R20.reuse, R26 ;  /* 0x80000014191fd223 */ /* 0x080fe2000001001a */
[-C--:B------:R-:W-:Y:S01]  /*0a90*/  @!P5 FFMA.FTZ R33, R23, -R20.reuse, R24 ;  /* 0x800000141721d223 */ /* 0x080fe20000010018 */
[----:B------:R-:W-:Y:S01]  /*0aa0*/  @!P5 FFMA.FTZ R35, R21, -R20, R22 ;  /* 0x800000141523d223 */ /* 0x000fe20000010016 */
[----:B------:R-:W-:Y:S06]  /*0ab0*/  @!P5 BRA `(.L_x_37) ;  /* 0x000000000020d947 */ /* 0x000fec0003800000 */
[-C--:B------:R-:W-:Y:S01]  /*0ac0*/  FFMA.FTZ R19, R32, R0.reuse, R27 ;  /* 0x0000000020137223 */ /* 0x080fe2000001001b */
[-C--:B------:R-:W-:Y:S01]  /*0ad0*/  FFMA.FTZ R31, R26, R0.reuse, R25 ;  /* 0x000000001a1f7223 */ /* 0x080fe20000010019 */
[-C--:B------:R-:W-:Y:S01]  /*0ae0*/  FFMA.FTZ R33, R24, R0.reuse, R23 ;  /* 0x0000000018217223 */ /* 0x080fe20000010017 */
[----:B------:R-:W-:Y:S01]  /*0af0*/  FFMA.FTZ R35, R22, R0, R21 ;  /* 0x0000000016237223 */ /* 0x000fe20000010015 */
[-C--:B------:R-:W-:Y:S01]  /*0b00*/  FFMA.FTZ R19, R19, -R20.reuse, R32 ;  /* 0x8000001413137223 */ /* 0x080fe20000010020 */
[-C--:B------:R-:W-:Y:S01]  /*0b10*/  FFMA.FTZ R31, R31, -R20.reuse, R26 ;  /* 0x800000141f1f7223 */ /* 0x080fe2000001001a */
[-C--:B------:R-:W-:Y:S01]  /*0b20*/  FFMA.FTZ R33, R33, -R20.reuse, R24 ;  /* 0x8000001421217223 */ /* 0x080fe20000010018 */
[----:B------:R-:W-:-:S07]  /*0b30*/  FFMA.FTZ R35, R35, -R20, R22 ;  /* 0x8000001423237223 */ /* 0x000fce0000010016 */
.L_x_37:
[----:B------:R0:W-:Y:S04]  /*0b40*/  @P0 STG.E desc[UR14][R2.64], R19 ;  /* 0x0000001302000986 */ /* 0x0001e8000c10190e */
[----:B------:R0:W-:Y:S04]  /*0b50*/  @P2 STG.E desc[UR14][R6.64], R31 ;  /* 0x0000001f06002986 */ /* 0x0001e8000c10190e */
[----:B------:R0:W-:Y:S04]  /*0b60*/  @P1 STG.E desc[UR14][R10.64], R33 ;  /* 0x000000210a001986 */ /* 0x0001e8000c10190e */
[----:B------:R0:W-:Y:S01]  /*0b70*/  @P4 STG.E desc[UR14][R14.64], R35 ;  /* 0x000000230e004986 */ /* 0x0001e2000c10190e */
[----:B------:R-:W-:Y:S05]  /*0b80*/  @!P3 BRA `(.L_x_39) ;  /* 0x000000000010b947 */ /* 0x000fea0003800000 */
[----:B------:R1:W-:Y:S04]  /*0b90*/  @P0 STG.E desc[UR14][R4.64], R27 ;  /* 0x0000001b04000986 */ /* 0x0003e8000c10190e */
[----:B------:R1:W-:Y:S04]  /*0ba0*/  @P2 STG.E desc[UR14][R8.64], R25 ;  /* 0x0000001908002986 */ /* 0x0003e8000c10190e */
[----:B------:R1:W-:Y:S04]  /*0bb0*/  @P1 STG.E desc[UR14][R12.64], R23 ;  /* 0x000000170c001986 */ /* 0x0003e8000c10190e */
[----:B------:R1:W-:Y:S02]  /*0bc0*/  @P4 STG.E desc[UR14][R16.64], R21 ;  /* 0x0000001510004986 */ /* 0x0003e4000c10190e */
.L_x_39:
[----:B0-----:R-:W-:Y:S01]  /*0bd0*/  LEA R3, R29, R28, 0x2 ;  /* 0x0000001c1d037211 */ /* 0x001fe200078e10ff */
[----:B-1----:R-:W-:-:S03]  /*0be0*/  IMAD.U32 R5, RZ, RZ, UR5 ;  /* 0x00000005ff057e24 */ /* 0x002fc6000f8e00ff */
[C---:B------:R-:W-:Y:S01]  /*0bf0*/  ISETP.LT.U32.AND P0, PT, R3.reuse, UR12, PT ;  /* 0x0000000c03007c0c */ /* 0x040fe2000bf01070 */
[--C-:B------:R-:W-:Y:S01]  /*0c00*/  IMAD.MOV.U32 R28, RZ, RZ, R3.reuse ;  /* 0x000000ffff1c7224 */ /* 0x100fe200078e0003 */
[----:B------:R-:W-:Y:S02]  /*0c10*/  SHF.R.S32.HI R2, RZ, 0x1f, R3 ;  /* 0x0000001fff027819 */ /* 0x000fe40000011403 */
[----:B------:R-:W-:Y:S02]  /*0c20*/  ISETP.LT.AND P1, PT, R3, 0x10000, PT ;  /* 0x000100000300780c */ /* 0x000fe40003f21270 */
[----:B------:R-:W-:-:S13]  /*0c30*/  ISETP.GT.AND.EX P0, PT, R5, R2, PT, P0 ;  /* 0x000000020500720c */ /* 0x000fda0003f04300 */
[----:B------:R-:W-:Y:S05]  /*0c40*/  @P0 BRA P1, `(.L_x_40) ;  /* 0xfffffff400cc0947 */ /* 0x000fea000083ffff */
[----:B------:R-:W-:Y:S05]  /*0c50*/  EXIT ;  /* 0x000000000000794d */ /* 0x000fea0003800000 */
.L_x_35:
[----:B------:R-:W0:Y:S02]  /*0c60*/  S2R R2, SR_TID.X ;  /* 0x0000000000027919 */ /* 0x000e240000002100 */
[----:B0-----:R-:W-:-:S03]  /*0c70*/  IMAD.WIDE.U32 R4, R2, 0x4, RZ ;  /* 0x0000000402047825 */ /* 0x001fc600078e00ff */
[----:B------:R-:W-:-:S04]  /*0c80*/  ISETP.GE.U32.AND P0, PT, R4, UR12, PT ;  /* 0x0000000c04007c0c */ /* 0x000fc8000bf06070 */
[----:B------:R-:W-:-:S04]  /*0c90*/  ISETP.GE.AND.EX P0, PT, R5, UR5, PT, P0 ;  /* 0x0000000505007c0c */ /* 0x000fc8000bf06300 */
[----:B------:R-:W-:-:S13]  /*0ca0*/  ISETP.GT.U32.OR P0, PT, R2, 0x3fff, P0 ;  /* 0x00003fff0200780c */ /* 0x000fda0000704470 */
[----:B------:R-:W-:Y:S05]  /*0cb0*/  @P0 EXIT ;  /* 0x000000000000094d */ /* 0x000fea0003800000 */
[----:B------:R-:W-:Y:S01]  /*0cc0*/  ULDC.64 UR6, c[0x0][0xe90] ;  /* 0x0003a40000067ab9 */ /* 0x000fe20000000a00 */
[----:B------:R-:W-:Y:S01]  /*0cd0*/  MOV R4, R2 ;  /* 0x0000000200047202 */ /* 0x000fe20000000f00 */
[----:B------:R-:W-:Y:S01]  /*0ce0*/  IMAD.MOV.U32 R5, RZ, RZ, RZ ;  /* 0x000000ffff057224 */ /* 0x000fe200078e00ff */
[----:B------:R-:W-:Y:S01]  /*0cf0*/  ISETP.NE.U32.AND P0, PT, RZ, UR6, PT ;  /* 0x00000006ff007c0c */ /* 0x000fe2000bf05070 */
[----:B------:R-:W-:-:S03]  /*0d00*/  ULDC UR6, c[0x0][0x0] ;  /* 0x0000000000067ab9 */ /* 0x000fc60000000800 */
[----:B------:R-:W-:-:S13]  /*0d10*/  ISETP.NE.AND.EX P0, PT, RZ, UR7, PT, P0 ;  /* 0x00000007ff007c0c */ /* 0x000fda000bf05300 */
[----:B------:R-:W-:Y:S05]  /*0d20*/  @!P0 BRA `(.L_x_41) ;  /* 0x0000000000b48947 */ /* 0x000fea0003800000 */
[----:B------:R-:W0:Y:S01]  /*0d30*/  LDC.64 R12, c[0x0][0xe90] ;  /* 0x0003a400ff0c7b82 */ /* 0x000e220000000a00 */
[----:B------:R-:W-:Y:S01]  /*0d40*/  ULDC.S8 UR4, c[0x0][0xe89] ;  /* 0x0003a24000047ab9 */ /* 0x000fe20000000200 */
[----:B------:R-:W-:Y:S02]  /*0d50*/  FSETP.NEU.FTZ.AND P2, PT, R0, RZ, PT ;  /* 0x000000ff0000720b */ /* 0x000fe40003f5d000 */
[----:B------:R-:W-:-:S13]  /*0d60*/  ISETP.NE.AND P1, PT, RZ, UR4, PT ;  /* 0x00000004ff007c0c */ /* 0x000fda000bf25270 */
.L_x_42:
[----:B0-----:R-:W2:Y:S01]  /*0d70*/  LDG.E R3, desc[UR14][R12.64] ;  /* 0x0000000e0c037981 */ /* 0x001ea2000c1e1900 */
[C---:B------:R-:W-:Y:S01]  /*0d80*/  IMAD.SHL.U32 R14, R4.reuse, 0x10, RZ ;  /* 0x00000010040e7824 */ /* 0x040fe200078e00ff */
[----:B------:R-:W-:-:S04]  /*0d90*/  SHF.L.U64.HI R4, R4, 0x4, R5 ;  /* 0x0000000404047819 */ /* 0x000fc80000010205 */
[----:B-1----:R-:W-:-:S04]  /*0da0*/  IADD3 R16, P0, R14, UR10, RZ ;  /* 0x0000000a0e107c10 */ /* 0x002fc8000ff1e0ff */
[----:B------:R-:W-:-:S05]  /*0db0*/  IADD3.X R17, R4, UR11, RZ, P0, !PT ;  /* 0x0000000b04117c10 */ /* 0x000fca00087fe4ff */
[----:B------:R-:W3:Y:S01]  /*0dc0*/  LDG.E.128 R8, desc[UR14][R16.64] ;  /* 0x0000000e10087981 */ /* 0x000ee2000c1e1d00 */
[----:B------:R-:W-:-:S04]  /*0dd0*/  IADD3 R14, P0, R14, UR8, RZ ;  /* 0x000000080e0e7c10 */ /* 0x000fc8000ff1e0ff */
[----:B------:R-:W-:-:S05]  /*0de0*/  IADD3.X R15, R4, UR9, RZ, P0, !PT ;  /* 0x00000009040f7c10 */ /* 0x000fca00087fe4ff */
[----:B------:R-:W4:Y:S01]  /*0df0*/  LDG.E.128 R4, desc[UR14][R14.64] ;  /* 0x0000000e0e047981 */ /* 0x000f22000c1e1d00 */
[----:B------:R-:W-:-:S04]  /*0e00*/  IADD3 R2, R2, UR6, RZ ;  /* 0x0000000602027c10 */ /* 0x000fc8000fffe0ff */
[----:B------:R-:W-:Y:S01]  /*0e10*/  ISETP.LT.U32.AND P3, PT, R2, 0x4000, PT ;  /* 0x000040000200780c */ /* 0x000fe20003f61070 */
[----:B--2---:R-:W3:Y:S02]  /*0e20*/  MUFU.RCP R3, R3 ;  /* 0x0000000300037308 */ /* 0x004ee40000001000 */
[-C--:B---3--:R-:W-:Y:S01]  /*0e30*/  FMUL.FTZ R8, R8, R3.reuse ;  /* 0x0000000308087220 */ /* 0x088fe20000410000 */
[-C--:B------:R-:W-:Y:S01]  /*0e40*/  FMUL.FTZ R9, R9, R3.reuse ;  /* 0x0000000309097220 */ /* 0x080fe20000410000 */
[-C--:B------:R-:W-:Y:S01]  /*0e50*/  FMUL.FTZ R10, R10, R3.reuse ;  /* 0x000000030a0a7220 */ /* 0x080fe20000410000 */
[----:B------:R-:W-:Y:S01]  /*0e60*/  FMUL.FTZ R11, R11, R3 ;  /* 0x000000030b0b7220 */ /* 0x000fe20000410000 */
[----:B------:R-:W-:Y:S01]  /*0e70*/  FADD.FTZ R19, -R8, -RZ ;  /* 0x800000ff08137221 */ /* 0x000fe20000010100 */
[----:B------:R-:W-:Y:S01]  /*0e80*/  FADD.FTZ R18, -R9, -RZ ;  /* 0x800000ff09127221 */ /* 0x000fe20000010100 */
[----:B------:R-:W-:Y:S01]  /*0e90*/  FADD.FTZ R21, -R10, -RZ ;  /* 0x800000ff0a157221 */ /* 0x000fe20000010100 */
[----:B------:R-:W-:-:S02]  /*0ea0*/  FADD.FTZ R22, -R11, -RZ ;  /* 0x800000ff0b167221 */ /* 0x000fc40000010100 */
[----:B------:R-:W-:Y:S02]  /*0eb0*/  FSEL R19, R8, R19, !P1 ;  /* 0x0000001308137208 */ /* 0x000fe40004800000 */
[----:B------:R-:W-:Y:S02]  /*0ec0*/  FSEL R18, R9, R18, !P1 ;  /* 0x0000001209127208 */ /* 0x000fe40004800000 */
[----:B------:R-:W-:Y:S01]  /*0ed0*/  FSEL R21, R10, R21, !P1 ;  /* 0x000000150a157208 */ /* 0x000fe20004800000 */
[----:B----4-:R-:W-:Y:S01]  /*0ee0*/  @P2 FFMA.FTZ R19, R4, R0, R19 ;  /* 0x0000000004132223 */ /* 0x010fe20000010013 */
[----:B------:R-:W-:Y:S01]  /*0ef0*/  FSEL R22, R11, R22, !P1 ;  /* 0x000000160b167208 */ /* 0x000fe20004800000 */
[-C--:B------:R-:W-:Y:S02]  /*0f00*/  @P2 FFMA.FTZ R18, R5, R0.reuse, R18 ;  /* 0x0000000005122223 */ /* 0x080fe40000010012 */
[----:B------:R-:W-:Y:S01]  /*0f10*/  @P2 FFMA.FTZ R21, R6, R0, R21 ;  /* 0x0000000006152223 */ /* 0x000fe20000010015 */
[----:B-----5:R-:W-:Y:S01]  /*0f20*/  FFMA.FTZ R4, R19, -R20, R4 ;  /* 0x8000001413047223 */ /* 0x020fe20000010004 */
[----:B------:R-:W-:Y:S01]  /*0f30*/  @P2 FFMA.FTZ R22, R7, R0, R22 ;  /* 0x0000000007162223 */ /* 0x000fe20000010016 */
[-C--:B------:R-:W-:Y:S01]  /*0f40*/  FFMA.FTZ R5, R18, -R20.reuse, R5 ;  /* 0x8000001412057223 */ /* 0x080fe20000010005 */
[----:B------:R-:W-:Y:S01]  /*0f50*/  FFMA.FTZ R6, R21, -R20, R6 ;  /* 0x8000001415067223 */ /* 0x000fe20000010006 */
[----:B------:R-:W-:-:S04]  /*0f60*/  IMAD.WIDE.U32 R18, R2, 0x4, RZ ;  /* 0x0000000402127825 */ /* 0x000fc800078e00ff */
[----:B------:R-:W-:Y:S01]  /*0f70*/  FFMA.FTZ R7, R22, -R20, R7 ;  /* 0x8000001416077223 */ /* 0x000fe20000010007 */
[----:B------:R-:W-:-:S04]  /*0f80*/  ISETP.GE.U32.AND P0, PT, R18, UR12, PT ;  /* 0x0000000c12007c0c */ /* 0x000fc8000bf06070 */
[----:B------:R0:W-:Y:S01]  /*0f90*/  STG.E.128 desc[UR14][R14.64], R4 ;  /* 0x000000040e007986 */ /* 0x0001e2000c101d0e */
[----:B------:R-:W-:-:S03]  /*0fa0*/  ISETP.GE.AND.EX P0, PT, R19, UR5, PT, P0 ;  /* 0x0000000513007c0c */ /* 0x000fc6000bf06300 */
[----:B------:R1:W-:Y:S01]  /*0fb0*/  STG.E.128 desc[UR14][R16.64], R8 ;  /* 0x0000000810007986 */ /* 0x0003e2000c101d0e */
[----:B0-----:R-:W-:Y:S02]  /*0fc0*/  IMAD.MOV.U32 R4, RZ, RZ, R2 ;  /* 0x000000ffff047224 */ /* 0x001fe400078e0002 */
[----:B------:R-:W-:-:S07]  /*0fd0*/  IMAD.MOV.U32 R5, RZ, RZ, RZ ;  /* 0x000000ffff057224 */ /* 0x000fce00078e00ff */
[----:B------:R-:W-:Y:S05]  /*0fe0*/  @!P0 BRA P3, `(.L_x_42) ;  /* 0xfffffffc00608947 */ /* 0x000fea000183ffff */
[----:B------:R-:W-:Y:S05]  /*0ff0*/  EXIT ;  /* 0x000000000000794d */ /* 0x000fea0003800000 */
.L_x_41:
[----:B------:R-:W-:Y:S02]  /*1000*/  ULDC.S8 UR4, c[0x0][0xe89] ;  /* 0x0003a24000047ab9 */ /* 0x000fe40000000200 */
[----:B------:R-:W-:-:S13]  /*1010*/  ISETP.NE.AND P1, PT, RZ, UR4, PT ;  /* 0x00000004ff007c0c */ /* 0x000fda000bf25270 */
.L_x_45:
[C---:B------:R-:W-:Y:S02]  /*1020*/  SHF.L.U32 R8, R4.reuse, 0x4, RZ ;  /* 0x0000000404087819 */ /* 0x040fe400000006ff */
[----:B------:R-:W-:Y:S02]  /*1030*/  SHF.L.U64.HI R3, R4, 0x4, R5 ;  /* 0x0000000404037819 */ /* 0x000fe40000010205 */
[C---:B0-----:R-:W-:Y:S02]  /*1040*/  IADD3 R16, P0, R8.reuse, UR8, RZ ;  /* 0x0000000808107c10 */ /* 0x041fe4000ff1e0ff */
[----:B------:R-:W-:Y:S02]  /*1050*/  IADD3 R8, P2, R8, UR10, RZ ;  /* 0x0000000a08087c10 */ /* 0x000fe4000ff5e0ff */
[C---:B------:R-:W-:Y:S02]  /*1060*/  IADD3.X R17, R3.reuse, UR9, RZ, P0, !PT ;  /* 0x0000000903117c10 */ /* 0x040fe400087fe4ff */
[----:B------:R-:W-:-:S03]  /*1070*/  IADD3.X R9, R3, UR11, RZ, P2, !PT ;  /* 0x0000000b03097c10 */ /* 0x000fc600097fe4ff */
[----:B-----5:R0:W5:Y:S04]  /*1080*/  LDG.E.128 R4, desc[UR14][R16.64] ;  /* 0x0000000e10047981 */ /* 0x020168000c1e1d00 */
[----:B------:R-:W5:Y:S01]  /*1090*/  LDG.E.128 R8, desc[UR14][R8.64] ;  /* 0x0000000e08087981 */ /* 0x000f62000c1e1d00 */
        /* <DEDUP_REMOVED lines=16> */
.L_x_43:
        /* <DEDUP_REMOVED lines=14> */
.L_x_44:
[----:B------:R-:W-:Y:S01]  /*1280*/  VIADD R2, R2, UR6 ;  /* 0x0000000602027c36 */ /* 0x000fe20008000000 */
[----:B------:R1:W-:Y:S03]  /*1290*/  STG.E.128 desc[UR14][R16.64], R12 ;  /* 0x0000000c10007986 */ /* 0x0003e6000c101d0e */
[C---:B------:R-:W-:Y:S01]  /*12a0*/  IMAD.WIDE.U32 R4, R2.reuse, 0x4, RZ ;  /* 0x0000000402047825 */ /* 0x040fe200078e00ff */
[----:B------:R-:W-:Y:S02]  /*12b0*/  ISETP.LT.U32.AND P2, PT, R2, 0x4000, PT ;  /* 0x000040000200780c */ /* 0x000fe40003f41070 */
[----:B------:R-:W-:Y:S01]  /*12c0*/  ISETP.GE.U32.AND P0, PT, R4, UR12, PT ;  /* 0x0000000c04007c0c */ /* 0x000fe2000bf06070 */
[----:B------:R-:W-:-:S03]  /*12d0*/  IMAD.MOV.U32 R4, RZ, RZ, R2 ;  /* 0x000000ffff047224 */ /* 0x000fc600078e0002 */
[----:B------:R-:W-:Y:S01]  /*12e0*/  ISETP.GE.AND.EX P0, PT, R5, UR5, PT, P0 ;  /* 0x0000000505007c0c */ /* 0x000fe2000bf06300 */
[----:B------:R-:W-:-:S12]  /*12f0*/  HFMA2.MMA R5, -RZ, RZ, 0, 0 ;  /* 0x00000000ff057435 */ /* 0x000fd800000001ff */
[----:B-1----:R-:W-:Y:S05]  /*1300*/  @!P0 BRA P2, `(.L_x_45) ;  /* 0xfffffffc00448947 */ /* 0x002fea000103ffff */
[----:B------:R-:W-:Y:S05]  /*1310*/  EXIT ;  /* 0x000000000000794d */ /* 0x000fea0003800000 */
.L_x_46:
        /* <DEDUP_REMOVED lines=14> */
.L_x_188:


//--------------------- .text._ZN2at6native50_GLOBAL__N__ca2a4b1e_17_FusedSgdKernel_cu_a550329a25multi_tensor_apply_kernelINS1_18TensorListMetadataILi2EEENS1_19FusedSgdMathFunctorIdLi2EEEJddPfddbbbS7_S7_EEEvT_T0_DpT1_ --------------------------
	.section	.text._ZN2at6native50_GLOBAL__N__ca2a4b1e_17_FusedSgdKernel_cu_a550329a25multi_tensor_apply_kernelINS1_18TensorListMetadataILi2EEENS1_19FusedSgdMathFunctorIdLi2EEEJddPfddbbbS7_S7_EEEvT_T0_DpT1_,"ax",@progbits
	.align	128
.text._ZN2at6native50_GLOBAL__N__ca2a4b1e_17_FusedSgdKernel_cu_a550329a25multi_tensor_apply_kernelINS1_18TensorListMetadataILi2EEENS1_19FusedSgdMathFunctorIdLi2EEEJddPfddbbbS7_S7_EEEvT_T0_DpT1_:
        .type           _ZN2at6native50_GLOBAL__N__ca2a4b1e_17_FusedSgdKernel_cu_a550329a25multi_tensor_apply_kernelINS1_18TensorListMetadataILi2EEENS1_19FusedSgdMathFunctorIdLi2EEEJddPfddbbbS7_S7_EEEvT_T0_DpT1_,@function
        .size           _ZN2at6native50_GLOBAL__N__ca2a4b1e_17_FusedSgdKernel_cu_a550329a25multi_tensor_apply_kernelINS1_18TensorListMetadataILi2EEENS1_19FusedSgdMathFunctorIdLi2EEEJddPfddbbbS7_S7_EEEvT_T0_DpT1_,(.L_x_189 - _ZN2at6native50_GLOBAL__N__ca2a4b1e_17_FusedSgdKernel_cu_a550329a25multi_tensor_apply_kernelINS1_18TensorListMetadataILi2EEENS1_19FusedSgdMathFunctorIdLi2EEEJddPfddbbbS7_S7_EEEvT_T0_DpT1_)
        .other          _ZN2at6native50_GLOBAL__N__ca2a4b1e_17_FusedSgdKernel_cu_a550329a25multi_tensor_apply_kernelINS1_18TensorListMetadataILi2EEENS1_19FusedSgdMathFunctorIdLi2EEEJddPfddbbbS7_S7_EEEvT_T0_DpT1_,@"STO_CUDA_ENTRY STV_DEFAULT"
_ZN2at6native50_GLOBAL__N__ca2a4b1e_17_FusedSgdKernel_cu_a550329a25multi_tensor_apply_kernelINS1_18TensorListMetadataILi2EEENS1_19FusedSgdMathFunctorIdLi2EEEJddPfddbbbS7_S7_EEEvT_T0_DpT1_:
[----:B------:R-:W-:Y:S01]  /*0000*/  LDC R1, c[0x0][0x28] ;  /* 0x00000a00ff017b82 */ /* 0x000fe20000000800 */
[----:B------:R-:W-:Y:S01]  /*0010*/  ULDC.64 UR4, c[0x0][0xe98] ;  /* 0x0003a60000047ab9 */ /* 0x000fe20000000a00 */
[----:B------:R-:W-:Y:S01]  /*0020*/  ULDC.64 UR14, c[0x0][0x208] ;  /* 0x00008200000e7ab9 */ /* 0x000fe20000000a00 */
[----:B------:R-:W-:Y:S01]  /*0030*/  ISETP.NE.U32.AND P0, PT, RZ, UR4, PT ;  /* 0x00000004ff007c0c */ /* 0x000fe2000bf05070 */
[----:B------:R-:W-:-:S03]  /*0040*/  ULDC.64 UR16, c[0x0][0xe78] ;  /* 0x00039e0000107ab9 */ /* 0x000fc60000000a00 */
[----:B------:R-:W-:-:S13]  /*0050*/  ISETP.NE.AND.EX P0, PT, RZ, UR5, PT, P0 ;  /* 0x00000005ff007c0c */ /* 0x000fda000bf05300 */
[----:B------:R-:W-:Y:S05]  /*0060*/  @!P0 BRA `(.L_x_47) ;  /* 0x0000000000108947 */ /* 0x000fea0003800000 */
[----:B------:R-:W0:Y:S02]  /*0070*/  LDC.64 R2, c[0x0][0xe98] ;  /* 0x0003a600ff027b82 */ /* 0x000e240000000a00 */
[----:B0-----:R-:W2:Y:S02]  /*0080*/  LDG.E R2, desc[UR14][R2.64] ;  /* 0x0000000e02027981 */ /* 0x001ea4000c1e1900 */
[----:B--2---:R-:W-:-:S13]  /*0090*/  FSETP.NEU.FTZ.AND P0, PT, R2, 1, PT ;  /* 0x3f8000000200780b */ /* 0x004fda0003f1d000 */
[----:B------:R-:W-:Y:S05]  /*00a0*/  @!P0 EXIT ;  /* 0x000000000000894d */ /* 0x000fea0003800000 */
.L_x_47:
[----:B------:R-:W-:Y:S01]  /*00b0*/  ULDC.64 UR4, c[0x0][0xe70] ;  /* 0x00039c0000047ab9 */ /* 0x000fe20000000a00 */
[----:B------:R-:W0:Y:S01]  /*00c0*/  LDC.64 R2, c[0x0][0xe70] ;  /* 0x00039c00ff027b82 */ /* 0x000e220000000a00 */
[----:B------:R-:W-:-:S04]  /*00d0*/  UISETP.NE.U32.AND UP0, UPT, UR4, URZ, UPT ;  /* 0x0000003f0400728c */ /* 0x000fc8000bf05070 */
[----:B------:R-:W-:-:S06]  /*00e0*/  UISETP.NE.AND.EX UP0, UPT, UR5, URZ, UPT, UP0 ;  /* 0x0000003f0500728c */ /* 0x000fcc000bf05300 */
[----:B------:R-:W-:-:S13]  /*00f0*/  PLOP3.LUT P0, PT, PT, PT, UP0, 0x80, 0x0 ;  /* 0x000000000000781c */ /* 0x000fda0003f0f008 */
[----:B0-----:R-:W2:Y:S01]  /*0100*/  @P0 LDG.E R2, desc[UR14][R2.64] ;  /* 0x0000000e02020981 */ /* 0x001ea2000c1e1900 */
[----:B------:R-:W0:Y:S01]  /*0110*/  S2UR UR4, SR_CTAID.X ;  /* 0x00000000000479c3 */ /* 0x000e220000002500 */
[----:B------:R-:W-:Y:S02]  /*0120*/  UMOV UR5, 0x740 ;  /* 0x0000074000057882 */ /* 0x000fe40000000000 */
[----:B0-----:R-:W-:-:S03]  /*0130*/  ULEA UR5, UR4, UR5, 0x2 ;  /* 0x0000000504057291 */ /* 0x001fc6000f8e103f */
[----:B------:R-:W-:Y:S02]  /*0140*/  ULDC.U8 UR4, c[0x0][UR4+0x810] ;  /* 0x0002040004047abb */ /* 0x000fe40008000000 */
[----:B------:R-:W-:-:S07]  /*0150*/  USHF.L.U32 UR12, UR4, 0x3, URZ ;  /* 0x00000003040c7899 */ /* 0x000fce000800063f */
[----:B------:R-:W-:Y:S02]  /*0160*/  ULDC UR10, c[0x0][UR5+0x210] ;  /* 0x00008400050a7abb */ /* 0x000fe40008000800 */
[----:B------:R-:W-:-:S03]  /*0170*/  UIMAD.WIDE UR4, UR10, 0x10000, URZ ;  /* 0x000100000a0478a5 */ /* 0x000fc6000f8e023f */
[----:B------:R-:W-:Y:S01]  /*0180*/  ULDC.64 UR8, c[0x0][UR12+0x210] ;  /* 0x000084000c087abb */ /* 0x000fe20008000a00 */
[----:B------:R-:W-:Y:S01]  /*0190*/  ULDC.64 UR6, c[0x0][UR12+0x410] ;  /* 0x000104000c067abb */ /* 0x000fe20008000a00 */
[----:B------:R-:W-:Y:S02]  /*01a0*/  UIMAD.WIDE UR8, UR10, 0x80000, UR8 ;  /* 0x000800000a0878a5 */ /* 0x000fe4000f8e0208 */
[----:B------:R-:W-:-:S03]  /*01b0*/  UIMAD.WIDE UR10, UR10, 0x80000, UR6 ;  /* 0x000800000a0a78a5 */ /* 0x000fc6000f8e0206 */
[----:B------:R-:W-:Y:S02]  /*01c0*/  ULDC.64 UR6, c[0x0][UR12+0x610] ;  /* 0x000184000c067abb */ /* 0x000fe40008000a00 */
[----:B------:R-:W-:Y:S02]  /*01d0*/  UIADD3 UR18, UP2, -UR4, UR6, URZ ;  /* 0x0000000604127290 */ /* 0x000fe4000ff5e13f */
[----:B------:R-:W-:Y:S02]  /*01e0*/  ULOP3.LUT UR4, UR10, 0x1f, UR8, 0xc8, !UPT ;  /* 0x0000001f0a047892 */ /* 0x000fe4000f8ec808 */
[----:B------:R-:W-:Y:S02]  /*01f0*/  UIADD3.X UR7, ~UR5, UR7, URZ, UP2, !UPT ;  /* 0x0000000705077290 */ /* 0x000fe400097fe53f */
[----:B------:R-:W-:-:S04]  /*0200*/  ULOP3.LUT UP1, URZ, UR4, 0x3, UR18, 0xf8, !UPT ;  /* 0x00000003043f7892 */ /* 0x000fc8000f82f812 */
[----:B------:R-:W-:Y:S01]  /*0210*/  ULOP3.LUT UP1, URZ, URZ, URZ, URZ, 0xfc, UP1 ;  /* 0x0000003f3f3f7292 */ /* 0x000fe2000882fc3f */
[----:B--2---:R-:W-:-:S04]  /*0220*/  @P0 FMUL.FTZ R0, R2, 1 ;  /* 0x3f80000002000820 */ /* 0x004fc80000410000 */
[----:B------:R-:W0:Y:S02]  /*0230*/  @P0 F2F.F64.F32 R2, R0 ;  /* 0x0000000000020310 */ /* 0x000e240000201800 */
[----:B0-----:R-:W-:Y:S02]  /*0240*/  @P0 R2UR UR12, R2 ;  /* 0x00000000020c02ca */ /* 0x001fe400000e0000 */
[----:B------:R-:W-:Y:S02]  /*0250*/  @P0 R2UR UR13, R3 ;  /* 0x00000000030d02ca */ /* 0x000fe400000e0000 */
[----:B------:R-:W-:-:S09]  /*0260*/  PLOP3.LUT P0, PT, PT, PT, UP1, 0x80, 0x0 ;  /* 0x000000000000781c */ /* 0x000fd20003f0f018 */
[----:B------:R-:W-:Y:S02]  /*0270*/  @UP0 UMOV UR16, UR12 ;  /* 0x0000000c00100c82 */ /* 0x000fe40008000000 */
[----:B------:R-:W-:Y:S02]  /*0280*/  @UP0 UMOV UR17, UR13 ;  /* 0x0000000d00110c82 */ /* 0x000fe40008000000 */
[----:B------:R-:W-:Y:S05]  /*0290*/  @!P0 BRA `(.L_x_48) ;  /* 0x0000001000588947 */ /* 0x000fea0003800000 */
[----:B------:R-:W-:-:S04]  /*02a0*/  UISETP.GE.U32.AND UP0, UPT, UR18, 0x1, UPT ;  /* 0x000000011200788c */ /* 0x000fc8000bf06070 */
[----:B------:R-:W-:-:S06]  /*02b0*/  UISETP.GE.AND.EX UP0, UPT, UR7, URZ, UPT, UP0 ;  /* 0x0000003f0700728c */ /* 0x000fcc000bf06300 */
[----:B------:R-:W-:-:S13]  /*02c0*/  PLOP3.LUT P0, PT, PT, PT, UP0, 0x80, 0x0 ;  /* 0x000000000000781c */ /* 0x000fda0003f0f008 */
[----:B------:R-:W-:Y:S05]  /*02d0*/  @!P0 EXIT ;  /* 0x000000000000894d */ /* 0x000fea0003800000 */
[----:B------:R-:W0:Y:S01]  /*02e0*/  S2R R44, SR_TID.X ;  /* 0x00000000002c7919 */ /* 0x000e220000002100 */
[----:B------:R-:W-:Y:S01]  /*02f0*/  ULDC UR12, c[0x0][0x0] ;  /* 0x00000000000c7ab9 */ /* 0x000fe20000000800 */
[----:B------:R-:W-:Y:S01]  /*0300*/  UMOV UR4, URZ ;  /* 0x0000003f00047c82 */ /* 0x000fe20008000000 */
[----:B------:R-:W-:Y:S01]  /*0310*/  UMOV UR5, URZ ;  /* 0x0000003f00057c82 */ /* 0x000fe20008000000 */
[----:B------:R-:W-:Y:S01]  /*0320*/  UMOV UR6, URZ ;  /* 0x0000003f00067c82 */ /* 0x000fe20008000000 */
[----:B------:R-:W-:Y:S01]  /*0330*/  ULDC.64 UR22, c[0x0][0xe60] ;  /* 0x0003980000167ab9 */ /* 0x000fe20000000a00 */
[----:B------:R-:W-:-:S05]  /*0340*/  ULDC.64 UR20, c[0x0][0xe90] ;  /* 0x0003a40000147ab9 */ /* 0x000fca0000000a00 */
.L_x_61:
[----:B0-----:R-:W-:Y:S01]  /*0350*/  IADD3 R3, P1, R44, UR5, RZ ;  /* 0x000000052c037c10 */ /* 0x001fe2000ff3e0ff */
[----:B------:R-:W-:Y:S01]  /*0360*/  IMAD.U32 R2, RZ, RZ, UR12 ;  /* 0x0000000cff027e24 */ /* 0x000fe2000f8e00ff */
[----:B------:R-:W-:Y:S01]  /*0370*/  CS2R R48, SRZ ;  /* 0x0000000000307805 */ /* 0x000fe2000001ff00 */
[----:B------:R-:W-:Y:S01]  /*0380*/  IMAD.U32 R0, RZ, RZ, UR12 ;  /* 0x0000000cff007e24 */ /* 0x000fe2000f8e00ff */
[C---:B------:R-:W-:Y:S01]  /*0390*/  IADD3 R10, P6, R3.reuse, UR12, RZ ;  /* 0x0000000c030a7c10 */ /* 0x040fe2000ffde0ff */
[----:B------:R-:W-:Y:S01]  /*03a0*/  IMAD.X R12, RZ, RZ, UR6, P1 ;  /* 0x00000006ff0c7e24 */ /* 0x000fe200088e06ff */
[----:B------:R-:W-:Y:S01]  /*03b0*/  LEA R2, P3, R2, R3, 0x1 ;  /* 0x0000000302027211 */ /* 0x000fe200078608ff */
[----:B------:R-:W-:Y:S01]  /*03c0*/  IMAD R0, R0, 0x3, RZ ;  /* 0x0000000300007824 */ /* 0x000fe200078e02ff */
[----:B------:R-:W-:Y:S01]  /*03d0*/  ISETP.GE.U32.AND P5, PT, R10, 0x10000, PT ;  /* 0x000100000a00780c */ /* 0x000fe20003fa6070 */
[----:B------:R-:W-:Y:S01]  /*03e0*/  IMAD.X R11, RZ, RZ, R12, P6 ;  /* 0x000000ffff0b7224 */ /* 0x000fe200030e060c */
[C---:B------:R-:W-:Y:S01]  /*03f0*/  ISETP.GE.U32.AND P2, PT, R3.reuse, 0x10000, PT ;  /* 0x000100000300780c */ /* 0x040fe20003f46070 */
[C---:B-1----:R-:W-:Y:S01]  /*0400*/  IMAD.SHL.U32 R20, R3.reuse, 0x8, RZ ;  /* 0x0000000803147824 */ /* 0x042fe200078e00ff */
[----:B------:R-:W-:-:S02]  /*0410*/  ISETP.LT.U32.AND P0, PT, R3, UR18, PT ;  /* 0x0000001203007c0c */ /* 0x000fc4000bf01070 */
[----:B------:R-:W-:Y:S02]  /*0420*/  CS2R R46, SRZ ;  /* 0x00000000002e7805 */ /* 0x000fe4000001ff00 */
[----:B------:R-:W-:Y:S02]  /*0430*/  IADD3 R0, P4, R0, R3, RZ ;  /* 0x0000000300007210 */ /* 0x000fe40007f9e0ff */
[----:B------:R-:W-:Y:S02]  /*0440*/  CS2R R42, SRZ ;  /* 0x00000000002a7805 */ /* 0x000fe4000001ff00 */
[--C-:B------:R-:W-:Y:S01]  /*0450*/  SHF.L.U64.HI R13, R3, 0x3, R12.reuse ;  /* 0x00000003030d7819 */ /* 0x100fe2000001020c */
[----:B------:R-:W-:Y:S01]  /*0460*/  IMAD.X R3, RZ, RZ, R12, P3 ;  /* 0x000000ffff037224 */ /* 0x000fe200018e060c */
[----:B------:R-:W-:Y:S02]  /*0470*/  ISETP.LT.U32.AND P1, PT, R10, UR18, PT ;  /* 0x000000120a007c0c */ /* 0x000fe4000bf21070 */
[----:B------:R-:W-:-:S02]  /*0480*/  CS2R R4, SRZ ;  /* 0x0000000000047805 */ /* 0x000fc4000001ff00 */
[----:B------:R-:W-:Y:S02]  /*0490*/  ISETP.GE.AND.EX P5, PT, R11, RZ, PT, P5 ;  /* 0x000000ff0b00720c */ /* 0x000fe40003fa6350 */
[----:B------:R-:W-:Y:S02]  /*04a0*/  CS2R R6, SRZ ;  /* 0x0000000000067805 */ /* 0x000fe4000001ff00 */
[----:B------:R-:W-:Y:S02]  /*04b0*/  ISETP.GE.AND.EX P2, PT, R12, RZ, PT, P2 ;  /* 0x000000ff0c00720c */ /* 0x000fe40003f46320 */
[----:B------:R-:W-:Y:S02]  /*04c0*/  CS2R R8, SRZ ;  /* 0x0000000000087805 */ /* 0x000fe4000001ff00 */
[----:B------:R-:W-:Y:S02]  /*04d0*/  ISETP.GE.U32.AND P6, PT, R2, 0x10000, PT ;  /* 0x000100000200780c */ /* 0x000fe40003fc6070 */
[----:B------:R-:W-:-:S02]  /*04e0*/  CS2R R14, SRZ ;  /* 0x00000000000e7805 */ /* 0x000fc4000001ff00 */
[----:B------:R-:W-:Y:S02]  /*04f0*/  ISETP.LT.AND.EX P1, PT, R11, UR7, !P5, P1 ;  /* 0x000000070b007c0c */ /* 0x000fe4000ef21310 */
[----:B------:R-:W-:Y:S02]  /*0500*/  CS2R R16, SRZ ;  /* 0x0000000000107805 */ /* 0x000fe4000001ff00 */
[----:B------:R-:W-:Y:S02]  /*0510*/  ISETP.LT.AND.EX P0, PT, R12, UR7, !P2, P0 ;  /* 0x000000070c007c0c */ /* 0x000fe4000d701300 */
[C---:B------:R-:W-:Y:S01]  /*0520*/  SHF.L.U64.HI R11, R10.reuse, 0x3, R11 ;  /* 0x000000030a0b7819 */ /* 0x040fe2000001020b */
[----:B------:R-:W-:Y:S01]  /*0530*/  IMAD.SHL.U32 R10, R10, 0x8, RZ ;  /* 0x000000080a0a7824 */ /* 0x000fe200078e00ff */
[----:B------:R-:W-:Y:S02]  /*0540*/  ISETP.LT.U32.AND P2, PT, R2, UR18, PT ;  /* 0x0000001202007c0c */ /* 0x000fe4000bf41070 */
[----:B------:R-:W-:-:S02]  /*0550*/  IADD3 R18, P3, R20, UR8, RZ ;  /* 0x0000000814127c10 */ /* 0x000fc4000ff7e0ff */
[C---:B------:R-:W-:Y:S02]  /*0560*/  ISETP.GE.AND.EX P6, PT, R3.reuse, RZ, PT, P6 ;  /* 0x000000ff0300720c */ /* 0x040fe40003fc6360 */
[C---:B------:R-:W-:Y:S01]  /*0570*/  SHF.L.U64.HI R29, R2.reuse, 0x3, R3 ;  /* 0x00000003021d7819 */ /* 0x040fe20000010203 */
[----:B------:R-:W-:Y:S01]  /*0580*/  IMAD.SHL.U32 R2, R2, 0x8, RZ ;  /* 0x0000000802027824 */ /* 0x000fe200078e00ff */
[----:B------:R-:W-:Y:S01]  /*0590*/  ISETP.LT.AND.EX P2, PT, R3, UR7, !P6, P2 ;  /* 0x0000000703007c0c */ /* 0x000fe2000f741320 */
[----:B------:R-:W-:Y:S01]  /*05a0*/  IMAD.X R3, RZ, RZ, R12, P4 ;  /* 0x000000ffff037224 */ /* 0x000fe200020e060c */
[----:B------:R-:W-:Y:S02]  /*05b0*/  IADD3.X R19, R13, UR9, RZ, P3, !PT ;  /* 0x000000090d137c10 */ /* 0x000fe40009ffe4ff */
[----:B------:R-:W-:Y:S02]  /*05c0*/  IADD3 R22, P3, R10, UR8, RZ ;  /* 0x000000080a167c10 */ /* 0x000fe4000ff7e0ff */
[----:B------:R-:W-:Y:S01]  /*05d0*/  ISETP.GE.U32.AND P6, PT, R0, 0x10000, PT ;  /* 0x000100000000780c */ /* 0x000fe20003fc6070 */
[----:B------:R0:W5:Y:S01]  /*05e0*/  @P0 LDG.E.64 R48, desc[UR14][R18.64] ;  /* 0x0000000e12300981 */ /* 0x000162000c1e1b00 */
[----:B------:R-:W-:-:S02]  /*05f0*/  IADD3.X R23, R11, UR9, RZ, P3, !PT ;  /* 0x000000090b177c10 */ /* 0x000fc40009ffe4ff */
[----:B------:R-:W-:Y:S02]  /*0600*/  IADD3 R24, P4, R10, UR10, RZ ;  /* 0x0000000a0a187c10 */ /* 0x000fe4000ff9e0ff */
[----:B------:R-:W-:Y:S01]  /*0610*/  ISETP.LT.U32.AND P3, PT, R0, UR18, PT ;  /* 0x0000001200007c0c */ /* 0x000fe2000bf61070 */
[----:B------:R0:W5:Y:S01]  /*0620*/  @P1 LDG.E.64 R42, desc[UR14][R22.64] ;  /* 0x0000000e162a1981 */ /* 0x000162000c1e1b00 */
[----:B------:R-:W-:Y:S02]  /*0630*/  ISETP.GE.AND.EX P6, PT, R3, RZ, PT, P6 ;  /* 0x000000ff0300720c */ /* 0x000fe40003fc6360 */
[----:B------:R-:W-:Y:S02]  /*0640*/  IADD3 R20, P5, R20, UR10, RZ ;  /* 0x0000000a14147c10 */ /* 0x000fe4000ffbe0ff */
[----:B------:R-:W-:Y:S02]  /*0650*/  IADD3.X R25, R11, UR11, RZ, P4, !PT ;  /* 0x0000000b0b197c10 */ /* 0x000fe4000a7fe4ff */
[----:B------:R-:W-:-:S02]  /*0660*/  ISETP.LT.AND.EX P3, PT, R3, UR7, !P6, P3 ;  /* 0x0000000703007c0c */ /* 0x000fc4000f761330 */
[----:B------:R-:W-:Y:S01]  /*0670*/  IADD3.X R21, R13, UR11, RZ, P5, !PT ;  /* 0x0000000b0d157c10 */ /* 0x000fe2000affe4ff */
[----:B------:R0:W5:Y:S01]  /*0680*/  @P1 LDG.E.64 R4, desc[UR14][R24.64] ;  /* 0x0000000e18041981 */ /* 0x000162000c1e1b00 */
[----:B------:R-:W-:Y:S02]  /*0690*/  IADD3 R26, P4, R2, UR8, RZ ;  /* 0x00000008021a7c10 */ /* 0x000fe4000ff9e0ff */
[C---:B------:R-:W-:Y:S01]  /*06a0*/  SHF.L.U64.HI R3, R0.reuse, 0x3, R3 ;  /* 0x0000000300037819 */ /* 0x040fe20000010203 */
[----:B------:R-:W-:Y:S01]  /*06b0*/  IMAD.SHL.U32 R0, R0, 0x8, RZ ;  /* 0x0000000800007824 */ /* 0x000fe200078e00ff */
[----:B------:R-:W-:Y:S01]  /*06c0*/  IADD3 R28, P5, R2, UR10, RZ ;  /* 0x0000000a021c7c10 */ /* 0x000fe2000ffbe0ff */
[----:B------:R0:W5:Y:S01]  /*06d0*/  @P0 LDG.E.64 R46, desc[UR14][R20.64] ;  /* 0x0000000e142e0981 */ /* 0x000162000c1e1b00 */
[C---:B------:R-:W-:Y:S02]  /*06e0*/  IADD3.X R27, R29.reuse, UR9, RZ, P4, !PT ;  /* 0x000000091d1b7c10 */ /* 0x040fe4000a7fe4ff */
[----:B------:R-:W-:-:S02]  /*06f0*/  IADD3.X R29, R29, UR11, RZ, P5, !PT ;  /* 0x0000000b1d1d7c10 */ /* 0x000fc4000affe4ff */
[C---:B------:R-:W-:Y:S01]  /*0700*/  IADD3 R30, P4, R0.reuse, UR8, RZ ;  /* 0x00000008001e7c10 */ /* 0x040fe2000ff9e0ff */
[----:B------:R0:W5:Y:S01]  /*0710*/  @P2 LDG.E.64 R6, desc[UR14][R26.64] ;  /* 0x0000000e1a062981 */ /* 0x000162000c1e1b00 */
[----:B------:R-:W-:Y:S02]  /*0720*/  IADD3 R32, P5, R0, UR10, RZ ;  /* 0x0000000a00207c10 */ /* 0x000fe4000ffbe0ff */
[C---:B------:R-:W-:Y:S01]  /*0730*/  IADD3.X R31, R3.reuse, UR9, RZ, P4, !PT ;  /* 0x00000009031f7c10 */ /* 0x040fe2000a7fe4ff */
[----:B------:R0:W5:Y:S01]  /*0740*/  @P2 LDG.E.64 R8, desc[UR14][R28.64] ;  /* 0x0000000e1c082981 */ /* 0x000162000c1e1b00 */
[----:B------:R-:W-:-:S03]  /*0750*/  IADD3.X R33, R3, UR11, RZ, P5, !PT ;  /* 0x0000000b03217c10 */ /* 0x000fc6000affe4ff */
[----:B------:R0:W5:Y:S04]  /*0760*/  @P3 LDG.E.64 R14, desc[UR14][R30.64] ;  /* 0x0000000e1e0e3981 */ /* 0x000168000c1e1b00 */
[----:B------:R0:W5:Y:S01]  /*0770*/  @P3 LDG.E.64 R16, desc[UR14][R32.64] ;  /* 0x0000000e20103981 */ /* 0x000162000c1e1b00 */
[----:B------:R-:W-:-:S04]  /*0780*/  UISETP.NE.U32.AND UP0, UPT, UR20, URZ, UPT ;  /* 0x0000003f1400728c */ /* 0x000fc8000bf05070 */
[----:B------:R-:W-:-:S06]  /*0790*/  UISETP.NE.AND.EX UP0, UPT, UR21, URZ, UPT, UP0 ;  /* 0x0000003f1500728c */ /* 0x000fcc000bf05300 */
[----:B------:R-:W-:-:S13]  /*07a0*/  PLOP3.LUT P4, PT, PT, PT, UP0, 0x40, 0x0 ;  /* 0x000000000000781c */ /* 0x000fda0003f8e808 */
[----:B0-----:R-:W-:Y:S05]  /*07b0*/  @P4 BRA `(.L_x_49) ;  /* 0x0000000800344947 */ /* 0x001fea0003800000 */
[----:B------:R-:W0:Y:S02]  /*07c0*/  LDC.64 R2, c[0x0][0xe90] ;  /* 0x0003a400ff027b82 */ /* 0x000e240000000a00 */
[----:B0-----:R-:W2:Y:S01]  /*07d0*/  LDG.E R2, desc[UR14][R2.64] ;  /* 0x0000000e02027981 */ /* 0x001ea2000c1e1900 */
[----:B------:R-:W-:Y:S01]  /*07e0*/  IMAD.MOV.U32 R10, RZ, RZ, 0x1 ;  /* 0x00000001ff0a7424 */ /* 0x000fe200078e00ff */
[----:B-----5:R-:W-:Y:S01]  /*07f0*/  FSETP.GEU.AND P5, PT, |R47|, 6.5827683646048100446e-37, PT ;  /* 0x036000002f00780b */ /* 0x020fe20003fae200 */
[----:B------:R-:W-:Y:S01]  /*0800*/  DSETP.NEU.AND P6, PT, RZ, UR22, PT ;  /* 0x00000016ff007e2a */ /* 0x000fe2000bfcd000 */
[----:B------:R-:W-:Y:S01]  /*0810*/  BSSY B0, `(.L_x_50) ;  /* 0x0000018000007945 */ /* 0x000fe20003800000 */
[----:B--2---:R-:W-:-:S06]  /*0820*/  FMUL.FTZ R34, R2, 1 ;  /* 0x3f80000002227820 */ /* 0x004fcc0000410000 */
[----:B------:R-:W0:Y:S08]  /*0830*/  F2F.F64.F32 R34, R34 ;  /* 0x0000002200227310 */ /* 0x000e300000201800 */
[----:B0-----:R-:W0:Y:S02]  /*0840*/  MUFU.RCP64H R11, R35 ;  /* 0x00000023000b7308 */ /* 0x001e240000001800 */
[----:B0-----:R-:W-:-:S08]  /*0850*/  DFMA R12, -R34, R10, 1 ;  /* 0x3ff00000220c742b */ /* 0x001fd0000000010a */
[----:B------:R-:W-:-:S08]  /*0860*/  DFMA R12, R12, R12, R12 ;  /* 0x0000000c0c0c722b */ /* 0x000fd0000000000c */
[----:B------:R-:W-:-:S08]  /*0870*/  DFMA R12, R10, R12, R10 ;  /* 0x0000000c0a0c722b */ /* 0x000fd0000000000a */
[----:B------:R-:W-:-:S08]  /*0880*/  DFMA R10, -R34, R12, 1 ;  /* 0x3ff00000220a742b */ /* 0x000fd0000000010c */
[----:B------:R-:W-:-:S08]  /*0890*/  DFMA R10, R12, R10, R12 ;  /* 0x0000000a0c0a722b */ /* 0x000fd0000000000c */
[----:B------:R-:W-:-:S08]  /*08a0*/  DMUL R12, R46, R10 ;  /* 0x0000000a2e0c7228 */ /* 0x000fd00000000000 */
[----:B------:R-:W-:-:S08]  /*08b0*/  DFMA R2, -R34, R12, R46 ;  /* 0x0000000c2202722b */ /* 0x000fd0000000012e */
[----:B------:R-:W-:-:S10]  /*08c0*/  DFMA R2, R10, R2, R12 ;  /* 0x000000020a02722b */ /* 0x000fd4000000000c */
[----:B------:R-:W-:-:S05]  /*08d0*/  FFMA R0, RZ, R35, R3 ;  /* 0x00000023ff007223 */ /* 0x000fca0000000003 */
[----:B------:R-:W-:Y:S02]  /*08e0*/  FSETP.GT.AND P4, PT, |R0|, 1.469367938527859385e-39, PT ;  /* 0x001000000000780b */ /* 0x000fe40003f84200 */
[----:B------:R-:W-:-:S11]  /*08f0*/  P2R R0, PR, RZ, 0x40 ;  /* 0x00000040ff007803 */ /* 0x000fd60000000000 */
[----:B------:R-:W-:Y:S05]  /*0900*/  @P4 BRA P5, `(.L_x_51) ;  /* 0x0000000000204947 */ /* 0x000fea0002800000 */
[----:B------:R-:W-:Y:S01]  /*0910*/  IMAD.MOV.U32 R2, RZ, RZ, R46 ;  /* 0x000000ffff027224 */ /* 0x000fe200078e002e */
[----:B------:R-:W-:Y:S01]  /*0920*/  MOV R0, 0x970 ;  /* 0x0000097000007802 */ /* 0x000fe20000000f00 */
[----:B------:R-:W-:Y:S02]  /*0930*/  IMAD.MOV.U32 R3, RZ, RZ, R47 ;  /* 0x000000ffff037224 */ /* 0x000fe400078e002f */
[----:B------:R-:W-:Y:S02]  /*0940*/  IMAD.MOV.U32 R10, RZ, RZ, R34 ;  /* 0x000000ffff0a7224 */ /* 0x000fe400078e0022 */
[----:B------:R-:W-:-:S07]  /*0950*/  IMAD.MOV.U32 R11, RZ, RZ, R35 ;  /* 0x000000ffff0b7224 */ /* 0x000fce00078e0023 */
[----:B------:R-:W-:Y:S05]  /*0960*/  CALL.REL.NOINC `($__internal_0_$__cuda_sm20_div_rn_f64_full) ;  /* 0x0000001800207944 */ /* 0x000fea0003c00000 */
[----:B------:R-:W-:Y:S02]  /*0970*/  IMAD.MOV.U32 R2, RZ, RZ, R10 ;  /* 0x000000ffff027224 */ /* 0x000fe400078e000a */
[----:B------:R-:W-:-:S07]  /*0980*/  IMAD.MOV.U32 R3, RZ, RZ, R11 ;  /* 0x000000ffff037224 */ /* 0x000fce00078e000b */
.L_x_51:
[----:B------:R-:W-:Y:S05]  /*0990*/  BSYNC B0 ;  /* 0x0000000000007941 */ /* 0x000fea0003800000 */
.L_x_50:
[----:B------:R-:W0:Y:S01]  /*09a0*/  MUFU.RCP64H R11, R35 ;  /* 0x00000023000b7308 */ /* 0x000e220000001800 */
[----:B------:R-:W-:Y:S01]  /*09b0*/  IMAD.MOV.U32 R10, RZ, RZ, 0x1 ;  /* 0x00000001ff0a7424 */ /* 0x000fe200078e00ff */
[----:B------:R-:W-:Y:S01]  /*09c0*/  ULDC.S8 UR5, c[0x0][0xe89] ;  /* 0x0003a24000057ab9 */ /* 0x000fe20000000200 */
[----:B------:R-:W-:Y:S01]  /*09d0*/  DSETP.NEU.AND P5, PT, RZ, UR22, PT ;  /* 0x00000016ff007e2a */ /* 0x000fe2000bfad000 */
[----:B------:R-:W-:Y:S01]  /*09e0*/  ISETP.NE.AND P4, PT, RZ, UR5, PT ;  /* 0x00000005ff007c0c */ /* 0x000fe2000bf85270 */
[----:B------:R-:W-:Y:S01]  /*09f0*/  BSSY B0, `(.L_x_52) ;  /* 0x000001c000007945 */ /* 0x000fe20003800000 */
[----:B------:R-:W-:Y:S01]  /*0a00*/  FSETP.GEU.AND P6, PT, |R5|, 6.5827683646048100446e-37, PT ;  /* 0x036000000500780b */ /* 0x000fe20003fce200 */
[----:B------:R-:W-:Y:S02]  /*0a10*/  IMAD.MOV.U32 R46, RZ, RZ, R2 ;  /* 0x000000ffff2e7224 */ /* 0x000fe400078e0002 */
[----:B------:R-:W-:Y:S01]  /*0a20*/  IMAD.MOV.U32 R47, RZ, RZ, R3 ;  /* 0x000000ffff2f7224 */ /* 0x000fe200078e0003 */
[----:B0-----:R-:W-:-:S08]  /*0a30*/  DFMA R12, -R34, R10, 1 ;  /* 0x3ff00000220c742b */ /* 0x001fd0000000010a */
[----:B------:R-:W-:-:S08]  /*0a40*/  DFMA R12, R12, R12, R12 ;  /* 0x0000000c0c0c722b */ /* 0x000fd0000000000c */
[----:B------:R-:W-:-:S08]  /*0a50*/  DFMA R12, R10, R12, R10 ;  /* 0x0000000c0a0c722b */ /* 0x000fd0000000000a */
[----:B------:R-:W-:-:S08]  /*0a60*/  DFMA R10, -R34, R12, 1 ;  /* 0x3ff00000220a742b */ /* 0x000fd0000000010c */
[----:B------:R-:W-:Y:S02]  /*0a70*/  DFMA R40, R12, R10, R12 ;  /* 0x0000000a0c28722b */ /* 0x000fe4000000000c */
[----:B------:R-:W-:-:S06]  /*0a80*/  DADD R12, -RZ, -R2 ;  /* 0x00000000ff0c7229 */ /* 0x000fcc0000000902 */
[----:B------:R-:W-:-:S04]  /*0a90*/  DMUL R10, R4, R40 ;  /* 0x00000028040a7228 */ /* 0x000fc80000000000 */
[----:B------:R-:W-:Y:S02]  /*0aa0*/  FSEL R38, R2, R12, !P4 ;  /* 0x0000000c02267208 */ /* 0x000fe40006000000 */
[----:B------:R-:W-:Y:S02]  /*0ab0*/  FSEL R39, R3, R13, !P4 ;  /* 0x0000000d03277208 */ /* 0x000fe40006000000 */
[----:B------:R-:W-:-:S04]  /*0ac0*/  DFMA R36, -R34, R10, R4 ;  /* 0x0000000a2224722b */ /* 0x000fc80000000104 */
[----:B------:R-:W-:-:S04]  /*0ad0*/  DFMA R12, R48, UR22, R38 ;  /* 0x00000016300c7c2b */ /* 0x000fc80008000026 */
[----:B------:R-:W-:-:S06]  /*0ae0*/  DFMA R10, R40, R36, R10 ;  /* 0x00000024280a722b */ /* 0x000fcc000000000a */
[----:B------:R-:W-:Y:S02]  /*0af0*/  FSEL R36, R12, R38, P5 ;  /* 0x000000260c247208 */ /* 0x000fe40002800000 */
[----:B------:R-:W-:Y:S02]  /*0b00*/  FSEL R37, R13, R39, P5 ;  /* 0x000000270d257208 */ /* 0x000fe40002800000 */
[----:B------:R-:W-:-:S04]  /*0b10*/  FFMA R0, RZ, R35, R11 ;  /* 0x00000023ff007223 */ /* 0x000fc8000000000b */
[----:B------:R-:W-:Y:S01]  /*0b20*/  DFMA R36, R36, -UR16, R48 ;  /* 0x8000001024247c2b */ /* 0x000fe20008000030 */
[----:B------:R-:W-:-:S13]  /*0b30*/  FSETP.GT.AND P5, PT, |R0|, 1.469367938527859385e-39, PT ;  /* 0x001000000000780b */ /* 0x000fda0003fa4200 */
[----:B------:R-:W-:Y:S05]  /*0b40*/  @P5 BRA P6, `(.L_x_53) ;  /* 0x0000000000185947 */ /* 0x000fea0003000000 */
[----:B------:R-:W-:Y:S01]  /*0b50*/  IMAD.MOV.U32 R2, RZ, RZ, R4 ;  /* 0x000000ffff027224 */ /* 0x000fe200078e0004 */
[----:B------:R-:W-:Y:S01]  /*0b60*/  MOV R0, 0xbb0 ;  /* 0x00000bb000007802 */ /* 0x000fe20000000f00 */
[----:B------:R-:W-:Y:S02]  /*0b70*/  IMAD.MOV.U32 R3, RZ, RZ, R5 ;  /* 0x000000ffff037224 */ /* 0x000fe400078e0005 */
[----:B------:R-:W-:Y:S02]  /*0b80*/  IMAD.MOV.U32 R10, RZ, RZ, R34 ;  /* 0x000000ffff0a7224 */ /* 0x000fe400078e0022 */
[----:B------:R-:W-:-:S07]  /*0b90*/  IMAD.MOV.U32 R11, RZ, RZ, R35 ;  /* 0x000000ffff0b7224 */ /* 0x000fce00078e0023 */
[----:B------:R-:W-:Y:S05]  /*0ba0*/  CALL.REL.NOINC `($__internal_0_$__cuda_sm20_div_rn_f64_full) ;  /* 0x0000001400907944 */ /* 0x000fea0003c00000 */
.L_x_53:
[----:B------:R-:W-:Y:S05]  /*0bb0*/  BSYNC B0 ;  /* 0x0000000000007941 */ /* 0x000fea0003800000 */
.L_x_52:
[----:B------:R-:W0:Y:S01]  /*0bc0*/  MUFU.RCP64H R3, R35 ;  /* 0x0000002300037308 */ /* 0x000e220000001800 */
[----:B------:R-:W-:Y:S01]  /*0bd0*/  IMAD.MOV.U32 R2, RZ, RZ, 0x1 ;  /* 0x00000001ff027424 */ /* 0x000fe200078e00ff */
[----:B------:R-:W-:Y:S01]  /*0be0*/  DSETP.NEU.AND P5, PT, RZ, UR22, PT ;  /* 0x00000016ff007e2a */ /* 0x000fe2000bfad000 */
[----:B------:R-:W-:Y:S01]  /*0bf0*/  FSETP.GEU.AND P6, PT, |R9|, 6.5827683646048100446e-37, PT ;  /* 0x036000000900780b */ /* 0x000fe20003fce200 */
[----:B------:R-:W-:Y:S03]  /*0c00*/  BSSY B0, `(.L_x_54) ;  /* 0x000001d000007945 */ /* 0x000fe60003800000 */
        /* <DEDUP_REMOVED lines=12> */
[----:B------:R-:W-:Y:S01]  /*0cd0*/  FSEL R38, R4, R38, P5 ;  /* 0x0000002604267208 */ /* 0x000fe20002800000 */
[----:B------:R-:W-:Y:S01]  /*0ce0*/  IMAD.MOV.U32 R4, RZ, RZ, R10 ;  /* 0x000000ffff047224 */ /* 0x000fe200078e000a */
[----:B------:R-:W-:Y:S01]  /*0cf0*/  FSEL R39, R5, R39, P5 ;  /* 0x0000002705277208 */ /* 0x000fe20002800000 */
[----:B------:R-:W-:Y:S02]  /*0d00*/  IMAD.MOV.U32 R5, RZ, RZ, R11 ;  /* 0x000000ffff057224 */ /* 0x000fe400078e000b */
[----:B------:R-:W-:-:S03]  /*0d10*/  FFMA R0, RZ, R35, R3 ;  /* 0x00000023ff007223 */ /* 0x000fc60000000003 */
[----:B------:R-:W-:Y:S02]  /*0d20*/  DFMA R38, R38, -UR16, R42 ;  /* 0x8000001026267c2b */ /* 0x000fe4000800002a */
        /* <DEDUP_REMOVED lines=10> */
.L_x_55:
[----:B------:R-:W-:Y:S05]  /*0dd0*/  BSYNC B0 ;  /* 0x0000000000007941 */ /* 0x000fea0003800000 */
.L_x_54:
        /* <DEDUP_REMOVED lines=31> */
.L_x_57:
[----:B------:R-:W-:Y:S05]  /*0fd0*/  BSYNC B0 ;  /* 0x0000000000007941 */ /* 0x000fea0003800000 */
.L_x_56:
[----:B------:R-:W-:Y:S01]  /*0fe0*/  DADD R2, -RZ, -R10 ;  /* 0x00000000ff027229 */ /* 0x000fe2000000090a */
[----:B------:R-:W-:Y:S01]  /*0ff0*/  IMAD.MOV.U32 R16, RZ, RZ, R10 ;  /* 0x000000ffff107224 */ /* 0x000fe200078e000a */
[----:B------:R-:W-:Y:S01]  /*1000*/  DSETP.NEU.AND P5, PT, RZ, UR22, PT ;  /* 0x00000016ff007e2a */ /* 0x000fe2000bfad000 */
[----:B------:R-:W-:-:S07]  /*1010*/  IMAD.MOV.U32 R17, RZ, RZ, R11 ;  /* 0x000000ffff117224 */ /* 0x000fce00078e000b */
[----:B------:R-:W-:Y:S02]  /*1020*/  FSEL R6, R10, R2, !P4 ;  /* 0x000000020a067208 */ /* 0x000fe40006000000 */
[----:B------:R-:W-:-:S06]  /*1030*/  FSEL R7, R11, R3, !P4 ;  /* 0x000000030b077208 */ /* 0x000fcc0006000000 */
[----:B------:R-:W-:-:S10]  /*1040*/  DFMA R2, R14, UR22, R6 ;  /* 0x000000160e027c2b */ /* 0x000fd40008000006 */
[----:B------:R-:W-:Y:S02]  /*1050*/  FSEL R2, R2, R6, P5 ;  /* 0x0000000602027208 */ /* 0x000fe40002800000 */
[----:B------:R-:W-:-:S06]  /*1060*/  FSEL R3, R3, R7, P5 ;  /* 0x0000000703037208 */ /* 0x000fcc0002800000 */
[----:B------:R-:W-:Y:S01]  /*1070*/  DFMA R2, R2, -UR16, R14 ;  /* 0x8000001002027c2b */ /* 0x000fe2000800000e */
[----:B------:R-:W-:Y:S10]  /*1080*/  BRA `(.L_x_58) ;  /* 0x00000000008c7947 */ /* 0x000ff40003800000 */
.L_x_49:
[----:B------:R-:W-:Y:S02]  /*1090*/  ULDC.S8 UR5, c[0x0][0xe89] ;  /* 0x0003a24000057ab9 */ /* 0x000fe40000000200 */
[----:B------:R-:W-:-:S13]  /*10a0*/  ISETP.NE.AND P4, PT, RZ, UR5, PT ;  /* 0x00000005ff007c0c */ /* 0x000fda000bf85270 */
[----:B------:R-:W-:Y:S05]  /*10b0*/  @!P4 BRA `(.L_x_59) ;  /* 0x00000000003cc947 */ /* 0x000fea0003800000 */
[----:B------:R-:W-:-:S14]  /*10c0*/  DSETP.NEU.AND P4, PT, RZ, UR22, PT ;  /* 0x00000016ff007e2a */ /* 0x000fdc000bf8d000 */
[----:B-----5:R-:W-:Y:S02]  /*10d0*/  @!P4 DFMA R36, R46, UR16, R48 ;  /* 0x000000102e24cc2b */ /* 0x020fe40008000030 */
[----:B------:R-:W-:Y:S02]  /*10e0*/  @!P4 DFMA R38, R4, UR16, R42 ;  /* 0x000000100426cc2b */ /* 0x000fe4000800002a */
[----:B------:R-:W-:Y:S02]  /*10f0*/  @!P4 DFMA R40, R8, UR16, R6 ;  /* 0x000000100828cc2b */ /* 0x000fe40008000006 */
[----:B------:R-:W-:Y:S01]  /*1100*/  @!P4 DFMA R2, R16, UR16, R14 ;  /* 0x000000101002cc2b */ /* 0x000fe2000800000e */
[----:B------:R-:W-:Y:S10]  /*1110*/  @!P4 BRA `(.L_x_58) ;  /* 0x000000000068c947 */ /* 0x000ff40003800000 */
[----:B------:R-:W-:Y:S02]  /*1120*/  DFMA R36, R48, UR22, -R46 ;  /* 0x0000001630247c2b */ /* 0x000fe4000800082e */
[----:B------:R-:W-:Y:S02]  /*1130*/  DFMA R38, R42, UR22, -R4 ;  /* 0x000000162a267c2b */ /* 0x000fe40008000804 */
[----:B------:R-:W-:Y:S02]  /*1140*/  DFMA R40, R6, UR22, -R8 ;  /* 0x0000001606287c2b */ /* 0x000fe40008000808 */
[----:B------:R-:W-:Y:S02]  /*1150*/  DFMA R2, R14, UR22, -R16 ;  /* 0x000000160e027c2b */ /* 0x000fe40008000810 */
[----:B------:R-:W-:Y:S02]  /*1160*/  DFMA R36, R36, -UR16, R48 ;  /* 0x8000001024247c2b */ /* 0x000fe40008000030 */
[----:B------:R-:W-:-:S02]  /*1170*/  DFMA R38, R38, -UR16, R42 ;  /* 0x8000001026267c2b */ /* 0x000fc4000800002a */
[----:B------:R-:W-:Y:S02]  /*1180*/  DFMA R40, R40, -UR16, R6 ;  /* 0x8000001028287c2b */ /* 0x000fe40008000006 */
[----:B------:R-:W-:Y:S01]  /*1190*/  DFMA R2, R2, -UR16, R14 ;  /* 0x8000001002027c2b */ /* 0x000fe2000800000e */
[----:B------:R-:W-:Y:S10]  /*11a0*/  BRA `(.L_x_58) ;  /* 0x0000000000447947 */ /* 0x000ff40003800000 */
.L_x_59:
[----:B-----5:R-:W-:Y:S02]  /*11b0*/  DFMA R2, R48, UR22, R46 ;  /* 0x0000001630027c2b */ /* 0x020fe4000800002e */
[----:B------:R-:W-:Y:S02]  /*11c0*/  DFMA R10, R42, UR22, R4 ;  /* 0x000000162a0a7c2b */ /* 0x000fe40008000004 */
[----:B------:R-:W-:Y:S02]  /*11d0*/  DFMA R12, R6, UR22, R8 ;  /* 0x00000016060c7c2b */ /* 0x000fe40008000008 */
[----:B------:R-:W-:Y:S02]  /*11e0*/  DFMA R34, R14, UR22, R16 ;  /* 0x000000160e227c2b */ /* 0x000fe40008000010 */
[----:B------:R-:W-:-:S06]  /*11f0*/  DSETP.NEU.AND P4, PT, RZ, UR22, PT ;  /* 0x00000016ff007e2a */ /* 0x000fcc000bf8d000 */
[----:B------:R-:W-:Y:S02]  /*1200*/  FSEL R36, R2, R46, P4 ;  /* 0x0000002e02247208 */ /* 0x000fe40002000000 */
[----:B------:R-:W-:Y:S02]  /*1210*/  FSEL R37, R3, R47, P4 ;  /* 0x0000002f03257208 */ /* 0x000fe40002000000 */
[----:B------:R-:W-:Y:S02]  /*1220*/  FSEL R38, R10, R4, P4 ;  /* 0x000000040a267208 */ /* 0x000fe40002000000 */
[----:B------:R-:W-:Y:S02]  /*1230*/  FSEL R39, R11, R5, P4 ;  /* 0x000000050b277208 */ /* 0x000fe40002000000 */
[----:B------:R-:W-:Y:S01]  /*1240*/  FSEL R40, R12, R8, P4 ;  /* 0x000000080c287208 */ /* 0x000fe20002000000 */
[----:B------:R-:W-:Y:S01]  /*1250*/  DFMA R36, R36, -UR16, R48 ;  /* 0x8000001024247c2b */ /* 0x000fe20008000030 */
[----:B------:R-:W-:-:S02]  /*1260*/  FSEL R41, R13, R9, P4 ;  /* 0x000000090d297208 */ /* 0x000fc40002000000 */
[----:B------:R-:W-:Y:S01]  /*1270*/  FSEL R2, R34, R16, P4 ;  /* 0x0000001022027208 */ /* 0x000fe20002000000 */
[----:B------:R-:W-:Y:S01]  /*1280*/  DFMA R38, R38, -UR16, R42 ;  /* 0x8000001026267c2b */ /* 0x000fe2000800002a */
[----:B------:R-:W-:Y:S02]  /*1290*/  FSEL R3, R35, R17, P4 ;  /* 0x0000001123037208 */ /* 0x000fe40002000000 */
[----:B------:R-:W-:-:S04]  /*12a0*/  DFMA R40, R40, -UR16, R6 ;  /* 0x8000001028287c2b */ /* 0x000fc80008000006 */
[----:B------:R-:W-:-:S11]  /*12b0*/  DFMA R2, R2, -UR16, R14 ;  /* 0x8000001002027c2b */ /* 0x000fd6000800000e */
.L_x_58:
[----:B------:R0:W-:Y:S01]  /*12c0*/  @P0 STG.E.64 desc[UR14][R18.64], R36 ;  /* 0x0000002412000986 */ /* 0x0001e2000c101b0e */
[----:B------:R-:W-:-:S03]  /*12d0*/  PLOP3.LUT P4, PT, PT, PT, UP0, 0x40, 0x0 ;  /* 0x000000000000781c */ /* 0x000fc60003f8e808 */
[----:B------:R0:W-:Y:S04]  /*12e0*/  @P1 STG.E.64 desc[UR14][R22.64], R38 ;  /* 0x0000002616001986 */ /* 0x0001e8000c101b0e */
[----:B------:R0:W-:Y:S04]  /*12f0*/  @P2 STG.E.64 desc[UR14][R26.64], R40 ;  /* 0x000000281a002986 */ /* 0x0001e8000c101b0e */
[----:B------:R0:W-:Y:S02]  /*1300*/  @P3 STG.E.64 desc[UR14][R30.64], R2 ;  /* 0x000000021e003986 */ /* 0x0001e4000c101b0e */
[----:B------:R-:W-:Y:S05]  /*1310*/  @P4 BRA `(.L_x_60) ;  /* 0x0000000000104947 */ /* 0x000fea0003800000 */
[----:B------:R1:W-:Y:S04]  /*1320*/  @P0 STG.E.64 desc[UR14][R20.64], R46 ;  /* 0x0000002e14000986 */ /* 0x0003e8000c101b0e */
[----:B------:R1:W-:Y:S04]  /*1330*/  @P1 STG.E.64 desc[UR14][R24.64], R4 ;  /* 0x0000000418001986 */ /* 0x0003e8000c101b0e */
[----:B------:R1:W-:Y:S04]  /*1340*/  @P2 STG.E.64 desc[UR14][R28.64], R8 ;  /* 0x000000081c002986 */ /* 0x0003e8000c101b0e */
[----:B------:R1:W-:Y:S02]  /*1350*/  @P3 STG.E.64 desc[UR14][R32.64], R16 ;  /* 0x0000001020003986 */ /* 0x0003e4000c101b0e */
.L_x_60:
[----:B------:R-:W-:-:S04]  /*1360*/  ULEA UR5, UR12, UR4, 0x2 ;  /* 0x000000040c057291 */ /* 0x000fc8000f8e103f */
[----:B------:R-:W-:Y:S02]  /*1370*/  USHF.R.S32.HI UR6, URZ, 0x1f, UR5 ;  /* 0x0000001f3f067899 */ /* 0x000fe40008011405 */
[----:B------:R-:W-:Y:S02]  /*1380*/  UISETP.GT.U32.AND UP0, UPT, UR18, UR5, UPT ;  /* 0x000000051200728c */ /* 0x000fe4000bf04070 */
[----:B------:R-:W-:Y:S01]  /*1390*/  IMAD.U32 R0, RZ, RZ, UR5 ;  /* 0x00000005ff007e24 */ /* 0x000fe2000f8e00ff */
[----:B------:R-:W-:Y:S01]  /*13a0*/  UMOV UR4, UR5 ;  /* 0x0000000500047c82 */ /* 0x000fe20008000000 */
[----:B------:R-:W-:-:S03]  /*13b0*/  UISETP.GT.AND.EX UP0, UPT, UR7, UR6, UPT, UP0 ;  /* 0x000000060700728c */ /* 0x000fc6000bf04300 */
[----:B------:R-:W-:-:S03]  /*13c0*/  ISETP.LT.AND P1, PT, R0, 0x10000, PT ;  /* 0x000100000000780c */ /* 0x000fc60003f21270 */
[----:B------:R-:W-:-:S13]  /*13d0*/  PLOP3.LUT P0, PT, PT, PT, UP0, 0x80, 0x0 ;  /* 0x000000000000781c */ /* 0x000fda0003f0f008 */
[----:B------:R-:W-:Y:S05]  /*13e0*/  @P0 BRA P1, `(.L_x_61) ;  /* 0xffffffec00d80947 */ /* 0x000fea000083ffff */
[----:B------:R-:W-:Y:S05]  /*13f0*/  EXIT ;  /* 0x000000000000794d */ /* 0x000fea0003800000 */
.L_x_48:
[----:B------:R-:W0:Y:S02]  /*1400*/  S2R R2, SR_TID.X ;  /* 0x0000000000027919 */ /* 0x000e240000002100 */
[----:B0-----:R-:W-:-:S03]  /*1410*/  IMAD.WIDE.U32 R4, R2, 0x4, RZ ;  /* 0x0000000402047825 */ /* 0x001fc600078e00ff */
[----:B------:R-:W-:-:S04]  /*1420*/  ISETP.GE.U32.AND P0, PT, R4, UR18, PT ;  /* 0x0000001204007c0c */ /* 0x000fc8000bf06070 */
[----:B------:R-:W-:-:S04]  /*1430*/  ISETP.GE.AND.EX P0, PT, R5, UR7, PT, P0 ;  /* 0x0000000705007c0c */ /* 0x000fc8000bf06300 */
[----:B------:R-:W-:-:S13]  /*1440*/  ISETP.GT.U32.OR P0, PT, R2, 0x3fff, P0 ;  /* 0x00003fff0200780c */ /* 0x000fda0000704470 */
[----:B------:R-:W-:Y:S05]  /*1450*/  @P0 EXIT ;  /* 0x000000000000094d */ /* 0x000fea0003800000 */
[----:B------:R-:W-:Y:S01]  /*1460*/  ULDC.64 UR4, c[0x0][0xe90] ;  /* 0x0003a40000047ab9 */ /* 0x000fe20000000a00 */
[----:B------:R-:W-:Y:S01]  /*1470*/  ULDC.64 UR12, c[0x0][0xe60] ;  /* 0x00039800000c7ab9 */ /* 0x000fe20000000a00 */
[----:B------:R-:W-:Y:S01]  /*1480*/  ISETP.NE.U32.AND P0, PT, RZ, UR4, PT ;  /* 0x00000004ff007c0c */ /* 0x000fe2000bf05070 */
[----:B------:R-:W-:Y:S02]  /*1490*/  IMAD.MOV.U32 R28, RZ, RZ, R2 ;  /* 0x000000ffff1c7224 */ /* 0x000fe400078e0002 */
[----:B------:R-:W-:Y:S01]  /*14a0*/  IMAD.MOV.U32 R3, RZ, RZ, RZ ;  /* 0x000000ffff037224 */ /* 0x000fe200078e00ff */
[----:B------:R-:W-:Y:S01]  /*14b0*/  ISETP.NE.AND.EX P0, PT, RZ, UR5, PT, P0 ;  /* 0x00000005ff007c0c */ /* 0x000fe2000bf05300 */
[----:B------:R-:W-:-:S12]  /*14c0*/  ULDC UR5, c[0x0][0x0] ;  /* 0x0000000000057ab9 */ /* 0x000fd80000000800 */
[----:B------:R-:W-:Y:S05]  /*14d0*/  @!P0 BRA `(.L_x_62) ;  /* 0x00000008006c8947 */ /* 0x000fea0003800000 */
.L_x_71:
[----:B0-----:R-:W0:Y:S02]  /*14e0*/  LDC.64 R4, c[0x0][0xe90] ;  /* 0x0003a400ff047b82 */ /* 0x001e240000000a00 */
[----:B0-----:R-:W2:Y:S01]  /*14f0*/  LDG.E R4, desc[UR14][R4.64] ;  /* 0x0000000e04047981 */ /* 0x001ea2000c1e1900 */
[C---:B------:R-:W-:Y:S01]  /*1500*/  IMAD.SHL.U32 R32, R2.reuse, 0x20, RZ ;  /* 0x0000002002207824 */ /* 0x040fe200078e00ff */
[----:B------:R-:W-:-:S04]  /*1510*/  SHF.L.U64.HI R0, R2, 0x5, R3 ;  /* 0x0000000502007819 */ /* 0x000fc80000010203 */
[----:B------:R-:W-:-:S04]  /*1520*/  IADD3 R30, P0, R32, UR10, RZ ;  /* 0x0000000a201e7c10 */ /* 0x000fc8000ff1e0ff */
[----:B------:R-:W-:-:S05]  /*1530*/  IADD3.X R31, R0, UR11, RZ, P0, !PT ;  /* 0x0000000b001f7c10 */ /* 0x000fca00087fe4ff */
[----:B------:R-:W3:Y:S01]  /*1540*/  LDG.E.128 R12, desc[UR14][R30.64] ;  /* 0x0000000e1e0c7981 */ /* 0x000ee2000c1e1d00 */
[----:B------:R-:W-:-:S03]  /*1550*/  IADD3 R32, P0, R32, UR8, RZ ;  /* 0x0000000820207c10 */ /* 0x000fc6000ff1e0ff */
[----:B------:R0:W5:Y:S01]  /*1560*/  LDG.E.128 R24, desc[UR14][R30.64+0x10] ;  /* 0x0000100e1e187981 */ /* 0x000162000c1e1d00 */
[----:B------:R-:W-:-:S05]  /*1570*/  IADD3.X R33, R0, UR9, RZ, P0, !PT ;  /* 0x0000000900217c10 */ /* 0x000fca00087fe4ff */
[----:B------:R0:W5:Y:S04]  /*1580*/  LDG.E.128 R16, desc[UR14][R32.64] ;  /* 0x0000000e20107981 */ /* 0x000168000c1e1d00 */
[----:B------:R0:W5:Y:S01]  /*1590*/  LDG.E.128 R20, desc[UR14][R32.64+0x10] ;  /* 0x0000100e20147981 */ /* 0x000162000c1e1d00 */
[----:B------:R-:W-:Y:S01]  /*15a0*/  IMAD.MOV.U32 R2, RZ, RZ, 0x1 ;  /* 0x00000001ff027424 */ /* 0x000fe200078e00ff */
[----:B------:R-:W-:Y:S01]  /*15b0*/  BSSY B0, `(.L_x_63) ;  /* 0x0000018000007945 */ /* 0x000fe20003800000 */
[----:B--2---:R-:W-:-:S06]  /*15c0*/  FMUL.FTZ R34, R4, 1 ;  /* 0x3f80000004227820 */ /* 0x004fcc0000410000 */
[----:B------:R-:W1:Y:S08]  /*15d0*/  F2F.F64.F32 R34, R34 ;  /* 0x0000002200227310 */ /* 0x000e700000201800 */
[----:B-1----:R-:W1:Y:S02]  /*15e0*/  MUFU.RCP64H R3, R35 ;  /* 0x0000002300037308 */ /* 0x002e640000001800 */
[----:B-1----:R-:W-:-:S08]  /*15f0*/  DFMA R4, -R34, R2, 1 ;  /* 0x3ff000002204742b */ /* 0x002fd00000000102 */
[----:B------:R-:W-:-:S08]  /*1600*/  DFMA R4, R4, R4, R4 ;  /* 0x000000040404722b */ /* 0x000fd00000000004 */
[----:B------:R-:W-:-:S08]  /*1610*/  DFMA R4, R2, R4, R2 ;  /* 0x000000040204722b */ /* 0x000fd00000000002 */
[----:B------:R-:W-:-:S08]  /*1620*/  DFMA R2, -R34, R4, 1 ;  /* 0x3ff000002202742b */ /* 0x000fd00000000104 */
[----:B------:R-:W-:-:S08]  /*1630*/  DFMA R2, R4, R2, R4 ;  /* 0x000000020402722b */ /* 0x000fd00000000004 */
[----:B---3--:R-:W-:-:S08]  /*1640*/  DMUL R4, R12, R2 ;  /* 0x000000020c047228 */ /* 0x008fd00000000000 */
[----:B------:R-:W-:-:S08]  /*1650*/  DFMA R6, -R34, R4, R12 ;  /* 0x000000042206722b */ /* 0x000fd0000000010c */
[----:B------:R-:W-:Y:S01]  /*1660*/  DFMA R4, R2, R6, R4 ;  /* 0x000000060204722b */ /* 0x000fe20000000004 */
[----:B------:R-:W-:-:S09]  /*1670*/  FSETP.GEU.AND P1, PT, |R13|, 6.5827683646048100446e-37, PT ;  /* 0x036000000d00780b */ /* 0x000fd20003f2e200 */
[----:B------:R-:W-:-:S05]  /*1680*/  FFMA R0, RZ, R35, R5 ;  /* 0x00000023ff007223 */ /* 0x000fca0000000005 */
[----:B------:R-:W-:-:S13]  /*1690*/  FSETP.GT.AND P0, PT, |R0|, 1.469367938527859385e-39, PT ;  /* 0x001000000000780b */ /* 0x000fda0003f04200 */
[----:B0-----:R-:W-:Y:S05]  /*16a0*/  @P0 BRA P1, `(.L_x_64) ;  /* 0x0000000000200947 */ /* 0x001fea0000800000 */
[----:B------:R-:W-:Y:S01]  /*16b0*/  IMAD.MOV.U32 R2, RZ, RZ, R12 ;  /* 0x000000ffff027224 */ /* 0x000fe200078e000c */
[----:B------:R-:W-:Y:S01]  /*16c0*/  MOV R0, 0x1710 ;  /* 0x0000171000007802 */ /* 0x000fe20000000f00 */
[----:B------:R-:W-:Y:S02]  /*16d0*/  IMAD.MOV.U32 R3, RZ, RZ, R13 ;  /* 0x000000ffff037224 */ /* 0x000fe400078e000d */
[----:B------:R-:W-:Y:S02]  /*16e0*/  IMAD.MOV.U32 R10, RZ, RZ, R34 ;  /* 0x000000ffff0a7224 */ /* 0x000fe400078e0022 */
[----:B------:R-:W-:-:S07]  /*16f0*/  IMAD.MOV.U32 R11, RZ, RZ, R35 ;  /* 0x000000ffff0b7224 */ /* 0x000fce00078e0023 */
[----:B-----5:R-:W-:Y:S05]  /*1700*/  CALL.REL.NOINC `($__internal_0_$__cuda_sm20_div_rn_f64_full) ;  /* 0x0000000800b87944 */ /* 0x020fea0003c00000 */
[----:B------:R-:W-:Y:S02]  /*1710*/  IMAD.MOV.U32 R4, RZ, RZ, R10 ;  /* 0x000000ffff047224 */ /* 0x000fe400078e000a */
[----:B------:R-:W-:-:S07]  /*1720*/  IMAD.MOV.U32 R5, RZ, RZ, R11 ;  /* 0x000000ffff057224 */ /* 0x000fce00078e000b */
.L_x_64:
[----:B------:R-:W-:Y:S05]  /*1730*/  BSYNC B0 ;  /* 0x0000000000007941 */ /* 0x000fea0003800000 */
.L_x_63:
[----:B------:R-:W0:Y:S01]  /*1740*/  MUFU.RCP64H R3, R35 ;  /* 0x0000002300037308 */ /* 0x000e220000001800 */
[----:B------:R-:W-:Y:S01]  /*1750*/  IMAD.MOV.U32 R2, RZ, RZ, 0x1 ;  /* 0x00000001ff027424 */ /* 0x000fe200078e00ff */
[----:B------:R-:W-:Y:S01]  /*1760*/  DADD R8, -RZ, -R4 ;  /* 0x00000000ff087229 */ /* 0x000fe20000000904 */
[----:B------:R-:W-:Y:S01]  /*1770*/  ULDC.S8 UR4, c[0x0][0xe89] ;  /* 0x0003a24000047ab9 */ /* 0x000fe20000000200 */
[----:B------:R-:W-:Y:S01]  /*1780*/  FSETP.GEU.AND P3, PT, |R15|, 6.5827683646048100446e-37, PT ;  /* 0x036000000f00780b */ /* 0x000fe20003f6e200 */
[----:B------:R-:W-:Y:S01]  /*1790*/  DSETP.NEU.AND P1, PT, RZ, UR12, PT ;  /* 0x0000000cff007e2a */ /* 0x000fe2000bf2d000 */
[----:B------:R-:W-:Y:S01]  /*17a0*/  ISETP.NE.AND P0, PT, RZ, UR4, PT ;  /* 0x00000004ff007c0c */ /* 0x000fe2000bf05270 */
[----:B------:R-:W-:Y:S05]  /*17b0*/  BSSY B0, `(.L_x_65) ;  /* 0x000001a000007945 */ /* 0x000fea0003800000 */
[----:B------:R-:W-:-:S02]  /*17c0*/  FSEL R8, R4, R8, !P0 ;  /* 0x0000000804087208 */ /* 0x000fc40004000000 */
[----:B------:R-:W-:Y:S01]  /*17d0*/  FSEL R9, R5, R9, !P0 ;  /* 0x0000000905097208 */ /* 0x000fe20004000000 */
[----:B0-----:R-:W-:-:S08]  /*17e0*/  DFMA R6, -R34, R2, 1 ;  /* 0x3ff000002206742b */ /* 0x001fd00000000102 */
[----:B------:R-:W-:-:S08]  /*17f0*/  DFMA R6, R6, R6, R6 ;  /* 0x000000060606722b */ /* 0x000fd00000000006 */
[----:B------:R-:W-:-:S08]  /*1800*/  DFMA R6, R2, R6, R2 ;  /* 0x000000060206722b */ /* 0x000fd00000000002 */
[----:B------:R-:W-:-:S08]  /*1810*/  DFMA R2, -R34, R6, 1 ;  /* 0x3ff000002202742b */ /* 0x000fd00000000106 */
[----:B------:R-:W-:-:S08]  /*1820*/  DFMA R10, R6, R2, R6 ;  /* 0x00000002060a722b */ /* 0x000fd00000000006 */
[----:B------:R-:W-:-:S08]  /*1830*/  DMUL R6, R14, R10 ;  /* 0x0000000a0e067228 */ /* 0x000fd00000000000 */
[----:B------:R-:W-:-:S08]  /*1840*/  DFMA R2, -R34, R6, R14 ;  /* 0x000000062202722b */ /* 0x000fd0000000010e */
[----:B------:R-:W-:Y:S02]  /*1850*/  DFMA R6, R10, R2, R6 ;  /* 0x000000020a06722b */ /* 0x000fe40000000006 */
[----:B-----5:R-:W-:-:S08]  /*1860*/  DFMA R2, R16, UR12, R8 ;  /* 0x0000000c10027c2b */ /* 0x020fd00008000008 */
[----:B------:R-:W-:Y:S02]  /*1870*/  FFMA R0, RZ, R35, R7 ;  /* 0x00000023ff007223 */ /* 0x000fe40000000007 */
[----:B------:R-:W-:Y:S02]  /*1880*/  FSEL R36, R2, R8, P1 ;  /* 0x0000000802247208 */ /* 0x000fe40000800000 */
[----:B------:R-:W-:Y:S02]  /*1890*/  FSEL R37, R3, R9, P1 ;  /* 0x0000000903257208 */ /* 0x000fe40000800000 */
[----:B------:R-:W-:-:S04]  /*18a0*/  FSETP.GT.AND P2, PT, |R0|, 1.469367938527859385e-39, PT ;  /* 0x001000000000780b */ /* 0x000fc80003f44200 */
[----:B------:R-:W-:-:S09]  /*18b0*/  DMUL R36, R36, UR16 ;  /* 0x0000001024247c28 */ /* 0x000fd20008000000 */
        /* <DEDUP_REMOVED lines=9> */
.L_x_66:
[----:B------:R-:W-:Y:S05]  /*1950*/  BSYNC B0 ;  /* 0x0000000000007941 */ /* 0x000fea0003800000 */
.L_x_65:
[----:B------:R-:W0:Y:S01]  /*1960*/  MUFU.RCP64H R3, R35 ;  /* 0x0000002300037308 */ /* 0x000e220000001800 */
[----:B------:R-:W-:Y:S01]  /*1970*/  IMAD.MOV.U32 R2, RZ, RZ, 0x1 ;  /* 0x00000001ff027424 */ /* 0x000fe200078e00ff */
[----:B------:R-:W-:Y:S01]  /*1980*/  DADD R10, -RZ, -R6 ;  /* 0x00000000ff0a7229 */ /* 0x000fe20000000906 */
[----:B------:R-:W-:Y:S01]  /*1990*/  FSETP.GEU.AND P3, PT, |R25|, 6.5827683646048100446e-37, PT ;  /* 0x036000001900780b */ /* 0x000fe20003f6e200 */
[----:B------:R-:W-:Y:S08]  /*19a0*/  BSSY B0, `(.L_x_67) ;  /* 0x000001a000007945 */ /* 0x000ff00003800000 */
        /* <DEDUP_REMOVED lines=10> */
[----:B------:R-:W-:-:S08]  /*1a50*/  DFMA R2, R18, UR12, R10 ;  /* 0x0000000c12027c2b */ /* 0x000fd0000800000a */
        /* <DEDUP_REMOVED lines=14> */
.L_x_68:
[----:B------:R-:W-:Y:S05]  /*1b40*/  BSYNC B0 ;  /* 0x0000000000007941 */ /* 0x000fea0003800000 */
.L_x_67:
        /* <DEDUP_REMOVED lines=28> */
.L_x_70:
[----:B------:R-:W-:Y:S05]  /*1d10*/  BSYNC B0 ;  /* 0x0000000000007941 */ /* 0x000fea0003800000 */
.L_x_69:
[----:B------:R-:W-:Y:S01]  /*1d20*/  DADD R2, -RZ, -R10 ;  /* 0x00000000ff027229 */ /* 0x000fe2000000090a */
[----:B------:R-:W-:Y:S01]  /*1d30*/  VIADD R28, R28, UR5 ;  /* 0x000000051c1c7c36 */ /* 0x000fe20008000000 */
[----:B------:R-:W-:Y:S02]  /*1d40*/  DADD R14, R18, -R14 ;  /* 0x00000000120e7229 */ /* 0x000fe4000000080e */
[----:B------:R-:W-:-:S06]  /*1d50*/  DADD R20, R20, -R24 ;  /* 0x0000000014147229 */ /* 0x000fcc0000000818 */
[----:B------:R-:W-:Y:S02]  /*1d60*/  FSEL R12, R10, R2, !P0 ;  /* 0x000000020a0c7208 */ /* 0x000fe40004000000 */
[----:B------:R-:W-:-:S06]  /*1d70*/  FSEL R13, R11, R3, !P0 ;  /* 0x000000030b0d7208 */ /* 0x000fcc0004000000 */
[----:B------:R-:W-:-:S10]  /*1d80*/  DFMA R2, R22, UR12, R12 ;  /* 0x0000000c16027c2b */ /* 0x000fd4000800000c */
[----:B------:R-:W-:Y:S02]  /*1d90*/  FSEL R2, R2, R12, P1 ;  /* 0x0000000c02027208 */ /* 0x000fe40000800000 */
[----:B------:R-:W-:Y:S01]  /*1da0*/  FSEL R3, R3, R13, P1 ;  /* 0x0000000d03037208 */ /* 0x000fe20000800000 */
[----:B------:R-:W-:Y:S01]  /*1db0*/  DADD R12, R16, -R36 ;  /* 0x00000000100c7229 */ /* 0x000fe20000000824 */
[----:B------:R-:W-:-:S04]  /*1dc0*/  ISETP.LT.U32.AND P1, PT, R28, 0x4000, PT ;  /* 0x000040001c00780c */ /* 0x000fc80003f21070 */
[----:B------:R-:W-:Y:S01]  /*1dd0*/  DFMA R22, R2, -UR16, R22 ;  /* 0x8000001002167c2b */ /* 0x000fe20008000016 */
[----:B------:R-:W-:Y:S01]  /*1de0*/  IMAD.WIDE.U32 R2, R28, 0x4, RZ ;  /* 0x000000041c027825 */ /* 0x000fe200078e00ff */
[----:B------:R0:W-:Y:S05]  /*1df0*/  STG.E.128 desc[UR14][R32.64], R12 ;  /* 0x0000000c20007986 */ /* 0x0001ea000c101d0e */
[----:B------:R0:W-:Y:S01]  /*1e00*/  STG.E.128 desc[UR14][R32.64+0x10], R20 ;  /* 0x0000101420007986 */ /* 0x0001e2000c101d0e */
[----:B------:R-:W-:Y:S01]  /*1e10*/  ISETP.GE.U32.AND P0, PT, R2, UR18, PT ;  /* 0x0000001202007c0c */ /* 0x000fe2000bf06070 */
[----:B------:R-:W-:Y:S02]  /*1e20*/  IMAD.MOV.U32 R2, RZ, RZ, R28 ;  /* 0x000000ffff027224 */ /* 0x000fe400078e001c */
[----:B------:R0:W-:Y:S01]  /*1e30*/  STG.E.128 desc[UR14][R30.64], R4 ;  /* 0x000000041e007986 */ /* 0x0001e2000c101d0e */
[----:B------:R-:W-:Y:S01]  /*1e40*/  ISETP.GE.AND.EX P0, PT, R3, UR7, PT, P0 ;  /* 0x0000000703007c0c */ /* 0x000fe2000bf06300 */
[----:B------:R-:W-:-:S02]  /*1e50*/  IMAD.MOV.U32 R3, RZ, RZ, RZ ;  /* 0x000000ffff037224 */ /* 0x000fc400078e00ff */
[----:B------:R0:W-:Y:S10]  /*1e60*/  STG.E.128 desc[UR14][R30.64+0x10], R8 ;  /* 0x000010081e007986 */ /* 0x0001f4000c101d0e */
[----:B------:R-:W-:Y:S05]  /*1e70*/  @!P0 BRA P1, `(.L_x_71) ;  /* 0xfffffff400988947 */ /* 0x000fea000083ffff */
[----:B------:R-:W-:Y:S05]  /*1e80*/  EXIT ;  /* 0x000000000000794d */ /* 0x000fea0003800000 */
.L_x_62:
[----:B------:R-:W-:Y:S01]  /*1e90*/  ULDC.S8 UR4, c[0x0][0xe89] ;  /* 0x0003a24000047ab9 */ /* 0x000fe20000000200 */
[----:B------:R-:W-:Y:S01]  /*1ea0*/  ULDC.64 UR12, c[0x0][0xe60] ;  /* 0x00039800000c7ab9 */ /* 0x000fe20000000a00 */
[----:B------:R-:W-:-:S13]  /*1eb0*/  ISETP.NE.AND P1, PT, RZ, UR4, PT ;  /* 0x00000004ff007c0c */ /* 0x000fda000bf25270 */
.L_x_74:
[C---:B------:R-:W-:Y:S01]  /*1ec0*/  IMAD.SHL.U32 R0, R2.reuse, 0x20, RZ ;  /* 0x0000002002007824 */ /* 0x040fe200078e00ff */
[----:B------:R-:W-:-:S04]  /*1ed0*/  SHF.L.U64.HI R3, R2, 0x5, R3 ;  /* 0x0000000502037819 */ /* 0x000fc80000010203 */
[C---:B------:R-:W-:Y:S02]  /*1ee0*/  IADD3 R30, P0, R0.reuse, UR8, RZ ;  /* 0x00000008001e7c10 */ /* 0x040fe4000ff1e0ff */
[----:B------:R-:W-:Y:S02]  /*1ef0*/  IADD3 R2, P2, R0, UR10, RZ ;  /* 0x0000000a00027c10 */ /* 0x000fe4000ff5e0ff */
[C---:B------:R-:W-:Y:S02]  /*1f00*/  IADD3.X R31, R3.reuse, UR9, RZ, P0, !PT ;  /* 0x00000009031f7c10 */ /* 0x040fe400087fe4ff */
[----:B------:R-:W-:-:S03]  /*1f10*/  IADD3.X R3, R3, UR11, RZ, P2, !PT ;  /* 0x0000000b03037c10 */ /* 0x000fc600097fe4ff */
[----:B------:R0:W5:Y:S04]  /*1f20*/  LDG.E.128 R4, desc[UR14][R30.64] ;  /* 0x0000000e1e047981 */ /* 0x000168000c1e1d00 */
[----:B------:R0:W5:Y:S04]  /*1f30*/  LDG.E.128 R16, desc[UR14][R2.64] ;  /* 0x0000000e02107981 */ /* 0x000168000c1e1d00 */
[----:B------:R0:W5:Y:S04]  /*1f40*/  LDG.E.128 R24, desc[UR14][R2.64+0x10] ;  /* 0x0000100e02187981 */ /* 0x000168000c1e1d00 */
[----:B------:R0:W5:Y:S01]  /*1f50*/  LDG.E.128 R8, desc[UR14][R30.64+0x10] ;  /* 0x0000100e1e087981 */ /* 0x000162000c1e1d00 */
        /* <DEDUP_REMOVED lines=8> */
[----:B0-----:R-:W-:Y:S02]  /*1fe0*/  DFMA R2, R4, UR12, -R16 ;  /* 0x0000000c04027c2b */ /* 0x001fe40008000810 */
[----:B------:R-:W-:Y:S02]  /*1ff0*/  DFMA R14, R8, UR12, -R24 ;  /* 0x0000000c080e7c2b */ /* 0x000fe40008000818 */
[----:B------:R-:W-:Y:S02]  /*2000*/  DFMA R16, R10, UR12, -R26 ;  /* 0x0000000c0a107c2b */ /* 0x000fe4000800081a */
[----:B------:R-:W-:Y:S02]  /*2010*/  DFMA R22, R12, -UR16, R6 ;  /* 0x800000100c167c2b */ /* 0x000fe40008000006 */
[----:B------:R-:W-:-:S02]  /*2020*/  DFMA R20, R2, -UR16, R4 ;  /* 0x8000001002147c2b */ /* 0x000fc40008000004 */
[----:B------:R-:W-:Y:S02]  /*2030*/  DFMA R12, R14, -UR16, R8 ;  /* 0x800000100e0c7c2b */ /* 0x000fe40008000008 */
[----:B------:R-:W-:Y:S01]  /*2040*/  DFMA R14, R16, -UR16, R10 ;  /* 0x80000010100e7c2b */ /* 0x000fe2000800000a */
[----:B------:R-:W-:Y:S10]  /*2050*/  BRA `(.L_x_73) ;  /* 0x0000000000387947 */ /* 0x000ff40003800000 */
.L_x_72:
[----:B------:R-:W-:-:S14]  /*2060*/  DSETP.NEU.AND P0, PT, RZ, UR12, PT ;  /* 0x0000000cff007e2a */ /* 0x000fdc000bf0d000 */
[----:B-----5:R-:W-:Y:S02]  /*2070*/  @!P0 DFMA R20, R16, -UR16, R4 ;  /* 0x8000001010148c2b */ /* 0x020fe40008000004 */
[----:B------:R-:W-:Y:S02]  /*2080*/  @!P0 DFMA R22, R18, -UR16, R6 ;  /* 0x8000001012168c2b */ /* 0x000fe40008000006 */
[----:B------:R-:W-:Y:S02]  /*2090*/  @!P0 DFMA R12, R24, -UR16, R8 ;  /* 0x80000010180c8c2b */ /* 0x000fe40008000008 */
[----:B------:R-:W-:Y:S01]  /*20a0*/  @!P0 DFMA R14, R26, -UR16, R10 ;  /* 0x800000101a0e8c2b */ /* 0x000fe2000800000a */
[----:B------:R-:W-:Y:S10]  /*20b0*/  @!P0 BRA `(.L_x_73) ;  /* 0x0000000000208947 */ /* 0x000ff40003800000 */
[----:B------:R-:W-:Y:S02]  /*20c0*/  DFMA R20, R4, UR12, R16 ;  /* 0x0000000c04147c2b */ /* 0x000fe40008000010 */
[----:B------:R-:W-:Y:S02]  /*20d0*/  DFMA R22, R6, UR12, R18 ;  /* 0x0000000c06167c2b */ /* 0x000fe40008000012 */
[----:B------:R-:W-:Y:S02]  /*20e0*/  DFMA R12, R8, UR12, R24 ;  /* 0x0000000c080c7c2b */ /* 0x000fe40008000018 */
[----:B------:R-:W-:Y:S02]  /*20f0*/  DFMA R14, R10, UR12, R26 ;  /* 0x0000000c0a0e7c2b */ /* 0x000fe4000800001a */
[----:B------:R-:W-:Y:S02]  /*2100*/  DFMA R20, R20, -UR16, R4 ;  /* 0x8000001014147c2b */ /* 0x000fe40008000004 */
[----:B------:R-:W-:-:S02]  /*2110*/  DFMA R22, R22, -UR16, R6 ;  /* 0x8000001016167c2b */ /* 0x000fc40008000006 */
[----:B------:R-:W-:Y:S02]  /*2120*/  DFMA R12, R12, -UR16, R8 ;  /* 0x800000100c0c7c2b */ /* 0x000fe40008000008 */
[----:B------:R-:W-:-:S11]  /*2130*/  DFMA R14, R14, -UR16, R10 ;  /* 0x800000100e0e7c2b */ /* 0x000fd6000800000a */
.L_x_73:
[----:B------:R-:W-:Y:S01]  /*2140*/  VIADD R28, R28, UR5 ;  /* 0x000000051c1c7c36 */ /* 0x000fe20008000000 */
[----:B------:R1:W-:Y:S03]  /*2150*/  STG.E.128 desc[UR14][R30.64], R20 ;  /* 0x000000141e007986 */ /* 0x0003e6000c101d0e */
[C---:B0-----:R-:W-:Y:S01]  /*2160*/  IMAD.WIDE.U32 R2, R28.reuse, 0x4, RZ ;  /* 0x000000041c027825 */ /* 0x041fe200078e00ff */
[----:B------:R1:W-:Y:S01]  /*2170*/  STG.E.128 desc[UR14][R30.64+0x10], R12 ;  /* 0x0000100c1e007986 */ /* 0x0003e2000c101d0e */
[----:B------:R-:W-:Y:S02]  /*2180*/  ISETP.LT.U32.AND P2, PT, R28, 0x4000, PT ;  /* 0x000040001c00780c */ /* 0x000fe40003f41070 */
[----:B------:R-:W-:Y:S01]  /*2190*/  ISETP.GE.U32.AND P0, PT, R2, UR18, PT ;  /* 0x0000001202007c0c */ /* 0x000fe2000bf06070 */
[----:B------:R-:W-:-:S03]  /*21a0*/  IMAD.MOV.U32 R2, RZ, RZ, R28 ;  /* 0x000000ffff027224 */ /* 0x000fc600078e001c */
[----:B------:R-:W-:Y:S01]  /*21b0*/  ISETP.GE.AND.EX P0, PT, R3, UR7, PT, P0 ;  /* 0x0000000703007c0c */ /* 0x000fe2000bf06300 */
[----:B------:R-:W-:-:S12]  /*21c0*/  IMAD.MOV.U32 R3, RZ, RZ, RZ ;  /* 0x000000ffff037224 */ /* 0x000fd800078e00ff */
[----:B-1----:R-:W-:Y:S05]  /*21d0*/  @!P0 BRA P2, `(.L_x_74) ;  /* 0xfffffffc00388947 */ /* 0x002fea000103ffff */
[----:B------:R-:W-:Y:S05]  /*21e0*/  EXIT ;  /* 0x000000000000794d */ /* 0x000fea0003800000 */
        .weak           $__internal_0_$__cuda_sm20_div_rn_f64_full
        .type           $__internal_0_$__cuda_sm20_div_rn_f64_full,@function
        .size           $__internal_0_$__cuda_sm20_div_rn_f64_full,(.L_x_189 - $__internal_0_$__cuda_sm20_div_rn_f64_full)
$__internal_0_$__cuda_sm20_div_rn_f64_full:
[C---:B------:R-:W-:Y:S01]  /*21f0*/  FSETP.GEU.AND P5, PT, |R11|.reuse, 1.469367938527859385e-39, PT ;  /* 0x001000000b00780b */ /* 0x040fe20003fae200 */
[--C-:B------:R-:W-:Y:S01]  /*2200*/  IMAD.MOV.U32 R50, RZ, RZ, R10.reuse ;  /* 0x000000ffff327224 */ /* 0x100fe200078e000a */
[C---:B------:R-:W-:Y:S01]  /*2210*/  LOP3.LUT R12, R11.reuse, 0x800fffff, RZ, 0xc0, !PT ;  /* 0x800fffff0b0c7812 */ /* 0x040fe200078ec0ff */
[----:B------:R-:W-:Y:S01]  /*2220*/  IMAD.MOV.U32 R51, RZ, RZ, R11 ;  /* 0x000000ffff337224 */ /* 0x000fe200078e000b */
[----:B------:R-:W-:Y:S01]  /*2230*/  BSSY B1, `(.L_x_75) ;  /* 0x000005d000017945 */ /* 0x000fe20003800000 */
[----:B------:R-:W-:Y:S01]  /*2240*/  IMAD.MOV.U32 R52, RZ, RZ, R10 ;  /* 0x000000ffff347224 */ /* 0x000fe200078e000a */
[----:B------:R-:W-:Y:S01]  /*2250*/  LOP3.LUT R53, R12, 0x3ff00000, RZ, 0xfc, !PT ;  /* 0x3ff000000c357812 */ /* 0x000fe200078efcff */
[----:B------:R-:W-:Y:S01]  /*2260*/  IMAD.MOV.U32 R57, RZ, RZ, R3 ;  /* 0x000000ffff397224 */ /* 0x000fe200078e0003 */
[----:B------:R-:W-:Y:S01]  /*2270*/  LOP3.LUT R10, R11, 0x7ff00000, RZ, 0xc0, !PT ;  /* 0x7ff000000b0a7812 */ /* 0x000fe200078ec0ff */
[----:B------:R-:W-:Y:S02]  /*2280*/  IMAD.MOV.U32 R56, RZ, RZ, R2 ;  /* 0x000000ffff387224 */ /* 0x000fe400078e0002 */
[----:B------:R-:W-:Y:S01]  /*2290*/  IMAD.MOV.U32 R11, RZ, RZ, 0x1ca00000 ;  /* 0x1ca00000ff0b7424 */ /* 0x000fe200078e00ff */
[----:B------:R-:W-:Y:S01]  /*22a0*/  LOP3.LUT R3, R57, 0x7ff00000, RZ, 0xc0, !PT ;  /* 0x7ff0000039037812 */ /* 0x000fe200078ec0ff */
[----:B------:R-:W-:Y:S01]  /*22b0*/  @!P5 DMUL R52, R50, 8.98846567431157953865e+307 ;  /* 0x7fe000003234d828 */ /* 0x000fe20000000000 */
[----:B------:R-:W-:-:S02]  /*22c0*/  IMAD.MOV.U32 R2, RZ, RZ, R10 ;  /* 0x000000ffff027224 */ /* 0x000fc400078e000a */
[----:B------:R-:W-:-:S03]  /*22d0*/  IMAD.MOV.U32 R58, RZ, RZ, 0x1 ;  /* 0x00000001ff3a7424 */ /* 0x000fc600078e00ff */
[----:B------:R-:W0:Y:S04]  /*22e0*/  MUFU.RCP64H R59, R53 ;  /* 0x00000035003b7308 */ /* 0x000e280000001800 */
[----:B------:R-:W-:Y:S02]  /*22f0*/  @!P5 LOP3.LUT R2, R53, 0x7ff00000, RZ, 0xc0, !PT ;  /* 0x7ff000003502d812 */ /* 0x000fe400078ec0ff */
[----:B------:R-:W-:-:S04]  /*2300*/  ISETP.GE.U32.AND P5, PT, R3, R10, PT ;  /* 0x0000000a0300720c */ /* 0x000fc80003fa6070 */
[----:B------:R-:W-:Y:S02]  /*2310*/  SEL R10, R11, 0x63400000, !P5 ;  /* 0x634000000b0a7807 */ /* 0x000fe40006800000 */
[----:B------:R-:W-:Y:S01]  /*2320*/  FSETP.GEU.AND P5, PT, |R57|, 1.469367938527859385e-39, PT ;  /* 0x001000003900780b */ /* 0x000fe20003fae200 */
[----:B0-----:R-:W-:-:S08]  /*2330*/  DFMA R54, R58, -R52, 1 ;  /* 0x3ff000003a36742b */ /* 0x001fd00000000834 */
[----:B------:R-:W-:-:S04]  /*2340*/  DFMA R54, R54, R54, R54 ;  /* 0x000000363636722b */ /* 0x000fc80000000036 */
[----:B------:R-:W-:-:S04]  /*2350*/  @!P5 LOP3.LUT R12, R51, 0x7ff00000, RZ, 0xc0, !PT ;  /* 0x7ff00000330cd812 */ /* 0x000fc800078ec0ff */
[----:B------:R-:W-:Y:S01]  /*2360*/  @!P5 ISETP.GE.U32.AND P6, PT, R3, R12, PT ;  /* 0x0000000c0300d20c */ /* 0x000fe20003fc6070 */
[----:B------:R-:W-:-:S03]  /*2370*/  DFMA R54, R58, R54, R58 ;  /* 0x000000363a36722b */ /* 0x000fc6000000003a */
[----:B------:R-:W-:Y:S01]  /*2380*/  @!P5 SEL R12, R11, 0x63400000, !P6 ;  /* 0x634000000b0cd807 */ /* 0x000fe20007000000 */
[----:B------:R-:W-:Y:S01]  /*2390*/  IMAD.MOV.U32 R58, RZ, RZ, R56 ;  /* 0x000000ffff3a7224 */ /* 0x000fe200078e0038 */
[--C-:B------:R-:W-:Y:S02]  /*23a0*/  LOP3.LUT R59, R10, 0x800fffff, R57.reuse, 0xf8, !PT ;  /* 0x800fffff0a3b7812 */ /* 0x100fe400078ef839 */
[----:B------:R-:W-:Y:S01]  /*23b0*/  @!P5 LOP3.LUT R12, R12, 0x80000000, R57, 0xf8, !PT ;  /* 0x800000000c0cd812 */ /* 0x000fe200078ef839 */
[----:B------:R-:W-:-:S03]  /*23c0*/  DFMA R60, R54, -R52, 1 ;  /* 0x3ff00000363c742b */ /* 0x000fc60000000834 */
[----:B------:R-:W-:Y:S01]  /*23d0*/  @!P5 LOP3.LUT R13, R12, 0x100000, RZ, 0xfc, !PT ;  /* 0x001000000c0dd812 */ /* 0x000fe200078efcff */
[----:B------:R-:W-:-:S06]  /*23e0*/  @!P5 IMAD.MOV.U32 R12, RZ, RZ, RZ ;  /* 0x000000ffff0cd224 */ /* 0x000fcc00078e00ff */
[----:B------:R-:W-:Y:S02]  /*23f0*/  @!P5 DFMA R58, R58, 2, -R12 ;  /* 0x400000003a3ad82b */ /* 0x000fe4000000080c */
[----:B------:R-:W-:-:S08]  /*2400*/  DFMA R60, R54, R60, R54 ;  /* 0x0000003c363c722b */ /* 0x000fd00000000036 */
[----:B------:R-:W-:-:S08]  /*2410*/  DMUL R12, R60, R58 ;  /* 0x0000003a3c0c7228 */ /* 0x000fd00000000000 */
[----:B------:R-:W-:-:S08]  /*2420*/  DFMA R54, R12, -R52, R58 ;  /* 0x800000340c36722b */ /* 0x000fd0000000003a */
[----:B------:R-:W-:Y:S01]  /*2430*/  DFMA R54, R60, R54, R12 ;  /* 0x000000363c36722b */ /* 0x000fe2000000000c */
[----:B------:R-:W-:Y:S01]  /*2440*/  IMAD.MOV.U32 R13, RZ, RZ, R3 ;  /* 0x000000ffff0d7224 */ /* 0x000fe200078e0003 */
[----:B------:R-:W-:-:S05]  /*2450*/  @!P5 LOP3.LUT R13, R59, 0x7ff00000, RZ, 0xc0, !PT ;  /* 0x7ff000003b0dd812 */ /* 0x000fca00078ec0ff */
[----:B------:R-:W-:-:S05]  /*2460*/  VIADD R10, R13, 0xffffffff ;  /* 0xffffffff0d0a7836 */ /* 0x000fca0000000000 */
[----:B------:R-:W-:Y:S01]  /*2470*/  ISETP.GT.U32.AND P5, PT, R10, 0x7feffffe, PT ;  /* 0x7feffffe0a00780c */ /* 0x000fe20003fa4070 */
[----:B------:R-:W-:-:S05]  /*2480*/  VIADD R10, R2, 0xffffffff ;  /* 0xffffffff020a7836 */ /* 0x000fca0000000000 */
[----:B------:R-:W-:-:S13]  /*2490*/  ISETP.GT.U32.OR P5, PT, R10, 0x7feffffe, P5 ;  /* 0x7feffffe0a00780c */ /* 0x000fda0002fa4470 */
[----:B------:R-:W-:Y:S05]  /*24a0*/  @P5 BRA `(.L_x_76) ;  /* 0x0000000000745947 */ /* 0x000fea0003800000 */
[----:B------:R-:W-:Y:S01]  /*24b0*/  LOP3.LUT R2, R51, 0x7ff00000, RZ, 0xc0, !PT ;  /* 0x7ff0000033027812 */ /* 0x000fe200078ec0ff */
[----:B------:R-:W-:-:S03]  /*24c0*/  IMAD.MOV.U32 R12, RZ, RZ, RZ ;  /* 0x000000ffff0c7224 */ /* 0x000fc600078e00ff */
[CC--:B------:R-:W-:Y:S02]  /*24d0*/  VIADDMNMX R10, R3.reuse, -R2.reuse, 0xb9600000, !PT ;  /* 0xb9600000030a7446 */ /* 0x0c0fe40007800902 */
[----:B------:R-:W-:Y:S02]  /*24e0*/  ISETP.GE.U32.AND P5, PT, R3, R2, PT ;  /* 0x000000020300720c */ /* 0x000fe40003fa6070 */
[----:B------:R-:W-:Y:S02]  /*24f0*/  VIMNMX R2, R10, 0x46a00000, PT ;  /* 0x46a000000a027848 */ /* 0x000fe40003fe0100 */
[----:B------:R-:W-:-:S05]  /*2500*/  SEL R11, R11, 0x63400000, !P5 ;  /* 0x634000000b0b7807 */ /* 0x000fca0006800000 */
[----:B------:R-:W-:-:S04]  /*2510*/  IMAD.IADD R2, R2, 0x1, -R11 ;  /* 0x0000000102027824 */ /* 0x000fc800078e0a0b */
[----:B------:R-:W-:-:S06]  /*2520*/  VIADD R13, R2, 0x7fe00000 ;  /* 0x7fe00000020d7836 */ /* 0x000fcc0000000000 */
[----:B------:R-:W-:-:S10]  /*2530*/  DMUL R10, R54, R12 ;  /* 0x0000000c360a7228 */ /* 0x000fd40000000000 */
[----:B------:R-:W-:-:S13]  /*2540*/  FSETP.GTU.AND P5, PT, |R11|, 1.469367938527859385e-39, PT ;  /* 0x001000000b00780b */ /* 0x000fda0003fac200 */
[----:B------:R-:W-:Y:S05]  /*2550*/  @P5 BRA `(.L_x_77) ;  /* 0x0000000000a85947 */ /* 0x000fea0003800000 */
[----:B------:R-:W-:Y:S01]  /*2560*/  DFMA R52, R54, -R52, R58 ;  /* 0x800000343634722b */ /* 0x000fe2000000003a */
[----:B------:R-:W-:-:S09]  /*2570*/  IMAD.MOV.U32 R50, RZ, RZ, RZ ;  /* 0x000000ffff327224 */ /* 0x000fd200078e00ff */
[C---:B------:R-:W-:Y:S02]  /*2580*/  FSETP.NEU.AND P5, PT, R53.reuse, RZ, PT ;  /* 0x000000ff3500720b */ /* 0x040fe40003fad000 */
[----:B------:R-:W-:-:S04]  /*2590*/  LOP3.LUT R3, R53, 0x80000000, R51, 0x48, !PT ;  /* 0x8000000035037812 */ /* 0x000fc800078e4833 */
[----:B------:R-:W-:-:S07]  /*25a0*/  LOP3.LUT R51, R3, R13, RZ, 0xfc, !PT ;  /* 0x0000000d03337212 */ /* 0x000fce00078efcff */
[----:B------:R-:W-:Y:S05]  /*25b0*/  @!P5 BRA `(.L_x_77) ;  /* 0x000000000090d947 */ /* 0x000fea0003800000 */
[----:B------:R-:W-:Y:S01]  /*25c0*/  IMAD.MOV R13, RZ, RZ, -R2 ;  /* 0x000000ffff0d7224 */ /* 0x000fe200078e0a02 */
[----:B------:R-:W-:Y:S01]  /*25d0*/  IADD3 R2, -R2, -0x43300000, RZ ;  /* 0xbcd0000002027810 */ /* 0x000fe20007ffe1ff */
[----:B------:R-:W-:-:S06]  /*25e0*/  IMAD.MOV.U32 R12, RZ, RZ, RZ ;  /* 0x000000ffff0c7224 */ /* 0x000fcc00078e00ff */
[----:B------:R-:W-:Y:S02]  /*25f0*/  DFMA R12, R10, -R12, R54 ;  /* 0x8000000c0a0c722b */ /* 0x000fe40000000036 */
[----:B------:R-:W-:-:S08]  /*2600*/  DMUL.RP R54, R54, R50 ;  /* 0x0000003236367228 */ /* 0x000fd00000008000 */
[----:B------:R-:W-:Y:S02]  /*2610*/  FSETP.NEU.AND P5, PT, |R13|, R2, PT ;  /* 0x000000020d00720b */ /* 0x000fe40003fad200 */
[----:B------:R-:W-:Y:S02]  /*2620*/  LOP3.LUT R3, R55, R3, RZ, 0x3c, !PT ;  /* 0x0000000337037212 */ /* 0x000fe400078e3cff */
[----:B------:R-:W-:Y:S02]  /*2630*/  FSEL R2, R54, R10, !P5 ;  /* 0x0000000a36027208 */ /* 0x000fe40006800000 */
[----:B------:R-:W-:-:S03]  /*2640*/  FSEL R3, R3, R11, !P5 ;  /* 0x0000000b03037208 */ /* 0x000fc60006800000 */
[----:B------:R-:W-:Y:S02]  /*2650*/  IMAD.MOV.U32 R10, RZ, RZ, R2 ;  /* 0x000000ffff0a7224 */ /* 0x000fe400078e0002 */
[----:B------:R-:W-:Y:S01]  /*2660*/  IMAD.MOV.U32 R11, RZ, RZ, R3 ;  /* 0x000000ffff0b7224 */ /* 0x000fe200078e0003 */
[----:B------:R-:W-:Y:S06]  /*2670*/  BRA `(.L_x_77) ;  /* 0x0000000000607947 */ /* 0x000fec0003800000 */
.L_x_76:
[----:B------:R-:W-:-:S14]  /*2680*/  DSETP.NAN.AND P5, PT, R56, R56, PT ;  /* 0x000000383800722a */ /* 0x000fdc0003fa8000 */
[----:B------:R-:W-:Y:S05]  /*2690*/  @P5 BRA `(.L_x_78) ;  /* 0x00000000004c5947 */ /* 0x000fea0003800000 */
[----:B------:R-:W-:-:S14]  /*26a0*/  DSETP.NAN.AND P5, PT, R50, R50, PT ;  /* 0x000000323200722a */ /* 0x000fdc0003fa8000 */
[----:B------:R-:W-:Y:S05]  /*26b0*/  @P5 BRA `(.L_x_79) ;  /* 0x0000000000345947 */ /* 0x000fea0003800000 */
[----:B------:R-:W-:Y:S01]  /*26c0*/  ISETP.NE.AND P5, PT, R13, R2, PT ;  /* 0x000000020d00720c */ /* 0x000fe20003fa5270 */
[----:B------:R-:W-:Y:S02]  /*26d0*/  IMAD.MOV.U32 R10, RZ, RZ, 0x0 ;  /* 0x00000000ff0a7424 */ /* 0x000fe400078e00ff */
[----:B------:R-:W-:-:S10]  /*26e0*/  IMAD.MOV.U32 R11, RZ, RZ, -0x80000 ;  /* 0xfff80000ff0b7424 */ /* 0x000fd400078e00ff */
[----:B------:R-:W-:Y:S05]  /*26f0*/  @!P5 BRA `(.L_x_77) ;  /* 0x000000000040d947 */ /* 0x000fea0003800000 */
[----:B------:R-:W-:Y:S02]  /*2700*/  ISETP.NE.AND P5, PT, R13, 0x7ff00000, PT ;  /* 0x7ff000000d00780c */ /* 0x000fe40003fa5270 */
[----:B------:R-:W-:Y:S02]  /*2710*/  LOP3.LUT R3, R57, 0x80000000, R51, 0x48, !PT ;  /* 0x8000000039037812 */ /* 0x000fe400078e4833 */
[----:B------:R-:W-:-:S13]  /*2720*/  ISETP.EQ.OR P5, PT, R2, RZ, !P5 ;  /* 0x000000ff0200720c */ /* 0x000fda0006fa2670 */
[----:B------:R-:W-:Y:S01]  /*2730*/  @P5 LOP3.LUT R2, R3, 0x7ff00000, RZ, 0xfc, !PT ;  /* 0x7ff0000003025812 */ /* 0x000fe200078efcff */
[----:B------:R-:W-:Y:S02]  /*2740*/  @!P5 IMAD.MOV.U32 R10, RZ, RZ, RZ ;  /* 0x000000ffff0ad224 */ /* 0x000fe400078e00ff */
[----:B------:R-:W-:Y:S02]  /*2750*/  @!P5 IMAD.MOV.U32 R11, RZ, RZ, R3 ;  /* 0x000000ffff0bd224 */ /* 0x000fe400078e0003 */
[----:B------:R-:W-:Y:S02]  /*2760*/  @P5 IMAD.MOV.U32 R10, RZ, RZ, RZ ;  /* 0x000000ffff0a5224 */ /* 0x000fe400078e00ff */
[----:B------:R-:W-:Y:S01]  /*2770*/  @P5 IMAD.MOV.U32 R11, RZ, RZ, R2 ;  /* 0x000000ffff0b5224 */ /* 0x000fe200078e0002 */
[----:B------:R-:W-:Y:S06]  /*2780*/  BRA `(.L_x_77) ;  /* 0x00000000001c7947 */ /* 0x000fec0003800000 */
.L_x_79:
[----:B------:R-:W-:Y:S01]  /*2790*/  LOP3.LUT R3, R51, 0x80000, RZ, 0xfc, !PT ;  /* 0x0008000033037812 */ /* 0x000fe200078efcff */
[----:B------:R-:W-:-:S04]  /*27a0*/  IMAD.MOV.U32 R10, RZ, RZ, R50 ;  /* 0x000000ffff0a7224 */ /* 0x000fc800078e0032 */
[----:B------:R-:W-:Y:S01]  /*27b0*/  IMAD.MOV.U32 R11, RZ, RZ, R3 ;  /* 0x000000ffff0b7224 */ /* 0x000fe200078e0003 */
[----:B------:R-:W-:Y:S06]  /*27c0*/  BRA `(.L_x_77) ;  /* 0x00000000000c7947 */ /* 0x000fec0003800000 */
.L_x_78:
[----:B------:R-:W-:Y:S01]  /*27d0*/  LOP3.LUT R3, R57, 0x80000, RZ, 0xfc, !PT ;  /* 0x0008000039037812 */ /* 0x000fe200078efcff */
[----:B------:R-:W-:-:S04]  /*27e0*/  IMAD.MOV.U32 R10, RZ, RZ, R56 ;  /* 0x000000ffff0a7224 */ /* 0x000fc800078e0038 */
[----:B------:R-:W-:-:S07]  /*27f0*/  IMAD.MOV.U32 R11, RZ, RZ, R3 ;  /* 0x000000ffff0b7224 */ /* 0x000fce00078e0003 */
.L_x_77:
[----:B------:R-:W-:Y:S05]  /*2800*/  BSYNC B1 ;  /* 0x0000000000017941 */ /* 0x000fea0003800000 */
.L_x_75:
[----:B------:R-:W-:Y:S02]  /*2810*/  IMAD.MOV.U32 R2, RZ, RZ, R0 ;  /* 0x000000ffff027224 */ /* 0x000fe400078e0000 */
[----:B------:R-:W-:-:S04]  /*2820*/  IMAD.MOV.U32 R3, RZ, RZ, 0x0 ;  /* 0x00000000ff037424 */ /* 0x000fc800078e00ff */
[----:B------:R-:W-:Y:S05]  /*2830*/  RET.REL.NODEC R2 `(_ZN2at6native50_GLOBAL__N__ca2a4b1e_17_FusedSgdKernel_cu_a550329a25multi_tensor_apply_kernelINS1_18TensorListMetadataILi2EEENS1_19FusedSgdMathFunctorIdLi2EEEJddPfddbbbS7_S7_EEEvT_T0_DpT1_) ;  /* 0xffffffd402f07950 */ /* 0x000fea0003c3ffff */
.L_x_80:
        /* <DEDUP_REMOVED lines=12> */
.L_x_189:


//--------------------- .text._ZN2at6native50_GLOBAL__N__ca2a4b1e_17_FusedSgdKernel_cu_a550329a25multi_tensor_apply_kernelINS1_18TensorListMetadataILi3EEENS1_19FusedSgdMathFunctorIN3c108BFloat16ELi3EEEJddPfddbbbS9_S9_EEEvT_T0_DpT1_ --------------------------
	.section	.text._ZN2at6native50_GLOBAL__N__ca2a4b1e_17_FusedSgdKernel_cu_a550329a25multi_tensor_apply_kernelINS1_18TensorListMetadataILi3EEENS1_19FusedSgdMathFunctorIN3c108BFloat16ELi3EEEJddPfddbbbS9_S9_EEEvT_T0_DpT1_,"ax",@progbits
	.align	128
.text._ZN2at6native50_GLOBAL__N__ca2a4b1e_17_FusedSgdKernel_cu_a550329a25multi_tensor_apply_kernelINS1_18TensorListMetadataILi3EEENS1_19FusedSgdMathFunctorIN3c108BFloat16ELi3EEEJddPfddbbbS9_S9_EEEvT_T0_DpT1_:
        .type           _ZN2at6native50_GLOBAL__N__ca2a4b1e_17_FusedSgdKernel_cu_a550329a25multi_tensor_apply_kernelINS1_18TensorListMetadataILi3EEENS1_19FusedSgdMathFunctorIN3c108BFloat16ELi3EEEJddPfddbbbS9_S9_EEEvT_T0_DpT1_,@function
        .size           _ZN2at6native50_GLOBAL__N__ca2a4b1e_17_FusedSgdKernel_cu_a550329a25multi_tensor_apply_kernelINS1_18TensorListMetadataILi3EEENS1_19FusedSgdMathFunctorIN3c108BFloat16ELi3EEEJddPfddbbbS9_S9_EEEvT_T0_DpT1_,(.L_x_191 - _ZN2at6native50_GLOBAL__N__ca2a4b1e_17_FusedSgdKernel_cu_a550329a25multi_tensor_apply_kernelINS1_18TensorListMetadataILi3EEENS1_19FusedSgdMathFunctorIN3c108BFloat16ELi3EEEJddPfddbbbS9_S9_EEEvT_T0_DpT1_)
        .other          _ZN2at6native50_GLOBAL__N__ca2a4b1e_17_FusedSgdKernel_cu_a550329a25multi_tensor_apply_kernelINS1_18TensorListMetadataILi3EEENS1_19FusedSgdMathFunctorIN3c108BFloat16ELi3EEEJddPfddbbbS9_S9_EEEvT_T0_DpT1_,@"STO_CUDA_ENTRY STV_DEFAULT"
_ZN2at6native50_GLOBAL__N__ca2a4b1e_17_FusedSgdKernel_cu_a550329a25multi_tensor_apply_kernelINS1_18TensorListMetadataILi3EEENS1_19FusedSgdMathFunctorIN3c108BFloat16ELi3EEEJddPfddbbbS9_S9_EEEvT_T0_DpT1_:
        /* <DEDUP_REMOVED lines=10> */
.L_x_81:
[----:B------:R-:W-:Y:S01]  /*00a0*/  ULDC.64 UR4, c[0x0][0xe70] ;  /* 0x00039c0000047ab9 */ /* 0x000fe20000000a00 */
[----:B------:R-:W0:Y:S01]  /*00b0*/  LDC.64 R6, c[0x0][0xe60] ;  /* 0x00039800ff067b82 */ /* 0x000e220000000a00 */
[----:B------:R-:W-:-:S04]  /*00c0*/  ISETP.NE.U32.AND P1, PT, RZ, UR4, PT ;  /* 0x00000004ff007c0c */ /* 0x000fc8000bf25070 */
[----:B------:R-:W-:-:S03]  /*00d0*/  ISETP.NE.AND.EX P1, PT, RZ, UR5, PT, P1 ;  /* 0x00000005ff007c0c */ /* 0x000fc6000bf25310 */
[----:B------:R-:W1:Y:S10]  /*00e0*/  LDC.64 R8, c[0x0][0xe68] ;  /* 0x00039a00ff087b82 */ /* 0x000e740000000a00 */
[----:B------:R-:W2:Y:S08]  /*00f0*/  @P1 LDC.64 R2, c[0x0][0xe70] ;  /* 0x00039c00ff021b82 */ /* 0x000eb00000000a00 */
[----:B------:R-:W3:Y:S01]  /*0100*/  S2UR UR5, SR_CTAID.X ;  /* 0x00000000000579c3 */ /* 0x000ee20000002500 */
[----:B------:R-:W-:-:S07]  /*0110*/  UMOV UR6, 0x740 ;  /* 0x0000074000067882 */ /* 0x000fce0000000000 */
[----:B------:R-:W4:Y:S01]  /*0120*/  @!P1 LDC.64 R4, c[0x0][0xe78] ;  /* 0x00039e00ff049b82 */ /* 0x000f220000000a00 */
[----:B--2---:R2:W5:Y:S01]  /*0130*/  @P1 LDG.E R0, desc[UR16][R2.64] ;  /* 0x0000001002001981 */ /* 0x004562000c1e1900 */
[----:B0-----:R-:W0:Y:S01]  /*0140*/  F2F.F32.F64 R10, R6 ;  /* 0x00000006000a7310 */ /* 0x001e220000301000 */
[----:B------:R-:W-:Y:S01]  /*0150*/  UMOV UR20, 0xf0000000 ;  /* 0xf000000000147882 */ /* 0x000fe20000000000 */
[----:B------:R-:W-:Y:S01]  /*0160*/  UMOV UR21, 0x380fffff ;  /* 0x380fffff00157882 */ /* 0x000fe20000000000 */
[----:B------:R-:W-:Y:S01]  /*0170*/  PLOP3.LUT P0, PT, PT, PT, PT, 0x80, 0x0 ;  /* 0x000000000000781c */ /* 0x000fe20003f0f070 */
[----:B------:R-:W-:Y:S02]  /*0180*/  DSETP.GEU.AND P3, PT, |R6|, UR20, PT ;  /* 0x0000001406007e2a */ /* 0x000fe4000bf6e200 */
[----:B-1----:R-:W-:Y:S01]  /*0190*/  DSETP.GEU.AND P4, PT, |R8|, UR20, PT ;  /* 0x0000001408007e2a */ /* 0x002fe2000bf8e200 */
[----:B---3--:R-:W-:Y:S01]  /*01a0*/  ULDC.U8 UR4, c[0x0][UR5+0x810] ;  /* 0x0002040005047abb */ /* 0x008fe20008000000 */
[----:B------:R-:W-:Y:S01]  /*01b0*/  ULEA UR5, UR5, UR6, 0x2 ;  /* 0x0000000605057291 */ /* 0x000fe2000f8e103f */
[----:B------:R-:W1:Y:S01]  /*01c0*/  F2F.F32.F64 R11, R8 ;  /* 0x00000008000b7310 */ /* 0x000e620000301000 */
[----:B------:R-:W-:Y:S01]  /*01d0*/  USHF.L.U32 UR6, UR4, 0x3, URZ ;  /* 0x0000000304067899 */ /* 0x000fe2000800063f */
[----:B0-----:R-:W-:Y:S01]  /*01e0*/  R2UR UR15, R10 ;  /* 0x000000000a0f72ca */ /* 0x001fe200000e0000 */
[----:B----4-:R-:W-:-:S05]  /*01f0*/  @!P1 DSETP.GEU.AND P2, PT, |R4|, UR20, PT ;  /* 0x0000001404009e2a */ /* 0x010fca000bf4e200 */
[----:B------:R-:W0:Y:S03]  /*0200*/  @!P1 F2F.F32.F64 R4, R4 ;  /* 0x0000000400049310 */ /* 0x000e260000301000 */
[----:B------:R-:W-:Y:S02]  /*0210*/  ULDC UR14, c[0x0][UR5+0x210] ;  /* 0x00008400050e7abb */ /* 0x000fe40008000800 */
[----:B------:R-:W-:Y:S01]  /*0220*/  UIMAD.WIDE UR4, UR14, 0x10000, URZ ;  /* 0x000100000e0478a5 */ /* 0x000fe2000f8e023f */
[----:B------:R-:W-:Y:S01]  /*0230*/  @!P1 PLOP3.LUT P0, PT, P2, PT, PT, 0x80, 0x0 ;  /* 0x000000000000981c */ /* 0x000fe2000170f070 */
[----:B------:R-:W-:Y:S01]  /*0240*/  ULDC.64 UR8, c[0x0][UR6+0x210] ;  /* 0x0000840006087abb */ /* 0x000fe20008000a00 */
[----:B------:R-:W-:Y:S01]  /*0250*/  ULDC.64 UR10, c[0x0][UR6+0x390] ;  /* 0x0000e400060a7abb */ /* 0x000fe20008000a00 */
[----:B------:R-:W-:Y:S01]  /*0260*/  ULDC.64 UR12, c[0x0][UR6+0x510] ;  /* 0x00014400060c7abb */ /* 0x000fe20008000a00 */
[----:B------:R-:W-:Y:S01]  /*0270*/  ULDC.64 UR6, c[0x0][UR6+0x690] ;  /* 0x0001a40006067abb */ /* 0x000fe20008000a00 */
[----:B------:R-:W-:Y:S01]  /*0280*/  UIMAD.WIDE UR8, UR14, 0x20000, UR8 ;  /* 0x000200000e0878a5 */ /* 0x000fe2000f8e0208 */
[----:B-1----:R-:W-:Y:S01]  /*0290*/  R2UR UR18, R11 ;  /* 0x000000000b1272ca */ /* 0x002fe200000e0000 */
[----:B------:R-:W-:Y:S01]  /*02a0*/  UIMAD.WIDE UR10, UR14, 0x20000, UR10 ;  /* 0x000200000e0a78a5 */ /* 0x000fe2000f8e020a */
[----:B--2---:R-:W-:Y:S01]  /*02b0*/  IMAD.U32 R2, RZ, RZ, UR15 ;  /* 0x0000000fff027e24 */ /* 0x004fe2000f8e00ff */
[----:B------:R-:W-:-:S02]  /*02c0*/  UIMAD.WIDE UR12, UR14, 0x20000, UR12 ;  /* 0x000200000e0c78a5 */ /* 0x000fc4000f8e020c */
[----:B------:R-:W-:Y:S01]  /*02d0*/  UIADD3 UR14, UP1, -UR4, UR6, URZ ;  /* 0x00000006040e7290 */ /* 0x000fe2000ff3e13f */
[----:B------:R-:W-:Y:S01]  /*02e0*/  @!P3 FMUL R2, R2, 1.175494350822287508e-38 ;  /* 0x008000000202b820 */ /* 0x000fe20000400000 */
[----:B------:R-:W-:Y:S01]  /*02f0*/  ULOP3.LUT UR6, UR12, UR10, UR8, 0xfe, !UPT ;  /* 0x0000000a0c067292 */ /* 0x000fe2000f8efe08 */
[----:B0-----:R-:W-:Y:S01]  /*0300*/  @!P0 FMUL R4, R4, 1.175494350822287508e-38 ;  /* 0x0080000004048820 */ /* 0x001fe20000400000 */
[----:B------:R-:W-:Y:S02]  /*0310*/  ULOP3.LUT UR4, UR14, 0x3, URZ, 0xc0, !UPT ;  /* 0x000000030e047892 */ /* 0x000fe4000f8ec03f */
[----:B------:R-:W-:Y:S01]  /*0320*/  @!P3 R2UR UR15, R2 ;  /* 0x00000000020fb2ca */ /* 0x000fe200000e0000 */
[----:B------:R-:W-:Y:S01]  /*0330*/  UIADD3.X UR7, ~UR5, UR7, URZ, UP1, !UPT ;  /* 0x0000000705077290 */ /* 0x000fe20008ffe53f */
[----:B------:R-:W-:Y:S01]  /*0340*/  IMAD.U32 R3, RZ, RZ, UR18 ;  /* 0x00000012ff037e24 */ /* 0x000fe2000f8e00ff */
[----:B------:R-:W-:-:S03]  /*0350*/  ULOP3.LUT UP0, URZ, UR4, 0x7, UR6, 0xf8, !UPT ;  /* 0x00000007043f7892 */ /* 0x000fc6000f80f806 */
[----:B------:R-:W-:Y:S01]  /*0360*/  @!P4 FMUL R3, R3, 1.175494350822287508e-38 ;  /* 0x008000000303c820 */ /* 0x000fe20000400000 */
[----:B------:R-:W-:-:S04]  /*0370*/  ULOP3.LUT UP0, URZ, URZ, URZ, URZ, 0xfc, UP0 ;  /* 0x0000003f3f3f7292 */ /* 0x000fc8000800fc3f */
[----:B------:R-:W-:Y:S02]  /*0380*/  @!P4 R2UR UR18, R3 ;  /* 0x000000000312c2ca */ /* 0x000fe400000e0000 */
[----:B------:R-:W-:Y:S02]  /*0390*/  PLOP3.LUT P2, PT, PT, PT, UP0, 0x80, 0x0 ;  /* 0x000000000000781c */ /* 0x000fe40003f4f008 */
[----:B------:R-:W-:-:S11]  /*03a0*/  @!P1 MOV R0, R4 ;  /* 0x0000000400009202 */ /* 0x000fd60000000f00 */
        /* <DEDUP_REMOVED lines=10> */
[----:B------:R-:W-:Y:S01]  /*0450*/  ULDC.U8 UR22, c[0x0][0xe88] ;  /* 0x0003a20000167ab9 */ /* 0x000fe20000000000 */
[----:B------:R-:W-:Y:S01]  /*0460*/  ULDC.64 UR24, c[0x0][0xe80] ;  /* 0x0003a00000187ab9 */ /* 0x000fe20000000a00 */
[----:B------:R-:W-:-:S05]  /*0470*/  ULDC.64 UR20, c[0x0][0xe90] ;  /* 0x0003a40000147ab9 */ /* 0x000fca0000000a00 */
.L_x_90:
[----:B0-----:R-:W-:Y:S01]  /*0480*/  IADD3 R4, P1, R46, UR5, RZ ;  /* 0x000000052e047c10 */ /* 0x001fe2000ff3e0ff */
[----:B------:R-:W-:Y:S01]  /*0490*/  IMAD.U32 R9, RZ, RZ, UR19 ;  /* 0x00000013ff097e24 */ /* 0x000fe2000f8e00ff */
[----:B------:R-:W-:Y:S01]  /*04a0*/  PRMT R27, RZ, 0x7610, R27 ;  /* 0x00007610ff1b7816 */ /* 0x000fe2000000001b */
[----:B------:R-:W-:Y:S01]  /*04b0*/  IMAD.U32 R3, RZ, RZ, UR19 ;  /* 0x00000013ff037e24 */ /* 0x000fe2000f8e00ff */
[----:B------:R-:W-:Y:S01]  /*04c0*/  IADD3.X R7, RZ, UR6, RZ, P1, !PT ;  /* 0x00000006ff077c10 */ /* 0x000fe20008ffe4ff */
[----:B------:R-:W-:Y:S01]  /*04d0*/  IMAD R9, R9, 0x3, RZ ;  /* 0x0000000309097824 */ /* 0x000fe200078e02ff */
[C---:B------:R-:W-:Y:S01]  /*04e0*/  IADD3 R5, P6, R4.reuse, UR19, RZ ;  /* 0x0000001304057c10 */ /* 0x040fe2000ffde0ff */
[C---:B------:R-:W-:Y:S01]  /*04f0*/  IMAD.SHL.U32 R20, R4.reuse, 0x2, RZ ;  /* 0x0000000204147824 */ /* 0x040fe200078e00ff */
[----:B------:R-:W-:Y:S02]  /*0500*/  ISETP.GE.U32.AND P0, PT, R4, 0x10000, PT ;  /* 0x000100000400780c */ /* 0x000fe40003f06070 */
[----:B------:R-:W-:Y:S01]  /*0510*/  ISETP.GE.U32.AND P2, PT, R5, 0x10000, PT ;  /* 0x000100000500780c */ /* 0x000fe20003f46070 */
[----:B------:R-:W-:Y:S01]  /*0520*/  IMAD.X R6, RZ, RZ, R7, P6 ;  /* 0x000000ffff067224 */ /* 0x000fe200030e0607 */
[----:B------:R-:W-:-:S02]  /*0530*/  LEA R3, P3, R3, R4, 0x1 ;  /* 0x0000000403037211 */ /* 0x000fc400078608ff */
[----:B------:R-:W-:Y:S02]  /*0540*/  ISETP.LT.U32.AND P5, PT, R4, UR14, PT ;  /* 0x0000000e04007c0c */ /* 0x000fe4000bfa1070 */
[----:B------:R-:W-:Y:S02]  /*0550*/  ISETP.GE.AND.EX P0, PT, R7, RZ, PT, P0 ;  /* 0x000000ff0700720c */ /* 0x000fe40003f06300 */
[----:B------:R-:W-:Y:S02]  /*0560*/  ISETP.LT.U32.AND P4, PT, R5, UR14, PT ;  /* 0x0000000e05007c0c */ /* 0x000fe4000bf81070 */
[----:B------:R-:W-:Y:S02]  /*0570*/  ISETP.GE.AND.EX P2, PT, R6, RZ, PT, P2 ;  /* 0x000000ff0600720c */ /* 0x000fe40003f46320 */
[----:B------:R-:W-:Y:S01]  /*0580*/  IADD3 R2, P1, R9, R4, RZ ;  /* 0x0000000409027210 */ /* 0x000fe20007f3e0ff */
[----:B------:R-:W-:Y:S01]  /*0590*/  IMAD.SHL.U32 R9, R3, 0x2, RZ ;  /* 0x0000000203097824 */ /* 0x000fe200078e00ff */
[----:B------:R-:W-:-:S02]  /*05a0*/  SHF.L.U64.HI R8, R4, 0x1, R7 ;  /* 0x0000000104087819 */ /* 0x000fc40000010207 */
[----:B------:R-:W-:Y:S02]  /*05b0*/  ISETP.GE.U32.AND P6, PT, R3, 0x10000, PT ;  /* 0x000100000300780c */ /* 0x000fe40003fc6070 */
[----:B------:R-:W-:Y:S02]  /*05c0*/  IADD3.X R4, RZ, R7, RZ, P3, !PT ;  /* 0x00000007ff047210 */ /* 0x000fe40001ffe4ff */
[----:B------:R-:W-:Y:S02]  /*05d0*/  ISETP.LT.AND.EX P5, PT, R7, UR7, !P0, P5 ;  /* 0x0000000707007c0c */ /* 0x000fe4000c7a1350 */
[----:B------:R-:W-:Y:S02]  /*05e0*/  IADD3 R24, P0, R20, UR8, RZ ;  /* 0x0000000814187c10 */ /* 0x000fe4000ff1e0ff */
[----:B------:R-:W-:Y:S02]  /*05f0*/  ISETP.LT.AND.EX P4, PT, R6, UR7, !P2, P4 ;  /* 0x0000000706007c0c */ /* 0x000fe4000d781340 */
[C---:B------:R-:W-:Y:S01]  /*0600*/  SHF.L.U64.HI R6, R5.reuse, 0x1, R6 ;  /* 0x0000000105067819 */ /* 0x040fe20000010206 */
[----:B------:R-:W-:Y:S01]  /*0610*/  IMAD.SHL.U32 R5, R5, 0x2, RZ ;  /* 0x0000000205057824 */ /* 0x000fe200078e00ff */
[----:B------:R-:W-:-:S02]  /*0620*/  ISETP.LT.U32.AND P3, PT, R3, UR14, PT ;  /* 0x0000000e03007c0c */ /* 0x000fc4000bf61070 */
[----:B------:R-:W-:Y:S02]  /*0630*/  ISETP.GE.AND.EX P6, PT, R4, RZ, PT, P6 ;  /* 0x000000ff0400720c */ /* 0x000fe40003fc6360 */
[----:B------:R-:W-:Y:S02]  /*0640*/  IADD3.X R25, R8, UR9, RZ, P0, !PT ;  /* 0x0000000908197c10 */ /* 0x000fe400087fe4ff */
[C---:B------:R-:W-:Y:S02]  /*0650*/  IADD3 R22, P0, R20.reuse, UR10, RZ ;  /* 0x0000000a14167c10 */ /* 0x040fe4000ff1e0ff */
[----:B------:R-:W-:Y:S01]  /*0660*/  IADD3 R20, P2, R20, UR12, RZ ;  /* 0x0000000c14147c10 */ /* 0x000fe2000ff5e0ff */
[----:B------:R-:W2:Y:S01]  /*0670*/  @P5 LDG.E.U16 R27, desc[UR16][R24.64] ;  /* 0x00000010181b5981 */ /* 0x000ea2000c1e1500 */
[----:B------:R-:W-:Y:S02]  /*0680*/  ISETP.LT.AND.EX P3, PT, R4, UR7, !P6, P3 ;  /* 0x0000000704007c0c */ /* 0x000fe4000f761330 */
[----:B------:R-:W-:-:S02]  /*0690*/  IADD3 R18, P6, R5, UR8, RZ ;  /* 0x0000000805127c10 */ /* 0x000fc4000ffde0ff */
[----:B------:R-:W-:Y:S02]  /*06a0*/  IADD3.X R21, R8, UR13, RZ, P2, !PT ;  /* 0x0000000d08157c10 */ /* 0x000fe400097fe4ff */
[----:B------:R-:W-:Y:S02]  /*06b0*/  SHF.L.U64.HI R4, R3, 0x1, R4 ;  /* 0x0000000103047819 */ /* 0x000fe40000010204 */
[----:B------:R-:W-:Y:S02]  /*06c0*/  IADD3 R16, P2, R5, UR10, RZ ;  /* 0x0000000a05107c10 */ /* 0x000fe4000ff5e0ff */
[----:B------:R-:W-:Y:S02]  /*06d0*/  IADD3.X R19, R6, UR9, RZ, P6, !PT ;  /* 0x0000000906137c10 */ /* 0x000fe4000b7fe4ff */
[----:B------:R-:W-:Y:S02]  /*06e0*/  IADD3.X R3, RZ, R7, RZ, P1, !PT ;  /* 0x00000007ff037210 */ /* 0x000fe40000ffe4ff */
[----:B------:R-:W-:-:S02]  /*06f0*/  ISETP.GE.U32.AND P6, PT, R2, 0x10000, PT ;  /* 0x000100000200780c */ /* 0x000fc40003fc6070 */
[----:B------:R-:W-:Y:S02]  /*0700*/  IADD3.X R17, R6, UR11, RZ, P2, !PT ;  /* 0x0000000b06117c10 */ /* 0x000fe400097fe4ff */
[----:B------:R-:W-:Y:S02]  /*0710*/  IADD3.X R23, R8, UR11, RZ, P0, !PT ;  /* 0x0000000b08177c10 */ /* 0x000fe400087fe4ff */
[----:B------:R-:W-:Y:S02]  /*0720*/  ISETP.LT.U32.AND P2, PT, R2, UR14, PT ;  /* 0x0000000e02007c0c */ /* 0x000fe4000bf41070 */
[----:B------:R-:W-:Y:S02]  /*0730*/  ISETP.GE.AND.EX P6, PT, R3, RZ, PT, P6 ;  /* 0x000000ff0300720c */ /* 0x000fe40003fc6360 */
[----:B------:R-:W-:Y:S02]  /*0740*/  IADD3 R14, P0, R5, UR12, RZ ;  /* 0x0000000c050e7c10 */ /* 0x000fe4000ff1e0ff */
[----:B------:R-:W-:-:S02]  /*0750*/  IADD3 R12, P1, R9, UR8, RZ ;  /* 0x00000008090c7c10 */ /* 0x000fc4000ff3e0ff */
[----:B------:R-:W-:Y:S02]  /*0760*/  ISETP.LT.AND.EX P2, PT, R3, UR7, !P6, P2 ;  /* 0x0000000703007c0c */ /* 0x000fe4000f741320 */
[----:B------:R-:W-:Y:S02]  /*0770*/  IADD3.X R15, R6, UR13, RZ, P0, !PT ;  /* 0x0000000d060f7c10 */ /* 0x000fe400087fe4ff */
[----:B------:R-:W-:Y:S02]  /*0780*/  IADD3.X R13, R4, UR9, RZ, P1, !PT ;  /* 0x00000009040d7c10 */ /* 0x000fe40008ffe4ff */
[C---:B------:R-:W-:Y:S01]  /*0790*/  SHF.L.U64.HI R3, R2.reuse, 0x1, R3 ;  /* 0x0000000102037819 */ /* 0x040fe20000010203 */
[----:B------:R-:W-:Y:S01]  /*07a0*/  IMAD.SHL.U32 R2, R2, 0x2, RZ ;  /* 0x0000000202027824 */ /* 0x000fe200078e00ff */
[C---:B------:R-:W-:Y:S02]  /*07b0*/  IADD3 R10, P0, R9.reuse, UR10, RZ ;  /* 0x0000000a090a7c10 */ /* 0x040fe4000ff1e0ff */
[----:B------:R-:W-:-:S02]  /*07c0*/  IADD3 R8, P1, R9, UR12, RZ ;  /* 0x0000000c09087c10 */ /* 0x000fc4000ff3e0ff */
[C---:B------:R-:W-:Y:S02]  /*07d0*/  IADD3.X R11, R4.reuse, UR11, RZ, P0, !PT ;  /* 0x0000000b040b7c10 */ /* 0x040fe400087fe4ff */
[----:B------:R-:W-:Y:S02]  /*07e0*/  IADD3.X R9, R4, UR13, RZ, P1, !PT ;  /* 0x0000000d04097c10 */ /* 0x000fe40008ffe4ff */
[----:B------:R-:W-:Y:S02]  /*07f0*/  PRMT R43, RZ, 0x7610, R43 ;  /* 0x00007610ff2b7816 */ /* 0x000fe4000000002b */
[C---:B------:R-:W-:Y:S02]  /*0800*/  IADD3 R6, P0, R2.reuse, UR8, RZ ;  /* 0x0000000802067c10 */ /* 0x040fe4000ff1e0ff */
[C---:B------:R-:W-:Y:S02]  /*0810*/  IADD3 R4, P1, R2.reuse, UR10, RZ ;  /* 0x0000000a02047c10 */ /* 0x040fe4000ff3e0ff */
        /* <DEDUP_REMOVED lines=10> */
[----:B------:R-:W-:-:S02]  /*08c0*/  PRMT R28, RZ, 0x7610, R28 ;  /* 0x00007610ff1c7816 */ /* 0x000fc4000000001c */
[----:B------:R-:W-:Y:S01]  /*08d0*/  PRMT R29, RZ, 0x7610, R29 ;  /* 0x00007610ff1d7816 */ /* 0x000fe2000000001d */
[----:B------:R0:W5:Y:S01]  /*08e0*/  @P4 LDG.E.U16 R41, desc[UR16][R16.64] ;  /* 0x0000001010294981 */ /* 0x000162000c1e1500 */
[----:B------:R-:W-:Y:S02]  /*08f0*/  PRMT R35, RZ, 0x7610, R35 ;  /* 0x00007610ff237816 */ /* 0x000fe40000000023 */
[----:B------:R-:W-:Y:S01]  /*0900*/  PRMT R26, RZ, 0x7610, R26 ;  /* 0x00007610ff1a7816 */ /* 0x000fe2000000001a */
[----:B------:R0:W5:Y:S01]  /*0910*/  @P4 LDG.E.U16 R30, desc[UR16][R14.64] ;  /* 0x000000100e1e4981 */ /* 0x000162000c1e1500 */
[C---:B------:R-:W-:Y:S02]  /*0920*/  IADD3.X R7, R3.reuse, UR9, RZ, P0, !PT ;  /* 0x0000000903077c10 */ /* 0x040fe400087fe4ff */
[C---:B------:R-:W-:Y:S01]  /*0930*/  IADD3.X R5, R3.reuse, UR11, RZ, P1, !PT ;  /* 0x0000000b03057c10 */ /* 0x040fe20008ffe4ff */
[----:B------:R0:W5:Y:S01]  /*0940*/  @P3 LDG.E.U16 R31, desc[UR16][R12.64] ;  /* 0x000000100c1f3981 */ /* 0x000162000c1e1500 */
[----:B------:R-:W-:-:S03]  /*0950*/  IADD3.X R3, R3, UR13, RZ, P6, !PT ;  /* 0x0000000d03037c10 */ /* 0x000fc6000b7fe4ff */
[----:B------:R0:W5:Y:S04]  /*0960*/  @P3 LDG.E.U16 R37, desc[UR16][R10.64] ;  /* 0x000000100a253981 */ /* 0x000168000c1e1500 */
[----:B------:R0:W5:Y:S04]  /*0970*/  @P3 LDG.E.U16 R28, desc[UR16][R8.64] ;  /* 0x00000010081c3981 */ /* 0x000168000c1e1500 */
[----:B------:R0:W5:Y:S04]  /*0980*/  @P2 LDG.E.U16 R29, desc[UR16][R6.64] ;  /* 0x00000010061d2981 */ /* 0x000168000c1e1500 */
[----:B------:R0:W5:Y:S04]  /*0990*/  @P2 LDG.E.U16 R35, desc[UR16][R4.64] ;  /* 0x0000001004232981 */ /* 0x000168000c1e1500 */
[----:B------:R0:W5:Y:S01]  /*09a0*/  @P2 LDG.E.U16 R26, desc[UR16][R2.64] ;  /* 0x00000010021a2981 */ /* 0x000162000c1e1500 */
[----:B------:R-:W-:-:S04]  /*09b0*/  ISETP.NE.U32.AND P0, PT, RZ, UR20, PT ;  /* 0x00000014ff007c0c */ /* 0x000fc8000bf05070 */
[----:B------:R-:W-:-:S04]  /*09c0*/  ISETP.NE.AND.EX P1, PT, RZ, UR21, PT, P0 ;  /* 0x00000015ff007c0c */ /* 0x000fc8000bf25300 */
[----:B------:R-:W-:Y:S01]  /*09d0*/  P2R R47, PR, RZ, 0x2 ;  /* 0x00000002ff2f7803 */ /* 0x000fe20000000000 */
[----:B--2---:R-:W-:Y:S01]  /*09e0*/  IMAD.U32 R27, R27, 0x10000, RZ ;  /* 0x000100001b1b7824 */ /* 0x004fe200078e00ff */
[----:B---3--:R-:W-:-:S07]  /*09f0*/  SHF.L.U32 R40, R43, 0x10, RZ ;  /* 0x000000102b287819 */ /* 0x008fce00000006ff */
[----:B0-----:R-:W-:Y:S05]  /*0a00*/  @!P1 BRA `(.L_x_83) ;  /* 0x00000004008c9947 */ /* 0x001fea0003800000 */
[----:B------:R-:W-:Y:S01]  /*0a10*/  ULDC.S8 UR5, c[0x0][0xe8a] ;  /* 0x0003a28000057ab9 */ /* 0x000fe20000000200 */
[----:B------:R-:W-:Y:S02]  /*0a20*/  PLOP3.LUT P0, PT, PT, PT, PT, 0x80, 0x0 ;  /* 0x000000000000781c */ /* 0x000fe40003f0f070 */
[----:B------:R-:W-:-:S13]  /*0a30*/  ISETP.NE.AND P1, PT, RZ, UR5, PT ;  /* 0x00000005ff007c0c */ /* 0x000fda000bf25270 */
[----:B------:R-:W0:Y:S01]  /*0a40*/  @!P1 LDC.64 R32, c[0x0][0xe80] ;  /* 0x0003a000ff209b82 */ /* 0x000e220000000a00 */
[----:B------:R-:W-:Y:S02]  /*0a50*/  @!P1 IMAD.MOV.U32 R42, RZ, RZ, -0x10000000 ;  /* 0xf0000000ff2a9424 */ /* 0x000fe400078e00ff */
[----:B------:R-:W-:-:S06]  /*0a60*/  @!P1 IMAD.MOV.U32 R43, RZ, RZ, 0x380fffff ;  /* 0x380fffffff2b9424 */ /* 0x000fcc00078e00ff */
[----:B0-----:R-:W-:Y:S01]  /*0a70*/  @!P1 DSETP.GEU.AND P6, PT, |R32|, R42, PT ;  /* 0x0000002a2000922a */ /* 0x001fe20003fce200 */
[----:B------:R-:W0:Y:S01]  /*0a80*/  LDC.64 R42, c[0x0][0xe90] ;  /* 0x0003a400ff2a7b82 */ /* 0x000e220000000a00 */
[----:B------:R-:W1:Y:S04]  /*0a90*/  @!P1 F2F.F32.F64 R44, R32 ;  /* 0x00000020002c9310 */ /* 0x000e680000301000 */
[----:B------:R-:W-:Y:S01]  /*0aa0*/  @!P1 PLOP3.LUT P0, PT, P6, PT, PT, 0x80, 0x0 ;  /* 0x000000000000981c */ /* 0x000fe2000370f070 */
[----:B0-----:R-:W2:Y:S01]  /*0ab0*/  LDG.E R43, desc[UR16][R42.64] ;  /* 0x000000102a2b7981 */ /* 0x001ea2000c1e1900 */
[----:B------:R-:W-:-:S11]  /*0ac0*/  ULDC.S8 UR5, c[0x0][0xe89] ;  /* 0x0003a24000057ab9 */ /* 0x000fd60000000200 */
[----:B-1----:R-:W-:Y:S01]  /*0ad0*/  @!P0 FMUL R44, R44, 1.175494350822287508e-38 ;  /* 0x008000002c2c8820 */ /* 0x002fe20000400000 */
[----:B------:R-:W-:Y:S01]  /*0ae0*/  ISETP.NE.AND P0, PT, RZ, UR5, PT ;  /* 0x00000005ff007c0c */ /* 0x000fe2000bf05270 */
[----:B-----5:R-:W-:Y:S01]  /*0af0*/  IMAD.U32 R37, R37, 0x10000, RZ ;  /* 0x0001000025257824 */ /* 0x020fe200078e00ff */
[----:B------:R-:W-:Y:S01]  /*0b00*/  SHF.L.U32 R41, R41, 0x10, RZ ;  /* 0x0000001029297819 */ /* 0x000fe200000006ff */
[----:B------:R-:W-:Y:S01]  /*0b10*/  IMAD.U32 R35, R35, 0x10000, RZ ;  /* 0x0001000023237824 */ /* 0x000fe200078e00ff */
[----:B------:R-:W-:Y:S01]  /*0b20*/  @!P1 SHF.L.U32 R34, R34, 0x10, RZ ;  /* 0x0000001022229819 */ /* 0x000fe200000006ff */
[----:B------:R-:W-:Y:S01]  /*0b30*/  UPRMT UR5, UR22, 0x8880, URZ ;  /* 0x0000888016057896 */ /* 0x000fe2000800003f */
[----:B------:R-:W-:Y:S01]  /*0b40*/  SHF.L.U32 R31, R31, 0x10, RZ ;  /* 0x000000101f1f7819 */ /* 0x000fe200000006ff */
[----:B------:R-:W-:Y:S02]  /*0b50*/  IMAD.U32 R39, R39, 0x10000, RZ ;  /* 0x0001000027277824 */ /* 0x000fe400078e00ff */
[----:B------:R-:W-:Y:S01]  /*0b60*/  @!P1 FADD.FTZ R44, -R44, 1 ;  /* 0x3f8000002c2c9421 */ /* 0x000fe20000010100 */
[----:B------:R-:W-:Y:S01]  /*0b70*/  IMAD.U32 R29, R29, 0x10000, RZ ;  /* 0x000100001d1d7824 */ /* 0x000fe200078e00ff */
[----:B--2---:R-:W0:Y:S02]  /*0b80*/  MUFU.RCP R36, R43 ;  /* 0x0000002b00247308 */ /* 0x004e240000001000 */
[-C--:B0-----:R-:W-:Y:S01]  /*0b90*/  FMUL.FTZ R40, R40, R36.reuse ;  /* 0x0000002428287220 */ /* 0x081fe20000410000 */
[-C--:B------:R-:W-:Y:S01]  /*0ba0*/  FMUL.FTZ R42, R41, R36.reuse ;  /* 0x00000024292a7220 */ /* 0x080fe20000410000 */
[-C--:B------:R-:W-:Y:S01]  /*0bb0*/  FMUL.FTZ R38, R37, R36.reuse ;  /* 0x0000002425267220 */ /* 0x080fe20000410000 */
[----:B------:R-:W-:Y:S01]  /*0bc0*/  FMUL.FTZ R36, R35, R36 ;  /* 0x0000002423247220 */ /* 0x000fe20000410000 */
[----:B------:R-:W-:Y:S01]  /*0bd0*/  @!P1 FMUL.FTZ R41, R34, UR18 ;  /* 0x0000001222299c20 */ /* 0x000fe20008410000 */
        /* <DEDUP_REMOVED lines=8> */
[----:B------:R-:W-:-:S13]  /*0c60*/  FSETP.NEU.FTZ.AND P0, PT, RZ, UR15, PT ;  /* 0x0000000fff007c0b */ /* 0x000fda000bf1d000 */
[----:B------:R-:W-:Y:S01]  /*0c70*/  @P0 FFMA.FTZ R40, R27, UR15, R40 ;  /* 0x0000000f1b280c23 */ /* 0x000fe20008010028 */
[----:B------:R-:W-:Y:S01]  /*0c80*/  @P0 FFMA.FTZ R42, R39, UR15, R42 ;  /* 0x0000000f272a0c23 */ /* 0x000fe2000801002a */
[----:B------:R-:W-:Y:S01]  /*0c90*/  @P0 FFMA.FTZ R38, R31, UR15, R38 ;  /* 0x0000000f1f260c23 */ /* 0x000fe20008010026 */
[----:B------:R-:W-:Y:S01]  /*0ca0*/  @P0 FFMA.FTZ R36, R29, UR15, R36 ;  /* 0x0000000f1d240c23 */ /* 0x000fe20008010024 */
[----:B------:R-:W-:Y:S01]  /*0cb0*/  ISETP.NE.AND P0, PT, RZ, UR5, PT ;  /* 0x00000005ff007c0c */ /* 0x000fe2000bf05270 */
[----:B------:R-:W-:Y:S02]  /*0cc0*/  IMAD.MOV.U32 R34, RZ, RZ, R40 ;  /* 0x000000ffff227224 */ /* 0x000fe400078e0028 */
[----:B------:R-:W-:Y:S01]  /*0cd0*/  @!P1 FFMA.FTZ R34, R40, R44, R41 ;  /* 0x0000002c28229223 */ /* 0x000fe20000010029 */
[----:B------:R-:W-:Y:S01]  /*0ce0*/  IMAD.MOV.U32 R41, RZ, RZ, R42 ;  /* 0x000000ffff297224 */ /* 0x000fe200078e002a */
[----:B------:R-:W-:Y:S08]  /*0cf0*/  @P1 BRA `(.L_x_84) ;  /* 0x0000000000241947 */ /* 0x000ff00003800000 */
[----:B------:R-:W-:Y:S01]  /*0d00*/  MOV R44, 0xf0000000 ;  /* 0xf0000000002c7802 */ /* 0x000fe20000000f00 */
[----:B------:R-:W-:Y:S01]  /*0d10*/  IMAD.MOV.U32 R45, RZ, RZ, 0x380fffff ;  /* 0x380fffffff2d7424 */ /* 0x000fe200078e00ff */
[----:B------:R-:W0:Y:S01]  /*0d20*/  F2F.F32.F64 R43, UR24 ;  /* 0x00000018002b7d10 */ /* 0x000e220008301000 */
[----:B------:R-:W-:-:S04]  /*0d30*/  IMAD.U32 R30, R30, 0x10000, RZ ;  /* 0x000100001e1e7824 */ /* 0x000fc800078e00ff */
[----:B------:R-:W-:Y:S01]  /*0d40*/  DSETP.LEU.AND P6, PT, R44, |UR24|, PT ;  /* 0x400000182c007e2a */ /* 0x000fe2000bfcb000 */
[----:B------:R-:W-:-:S13]  /*0d50*/  FMUL.FTZ R41, R30, UR18 ;  /* 0x000000121e297c20 */ /* 0x000fda0008410000 */
[----:B0-----:R-:W-:-:S04]  /*0d60*/  @!P6 FMUL R43, R43, 1.175494350822287508e-38 ;  /* 0x008000002b2be820 */ /* 0x001fc80000400000 */
[----:B------:R-:W-:-:S04]  /*0d70*/  FADD.FTZ R30, -R43, 1 ;  /* 0x3f8000002b1e7421 */ /* 0x000fc80000010100 */
[----:B------:R-:W-:-:S07]  /*0d80*/  FFMA.FTZ R41, R30, R42, R41 ;  /* 0x0000002a1e297223 */ /* 0x000fce0000010029 */
.L_x_84:
[----:B------:R-:W-:Y:S01]  /*0d90*/  F2FP.BF16.F32.PACK_AB R30, RZ, R41 ;  /* 0x00000029ff1e723e */ /* 0x000fe200000010ff */
[----:B------:R-:W-:Y:S01]  /*0da0*/  @P0 FFMA.FTZ R41, R41, UR18, R42 ;  /* 0x0000001229290c23 */ /* 0x000fe2000801002a */
[----:B------:R-:W-:Y:S01]  /*0db0*/  MOV R44, R38 ;  /* 0x00000026002c7202 */ /* 0x000fe20000000f00 */
[----:B------:R-:W-:Y:S06]  /*0dc0*/  @P1 BRA `(.L_x_85) ;  /* 0x0000000000241947 */ /* 0x000fec0003800000 */
[----:B------:R-:W-:Y:S01]  /*0dd0*/  IMAD.MOV.U32 R42, RZ, RZ, -0x10000000 ;  /* 0xf0000000ff2a7424 */ /* 0x000fe200078e00ff */
[----:B------:R-:W-:Y:S01]  /*0de0*/  SHF.L.U32 R28, R28, 0x10, RZ ;  /* 0x000000101c1c7819 */ /* 0x000fe200000006ff */
[----:B------:R-:W-:-:S06]  /*0df0*/  IMAD.MOV.U32 R43, RZ, RZ, 0x380fffff ;  /* 0x380fffffff2b7424 */ /* 0x000fcc00078e00ff */
[----:B------:R-:W-:Y:S01]  /*0e00*/  DSETP.LEU.AND P6, PT, R42, |UR24|, PT ;  /* 0x400000182a007e2a */ /* 0x000fe2000bfcb000 */
[----:B------:R-:W0:Y:S01]  /*0e10*/  F2F.F32.F64 R42, UR24 ;  /* 0x00000018002a7d10 */ /* 0x000e220008301000 */
[----:B------:R-:W-:-:S12]  /*0e20*/  FMUL.FTZ R43, R28, UR18 ;  /* 0x000000121c2b7c20 */ /* 0x000fd80008410000 */
[----:B0-----:R-:W-:-:S04]  /*0e30*/  @!P6 FMUL R42, R42, 1.175494350822287508e-38 ;  /* 0x008000002a2ae820 */ /* 0x001fc80000400000 */
[----:B------:R-:W-:-:S04]  /*0e40*/  FADD.FTZ R42, -R42, 1 ;  /* 0x3f8000002a2a7421 */ /* 0x000fc80000010100 */
[----:B------:R-:W-:-:S07]  /*0e50*/  FFMA.FTZ R44, R42, R38, R43 ;  /* 0x000000262a2c7223 */ /* 0x000fce000001002b */
.L_x_85:
[----:B------:R-:W-:Y:S01]  /*0e60*/  IMAD.MOV.U32 R42, RZ, RZ, R36 ;  /* 0x000000ffff2a7224 */ /* 0x000fe200078e0024 */
[----:B------:R-:W-:Y:S06]  /*0e70*/  @P1 BRA `(.L_x_86) ;  /* 0x0000000000241947 */ /* 0x000fec0003800000 */
[----:B------:R-:W-:Y:S01]  /*0e80*/  IMAD.MOV.U32 R42, RZ, RZ, -0x10000000 ;  /* 0xf0000000ff2a7424 */ /* 0x000fe200078e00ff */
[----:B------:R-:W-:Y:S01]  /*0e90*/  MOV R43, 0x380fffff ;  /* 0x380fffff002b7802 */ /* 0x000fe20000000f00 */
[----:B------:R-:W0:Y:S01]  /*0ea0*/  F2F.F32.F64 R28, UR24 ;  /* 0x00000018001c7d10 */ /* 0x000e220008301000 */
[----:B------:R-:W-:-:S04]  /*0eb0*/  IMAD.U32 R26, R26, 0x10000, RZ ;  /* 0x000100001a1a7824 */ /* 0x000fc800078e00ff */
[----:B------:R-:W-:Y:S01]  /*0ec0*/  DSETP.LEU.AND P1, PT, R42, |UR24|, PT ;  /* 0x400000182a007e2a */ /* 0x000fe2000bf2b000 */
[----:B------:R-:W-:-:S13]  /*0ed0*/  FMUL.FTZ R43, R26, UR18 ;  /* 0x000000121a2b7c20 */ /* 0x000fda0008410000 */
[----:B0-----:R-:W-:-:S04]  /*0ee0*/  @!P1 FMUL R28, R28, 1.175494350822287508e-38 ;  /* 0x008000001c1c9820 */ /* 0x001fc80000400000 */
[----:B------:R-:W-:-:S04]  /*0ef0*/  FADD.FTZ R28, -R28, 1 ;  /* 0x3f8000001c1c7421 */ /* 0x000fc80000010100 */
[----:B------:R-:W-:-:S07]  /*0f00*/  FFMA.FTZ R42, R28, R36, R43 ;  /* 0x000000241c2a7223 */ /* 0x000fce000001002b */
.L_x_86:
[----:B------:R-:W-:Y:S01]  /*0f10*/  FFMA.FTZ R43, R34, UR18, R40 ;  /* 0x00000012222b7c23 */ /* 0x000fe20008010028 */
[----:B------:R-:W-:Y:S01]  /*0f20*/  F2FP.BF16.F32.PACK_AB R28, RZ, R44 ;  /* 0x0000002cff1c723e */ /* 0x000fe200000010ff */
[----:B------:R-:W-:Y:S01]  /*0f30*/  @P0 FFMA.FTZ R44, R44, UR18, R38 ;  /* 0x000000122c2c0c23 */ /* 0x000fe20008010026 */
[----:B------:R-:W-:Y:S01]  /*0f40*/  F2FP.BF16.F32.PACK_AB R26, RZ, R42 ;  /* 0x0000002aff1a723e */ /* 0x000fe200000010ff */
[----:B------:R-:W-:Y:S01]  /*0f50*/  @P0 FFMA.FTZ R42, R42, UR18, R36 ;  /* 0x000000122a2a0c23 */ /* 0x000fe20008010024 */
[----:B------:R-:W-:Y:S01]  /*0f60*/  FSEL R40, R34, R43, !P0 ;  /* 0x0000002b22287208 */ /* 0x000fe20004000000 */
[-C--:B------:R-:W-:Y:S01]  /*0f70*/  FFMA.FTZ R39, R41, -R0.reuse, R39 ;  /* 0x8000000029277223 */ /* 0x080fe20000010027 */
[-C--:B------:R-:W-:Y:S01]  /*0f80*/  FFMA.FTZ R31, R44, -R0.reuse, R31 ;  /* 0x800000002c1f7223 */ /* 0x080fe2000001001f */
[-C--:B------:R-:W-:Y:S01]  /*0f90*/  FFMA.FTZ R29, R42, -R0.reuse, R29 ;  /* 0x800000002a1d7223 */ /* 0x080fe2000001001d */
[----:B------:R-:W-:Y:S01]  /*0fa0*/  PRMT R41, R35, 0x7610, R41 ;  /* 0x0000761023297816 */ /* 0x000fe20000000029 */
[----:B------:R-:W-:Y:S01]  /*0fb0*/  FFMA.FTZ R27, R40, -R0, R27 ;  /* 0x80000000281b7223 */ /* 0x000fe2000001001b */
[----:B------:R-:W-:-:S02]  /*0fc0*/  PRMT R43, R37, 0x7610, R43 ;  /* 0x00007610252b7816 */ /* 0x000fc4000000002b */
[----:B------:R-:W-:Y:S02]  /*0fd0*/  PRMT R35, R32, 0x7610, R35 ;  /* 0x0000761020237816 */ /* 0x000fe40000000023 */
[----:B------:R-:W-:Y:S02]  /*0fe0*/  PRMT R37, R33, 0x7610, R37 ;  /* 0x0000761021257816 */ /* 0x000fe40000000025 */
[----:B------:R-:W-:Y:S02]  /*0ff0*/  F2FP.BF16.F32.PACK_AB R32, R27, R34 ;  /* 0x000000221b20723e */ /* 0x000fe400000010ff */
[----:B------:R-:W-:Y:S02]  /*1000*/  F2FP.BF16.F32.PACK_AB R39, RZ, R39 ;  /* 0x00000027ff27723e */ /* 0x000fe400000010ff */
[----:B------:R-:W-:Y:S02]  /*1010*/  F2FP.BF16.F32.PACK_AB R31, RZ, R31 ;  /* 0x0000001fff1f723e */ /* 0x000fe400000010ff */
[----:B------:R-:W-:Y:S01]  /*1020*/  F2FP.BF16.F32.PACK_AB R29, RZ, R29 ;  /* 0x0000001dff1d723e */ /* 0x000fe200000010ff */
[----:B------:R-:W-:Y:S06]  /*1030*/  BRA `(.L_x_87) ;  /* 0x0000000400607947 */ /* 0x000fec0003800000 */
.L_x_83:
[----:B------:R-:W-:Y:S01]  /*1040*/  ULDC.S8 UR5, c[0x0][0xe89] ;  /* 0x0003a24000057ab9 */ /* 0x000fe20000000200 */
[----:B------:R-:W-:Y:S02]  /*1050*/  FSETP.NEU.FTZ.AND P1, PT, RZ, UR15, PT ;  /* 0x0000000fff007c0b */ /* 0x000fe4000bf3d000 */
[----:B------:R-:W-:Y:S01]  /*1060*/  ISETP.NE.AND P0, PT, RZ, UR5, PT ;  /* 0x00000005ff007c0c */ /* 0x000fe2000bf05270 */
[----:B------:R-:W-:Y:S02]  /*1070*/  ULDC.S8 UR5, c[0x0][0xe8a] ;  /* 0x0003a28000057ab9 */ /* 0x000fe40000000200 */
[----:B------:R-:W-:-:S10]  /*1080*/  ISETP.NE.AND P6, PT, RZ, UR5, PT ;  /* 0x00000005ff007c0c */ /* 0x000fd4000bfc5270 */
[----:B------:R-:W-:-:S04]  /*1090*/  @P0 FADD.FTZ R40, -R40, -RZ ;  /* 0x800000ff28280221 */ /* 0x000fc80000010100 */
[----:B------:R-:W-:Y:S01]  /*10a0*/  @P1 FFMA.FTZ R40, R27, UR15, R40 ;  /* 0x0000000f1b281c23 */ /* 0x000fe20008010028 */
[----:B------:R-:W-:Y:S06]  /*10b0*/  @!P6 BRA `(.L_x_88) ;  /* 0x00000000007ce947 */ /* 0x000fec0003800000 */
[----:B------:R-:W-:Y:S01]  /*10c0*/  UPRMT UR5, UR22, 0x8880, URZ ;  /* 0x0000888016057896 */ /* 0x000fe2000800003f */
[----:B-----5:R-:W-:Y:S01]  /*10d0*/  SHF.L.U32 R34, R37, 0x10, RZ ;  /* 0x0000001025227819 */ /* 0x020fe200000006ff */
[----:B------:R-:W-:Y:S01]  /*10e0*/  IMAD.U32 R26, R41, 0x10000, RZ ;  /* 0x00010000291a7824 */ /* 0x000fe200078e00ff */
[----:B------:R-:W-:Y:S01]  /*10f0*/  SHF.L.U32 R33, R31, 0x10, RZ ;  /* 0x000000101f217819 */ /* 0x000fe200000006ff */
[----:B------:R-:W-:Y:S02]  /*1100*/  IMAD.U32 R36, R35, 0x10000, RZ ;  /* 0x0001000023247824 */ /* 0x000fe400078e00ff */
[----:B------:R-:W-:Y:S01]  /*1110*/  @P0 FADD.FTZ R26, -R26, -RZ ;  /* 0x800000ff1a1a0221 */ /* 0x000fe20000010100 */
[----:B------:R-:W-:Y:S01]  /*1120*/  @P0 FADD.FTZ R34, -R34, -RZ ;  /* 0x800000ff22220221 */ /* 0x000fe20000010100 */
[----:B------:R-:W-:Y:S01]  /*1130*/  @P0 FADD.FTZ R36, -R36, -RZ ;  /* 0x800000ff24240221 */ /* 0x000fe20000010100 */
[----:B------:R-:W-:Y:S01]  /*1140*/  ISETP.NE.AND P0, PT, RZ, UR5, PT ;  /* 0x00000005ff007c0c */ /* 0x000fe2000bf05270 */
[----:B------:R-:W-:-:S02]  /*1150*/  IMAD.U32 R39, R39, 0x10000, RZ ;  /* 0x0001000027277824 */ /* 0x000fc400078e00ff */
[----:B------:R-:W-:Y:S01]  /*1160*/  @P1 FFMA.FTZ R34, R33, UR15, R34 ;  /* 0x0000000f21221c23 */ /* 0x000fe20008010022 */
[----:B------:R-:W-:Y:S02]  /*1170*/  IMAD.U32 R45, R29, 0x10000, RZ ;  /* 0x000100001d2d7824 */ /* 0x000fe400078e00ff */
[----:B------:R-:W-:Y:S01]  /*1180*/  FFMA.FTZ R29, R40, UR18, R40 ;  /* 0x00000012281d7c23 */ /* 0x000fe20008010028 */
[----:B------:R-:W-:Y:S01]  /*1190*/  @P1 FFMA.FTZ R26, R39, UR15, R26 ;  /* 0x0000000f271a1c23 */ /* 0x000fe2000801001a */
[----:B------:R-:W-:Y:S01]  /*11a0*/  @P1 FFMA.FTZ R36, R45, UR15, R36 ;  /* 0x0000000f2d241c23 */ /* 0x000fe20008010024 */
[----:B------:R-:W-:-:S03]  /*11b0*/  F2FP.BF16.F32.PACK_AB R28, RZ, R34 ;  /* 0x00000022ff1c723e */ /* 0x000fc600000010ff */
[----:B------:R-:W-:Y:S02]  /*11c0*/  F2FP.BF16.F32.PACK_AB R30, RZ, R26 ;  /* 0x0000001aff1e723e */ /* 0x000fe400000010ff */
[----:B------:R-:W-:Y:S01]  /*11d0*/  FSEL R32, R40, R29, !P0 ;  /* 0x0000001d28207208 */ /* 0x000fe20004000000 */
[----:B------:R-:W-:Y:S01]  /*11e0*/  @P0 FFMA.FTZ R26, R26, UR18, R26 ;  /* 0x000000121a1a0c23 */ /* 0x000fe2000801001a */
[----:B------:R-:W-:-:S03]  /*11f0*/  @P0 FFMA.FTZ R34, R34, UR18, R34 ;  /* 0x0000001222220c23 */ /* 0x000fc60008010022 */
[----:B------:R-:W-:Y:S01]  /*1200*/  FFMA.FTZ R31, R26, -R0, R39 ;  /* 0x800000001a1f7223 */ /* 0x000fe20000010027 */
[----:B------:R-:W-:Y:S01]  /*1210*/  F2FP.BF16.F32.PACK_AB R26, RZ, R36 ;  /* 0x00000024ff1a723e */ /* 0x000fe200000010ff */
[-C--:B------:R-:W-:Y:S01]  /*1220*/  FFMA.FTZ R34, R34, -R0.reuse, R33 ;  /* 0x8000000022227223 */ /* 0x080fe20000010021 */
[----:B------:R-:W-:Y:S01]  /*1230*/  @P0 FFMA.FTZ R36, R36, UR18, R36 ;  /* 0x0000001224240c23 */ /* 0x000fe20008010024 */
[----:B------:R-:W-:-:S03]  /*1240*/  FFMA.FTZ R27, R32, -R0, R27 ;  /* 0x80000000201b7223 */ /* 0x000fc6000001001b */
[----:B------:R-:W-:Y:S01]  /*1250*/  FFMA.FTZ R29, R36, -R0, R45 ;  /* 0x80000000241d7223 */ /* 0x000fe2000001002d */
[----:B------:R-:W-:Y:S02]  /*1260*/  F2FP.BF16.F32.PACK_AB R39, R34, R31 ;  /* 0x0000001f2227723e */ /* 0x000fe400000010ff */
[----:B------:R-:W-:Y:S02]  /*1270*/  F2FP.BF16.F32.PACK_AB R32, R27, R40 ;  /* 0x000000281b20723e */ /* 0x000fe400000010ff */
[----:B------:R-:W-:Y:S02]  /*1280*/  F2FP.BF16.F32.PACK_AB R29, RZ, R29 ;  /* 0x0000001dff1d723e */ /* 0x000fe400000010ff */
[----:B------:R-:W-:Y:S01]  /*1290*/  PRMT R31, R39, 0x7632, R31 ;  /* 0x00007632271f7816 */ /* 0x000fe2000000001f */
[----:B------:R-:W-:Y:S06]  /*12a0*/  BRA `(.L_x_87) ;  /* 0x0000000000c47947 */ /* 0x000fec0003800000 */
.L_x_88:
[----:B------:R-:W-:Y:S01]  /*12b0*/  IMAD.MOV.U32 R44, RZ, RZ, -0x10000000 ;  /* 0xf0000000ff2c7424 */ /* 0x000fe200078e00ff */
[----:B------:R-:W-:Y:S01]  /*12c0*/  MOV R45, 0x380fffff ;  /* 0x380fffff002d7802 */ /* 0x000fe20000000f00 */
[----:B------:R-:W0:Y:S01]  /*12d0*/  F2F.F32.F64 R32, UR24 ;  /* 0x0000001800207d10 */ /* 0x000e220008301000 */
[----:B------:R-:W-:Y:S01]  /*12e0*/  UPRMT UR5, UR22, 0x8880, URZ ;  /* 0x0000888016057896 */ /* 0x000fe2000800003f */
[----:B-----5:R-:W-:Y:S01]  /*12f0*/  SHF.L.U32 R39, R39, 0x10, RZ ;  /* 0x0000001027277819 */ /* 0x020fe200000006ff */
[----:B------:R-:W-:Y:S01]  /*1300*/  IMAD.U32 R30, R30, 0x10000, RZ ;  /* 0x000100001e1e7824 */ /* 0x000fe200078e00ff */
[----:B------:R-:W-:Y:S01]  /*1310*/  SHF.L.U32 R28, R28, 0x10, RZ ;  /* 0x000000101c1c7819 */ /* 0x000fe200000006ff */
[----:B------:R-:W-:Y:S01]  /*1320*/  DSETP.LEU.AND P6, PT, R44, |UR24|, PT ;  /* 0x400000182c007e2a */ /* 0x000fe2000bfcb000 */
[----:B------:R-:W-:Y:S02]  /*1330*/  IMAD.U32 R34, R34, 0x10000, RZ ;  /* 0x0001000022227824 */ /* 0x000fe400078e00ff */
[----:B------:R-:W-:Y:S01]  /*1340*/  FMUL.FTZ R30, R30, UR18 ;  /* 0x000000121e1e7c20 */ /* 0x000fe20008410000 */
[----:B------:R-:W-:Y:S01]  /*1350*/  IMAD.U32 R45, R41, 0x10000, RZ ;  /* 0x00010000292d7824 */ /* 0x000fe200078e00ff */
[----:B------:R-:W-:Y:S01]  /*1360*/  SHF.L.U32 R26, R26, 0x10, RZ ;  /* 0x000000101a1a7819 */ /* 0x000fe200000006ff */
[----:B------:R-:W-:Y:S01]  /*1370*/  FMUL.FTZ R33, R34, UR18 ;  /* 0x0000001222217c20 */ /* 0x000fe20008410000 */
[----:B------:R-:W-:-:S02]  /*1380*/  IMAD.U32 R49, R37, 0x10000, RZ ;  /* 0x0001000025317824 */ /* 0x000fc400078e00ff */
[----:B------:R-:W-:Y:S01]  /*1390*/  @P0 FADD.FTZ R45, -R45, -RZ ;  /* 0x800000ff2d2d0221 */ /* 0x000fe20000010100 */
[----:B------:R-:W-:Y:S02]  /*13a0*/  IMAD.U32 R38, R31, 0x10000, RZ ;  /* 0x000100001f267824 */ /* 0x000fe400078e00ff */
[----:B------:R-:W-:Y:S01]  /*13b0*/  FMUL.FTZ R31, R28, UR18 ;  /* 0x000000121c1f7c20 */ /* 0x000fe20008410000 */
[----:B------:R-:W-:Y:S01]  /*13c0*/  @P0 FADD.FTZ R49, -R49, -RZ ;  /* 0x800000ff31310221 */ /* 0x000fe20000010100 */
[----:B------:R-:W-:Y:S01]  /*13d0*/  @P1 FFMA.FTZ R45, R39, UR15, R45 ;  /* 0x0000000f272d1c23 */ /* 0x000fe2000801002d */
[----:B0-----:R-:W-:Y:S01]  /*13e0*/  @!P6 FMUL R32, R32, 1.175494350822287508e-38 ;  /* 0x008000002020e820 */ /* 0x001fe20000400000 */
[----:B------:R-:W-:Y:S01]  /*13f0*/  ISETP.NE.AND P6, PT, RZ, UR5, PT ;  /* 0x00000005ff007c0c */ /* 0x000fe2000bfc5270 */
[----:B------:R-:W-:Y:S02]  /*1400*/  @P1 FFMA.FTZ R49, R38, UR15, R49 ;  /* 0x0000000f26311c23 */ /* 0x000fe40008010031 */
[----:B------:R-:W-:-:S04]  /*1410*/  FADD.FTZ R36, -R32, 1 ;  /* 0x3f80000020247421 */ /* 0x000fc80000010100 */
[C---:B------:R-:W-:Y:S01]  /*1420*/  FFMA.FTZ R34, R36.reuse, R45, R30 ;  /* 0x0000002d24227223 */ /* 0x040fe2000001001e */
[C---:B------:R-:W-:Y:S01]  /*1430*/  FFMA.FTZ R33, R36.reuse, R40, R33 ;  /* 0x0000002824217223 */ /* 0x040fe20000010021 */
[----:B------:R-:W-:-:S03]  /*1440*/  FFMA.FTZ R31, R36, R49, R31 ;  /* 0x00000031241f7223 */ /* 0x000fc6000001001f */
[----:B------:R-:W-:Y:S01]  /*1450*/  F2FP.BF16.F32.PACK_AB R30, RZ, R34 ;  /* 0x00000022ff1e723e */ /* 0x000fe200000010ff */
[----:B------:R-:W-:Y:S01]  /*1460*/  @P6 FFMA.FTZ R34, R34, UR18, R45 ;  /* 0x0000001222226c23 */ /* 0x000fe2000801002d */
[----:B------:R-:W-:Y:S01]  /*1470*/  IMAD.U32 R45, R35, 0x10000, RZ ;  /* 0x00010000232d7824 */ /* 0x000fe200078e00ff */
[----:B------:R-:W-:Y:S01]  /*1480*/  F2FP.BF16.F32.PACK_AB R32, RZ, R33 ;  /* 0x00000021ff20723e */ /* 0x000fe200000010ff */
[----:B------:R-:W-:Y:S01]  /*1490*/  @P6 FFMA.FTZ R33, R33, UR18, R40 ;  /* 0x0000001221216c23 */ /* 0x000fe20008010028 */
[----:B------:R-:W-:Y:S02]  /*14a0*/  IMAD.U32 R40, R29, 0x10000, RZ ;  /* 0x000100001d287824 */ /* 0x000fe400078e00ff */
[----:B------:R-:W-:Y:S01]  /*14b0*/  @P0 FADD.FTZ R45, -R45, -RZ ;  /* 0x800000ff2d2d0221 */ /* 0x000fe20000010100 */
[----:B------:R-:W-:Y:S01]  /*14c0*/  FMUL.FTZ R29, R26, UR18 ;  /* 0x000000121a1d7c20 */ /* 0x000fe20008410000 */
[----:B------:R-:W-:Y:S01]  /*14d0*/  F2FP.BF16.F32.PACK_AB R28, RZ, R31 ;  /* 0x0000001fff1c723e */ /* 0x000fe200000010ff */
[----:B------:R-:W-:Y:S01]  /*14e0*/  @P6 FFMA.FTZ R31, R31, UR18, R49 ;  /* 0x000000121f1f6c23 */ /* 0x000fe20008010031 */
[----:B------:R-:W-:Y:S01]  /*14f0*/  @P1 FFMA.FTZ R45, R40, UR15, R45 ;  /* 0x0000000f282d1c23 */ /* 0x000fe2000801002d */
[-C--:B------:R-:W-:Y:S01]  /*1500*/  FFMA.FTZ R27, R33, -R0.reuse, R27 ;  /* 0x80000000211b7223 */ /* 0x080fe2000001001b */
[-C--:B------:R-:W-:Y:S01]  /*1510*/  FFMA.FTZ R34, R34, -R0.reuse, R39 ;  /* 0x8000000022227223 */ /* 0x080fe20000010027 */
[----:B------:R-:W-:Y:S01]  /*1520*/  FFMA.FTZ R31, R31, -R0, R38 ;  /* 0x800000001f1f7223 */ /* 0x000fe20000010026 */
[----:B------:R-:W-:-:S03]  /*1530*/  FFMA.FTZ R29, R36, R45, R29 ;  /* 0x0000002d241d7223 */ /* 0x000fc6000001001d */
[----:B------:R-:W-:Y:S02]  /*1540*/  F2FP.BF16.F32.PACK_AB R27, R34, R27 ;  /* 0x0000001b221b723e */ /* 0x000fe400000010ff */
[----:B------:R-:W-:Y:S01]  /*1550*/  F2FP.BF16.F32.PACK_AB R26, RZ, R29 ;  /* 0x0000001dff1a723e */ /* 0x000fe200000010ff */
[----:B------:R-:W-:Y:S01]  /*1560*/  @P6 FFMA.FTZ R29, R29, UR18, R45 ;  /* 0x000000121d1d6c23 */ /* 0x000fe2000801002d */
[----:B------:R-:W-:Y:S02]  /*1570*/  PRMT R39, R27, 0x7632, R39 ;  /* 0x000076321b277816 */ /* 0x000fe40000000027 */
[----:B------:R-:W-:Y:S01]  /*1580*/  PRMT R32, R32, 0x5410, R27 ;  /* 0x0000541020207816 */ /* 0x000fe2000000001b */
[----:B------:R-:W-:-:S05]  /*1590*/  FFMA.FTZ R36, R29, -R0, R40 ;  /* 0x800000001d247223 */ /* 0x000fca0000010028 */
[----:B------:R-:W-:-:S04]  /*15a0*/  F2FP.BF16.F32.PACK_AB R31, R36, R31 ;  /* 0x0000001f241f723e */ /* 0x000fc800000010ff */
[----:B------:R-:W-:-:S07]  /*15b0*/  PRMT R29, R31, 0x7632, R29 ;  /* 0x000076321f1d7816 */ /* 0x000fce000000001d */
.L_x_87:
[----:B------:R-:W-:Y:S02]  /*15c0*/  PRMT R27, R32, 0x7632, R27 ;  /* 0x00007632201b7816 */ /* 0x000fe4000000001b */
[----:B------:R-:W-:-:S03]  /*15d0*/  ISETP.NE.AND P0, PT, R47, RZ, PT ;  /* 0x000000ff2f00720c */ /* 0x000fc60003f05270 */
[----:B------:R0:W-:Y:S04]  /*15e0*/  @P5 STG.E.U16 desc[UR16][R24.64], R27 ;  /* 0x0000001b18005986 */ /* 0x0001e8000c101510 */
        /* <DEDUP_REMOVED lines=8> */
.L_x_89:
[----:B------:R-:W-:Y:S01]  /*1670*/  ULEA UR5, UR19, UR4, 0x2 ;  /* 0x0000000413057291 */ /* 0x000fe2000f8e103f */
[----:B------:R2:W-:Y:S03]  /*1680*/  @P5 STG.E.U16 desc[UR16][R20.64], R32 ;  /* 0x0000002014005986 */ /* 0x0005e6000c101510 */
[----:B------:R-:W-:Y:S01]  /*1690*/  USHF.R.S32.HI UR6, URZ, 0x1f, UR5 ;  /* 0x0000001f3f067899 */ /* 0x000fe20008011405 */
[----:B------:R2:W-:Y:S01]  /*16a0*/  @P4 STG.E.U16 desc[UR16][R14.64], R30 ;  /* 0x0000001e0e004986 */ /* 0x0005e2000c101510 */
[----:B------:R-:W-:Y:S02]  /*16b0*/  UISETP.GT.U32.AND UP0, UPT, UR14, UR5, UPT ;  /* 0x000000050e00728c */ /* 0x000fe4000bf04070 */
[----:B-1----:R-:W-:Y:S01]  /*16c0*/  IMAD.U32 R4, RZ, RZ, UR5 ;  /* 0x00000005ff047e24 */ /* 0x002fe2000f8e00ff */
[----:B------:R-:W-:Y:S01]  /*16d0*/  UMOV UR4, UR5 ;  /* 0x0000000500047c82 */ /* 0x000fe20008000000 */
[----:B------:R2:W-:Y:S01]  /*16e0*/  @P3 STG.E.U16 desc[UR16][R8.64], R28 ;  /* 0x0000001c08003986 */ /* 0x0005e2000c101510 */
[----:B------:R-:W-:-:S02]  /*16f0*/  UISETP.GT.AND.EX UP0, UPT, UR7, UR6, UPT, UP0 ;  /* 0x000000060700728c */ /* 0x000fc4000bf04300 */
[----:B------:R-:W-:Y:S01]  /*1700*/  ISETP.LT.AND P1, PT, R4, 0x10000, PT ;  /* 0x000100000400780c */ /* 0x000fe20003f21270 */
[----:B------:R2:W-:Y:S03]  /*1710*/  @P2 STG.E.U16 desc[UR16][R2.64], R26 ;  /* 0x0000001a02002986 */ /* 0x0005e6000c101510 */
[----:B------:R-:W-:-:S13]  /*1720*/  PLOP3.LUT P0, PT, PT, PT, UP0, 0x80, 0x0 ;  /* 0x000000000000781c */ /* 0x000fda0003f0f008 */
[----:B--2---:R-:W-:Y:S05]  /*1730*/  @P0 BRA P1, `(.L_x_90) ;  /* 0xffffffec00500947 */ /* 0x004fea000083ffff */
[----:B------:R-:W-:Y:S05]  /*1740*/  EXIT ;  /* 0x000000000000794d */ /* 0x000fea0003800000 */
.L_x_82:
[----:B------:R-:W0:Y:S02]  /*1750*/  S2R R4, SR_TID.X ;  /* 0x0000000000047919 */ /* 0x000e240000002100 */
[----:B0-----:R-:W-:-:S03]  /*1760*/  IMAD.WIDE.U32 R2, R4, 0x4, RZ ;  /* 0x0000000404027825 */ /* 0x001fc600078e00ff */
[----:B------:R-:W-:-:S04]  /*1770*/  ISETP.GE.U32.AND P0, PT, R2, UR14, PT ;  /* 0x0000000e02007c0c */ /* 0x000fc8000bf06070 */
[----:B------:R-:W-:-:S04]  /*1780*/  ISETP.GE.AND.EX P0, PT, R3, UR7, PT, P0 ;  /* 0x0000000703007c0c */ /* 0x000fc8000bf06300 */
[----:B------:R-:W-:-:S13]  /*1790*/  ISETP.GT.U32.OR P0, PT, R4, 0x3fff, P0 ;  /* 0x00003fff0400780c */ /* 0x000fda0000704470 */
[----:B------:R-:W-:Y:S05]  /*17a0*/  @P0 EXIT ;  /* 0x000000000000094d */ /* 0x000fea0003800000 */
[----:B------:R-:W0:Y:S01]  /*17b0*/  LDC.64 R2, c[0x0][0xe80] ;  /* 0x0003a000ff027b82 */ /* 0x000e220000000a00 */
[----:B------:R-:W-:Y:S01]  /*17c0*/  ULDC.64 UR4, c[0x0][0xe90] ;  /* 0x0003a40000047ab9 */ /* 0x000fe20000000a00 */
[----:B------:R-:W-:Y:S01]  /*17d0*/  ULDC UR6, c[0x0][0x0] ;  /* 0x0000000000067ab9 */ /* 0x000fe20000000800 */
[----:B------:R-:W-:Y:S01]  /*17e0*/  MOV R10, R4 ;  /* 0x00000004000a7202 */ /* 0x000fe20000000f00 */
[----:B0-----:R-:W0:Y:S01]  /*17f0*/  F2F.F32.F64 R5, R2 ;  /* 0x0000000200057310 */ /* 0x001e220000301000 */
[----:B------:R-:W-:-:S14]  /*1800*/  DSETP.GEU.AND P0, PT, |R2|, UR20, PT ;  /* 0x0000001402007e2a */ /* 0x000fdc000bf0e200 */
[----:B0-----:R-:W-:Y:S01]  /*1810*/  @!P0 FMUL R5, R5, 1.175494350822287508e-38 ;  /* 0x0080000005058820 */ /* 0x001fe20000400000 */
[----:B------:R-:W-:-:S03]  /*1820*/  ISETP.NE.U32.AND P0, PT, RZ, UR4, PT ;  /* 0x00000004ff007c0c */ /* 0x000fc6000bf05070 */
[----:B------:R-:W-:Y:S01]  /*1830*/  FADD.FTZ R5, -R5, 1 ;  /* 0x3f80000005057421 */ /* 0x000fe20000010100 */
[----:B------:R-:W-:-:S04]  /*1840*/  ISETP.NE.AND.EX P0, PT, RZ, UR5, PT, P0 ;  /* 0x00000005ff007c0c */ /* 0x000fc8000bf05300 */
[----:B------:R-:W-:Y:S01]  /*1850*/  R2UR UR19, R5 ;  /* 0x00000000051372ca */ /* 0x000fe200000e0000 */
[----:B------:R-:W-:-:S08]  /*1860*/  IMAD.MOV.U32 R5, RZ, RZ, RZ ;  /* 0x000000ffff057224 */ /* 0x000fd000078e00ff */
[----:B------:R-:W-:Y:S06]  /*1870*/  @!P0 BRA `(.L_x_91) ;  /* 0x0000000400908947 */ /* 0x000fec0003800000 */
[----:B------:R-:W0:Y:S01]  /*1880*/  LDC.64 R2, c[0x0][0xe90] ;  /* 0x0003a400ff027b82 */ /* 0x000e220000000a00 */
[----:B------:R-:W-:Y:S01]  /*1890*/  ULDC.S8 UR4, c[0x0][0xe89] ;  /* 0x0003a24000047ab9 */ /* 0x000fe20000000200 */
[----:B------:R-:W-:Y:S01]  /*18a0*/  BSSY B0, `(.L_x_92) ;  /* 0x0000060000007945 */ /* 0x000fe20003800000 */
[----:B------:R-:W-:Y:S01]  /*18b0*/  FSETP.NEU.FTZ.AND P1, PT, RZ, UR15, PT ;  /* 0x0000000fff007c0b */ /* 0x000fe2000bf3d000 */
[----:B------:R-:W-:Y:S01]  /*18c0*/  ULDC.S8 UR5, c[0x0][0xe8a] ;  /* 0x0003a28000057ab9 */ /* 0x000fe20000000200 */
[----:B------:R-:W-:Y:S02]  /*18d0*/  ISETP.NE.AND P2, PT, RZ, UR4, PT ;  /* 0x00000004ff007c0c */ /* 0x000fe4000bf45270 */
[----:B------:R-:W-:Y:S01]  /*18e0*/  ISETP.NE.AND P3, PT, RZ, UR5, PT ;  /* 0x00000005ff007c0c */ /* 0x000fe2000bf65270 */
[----:B------:R-:W-:-:S12]  /*18f0*/  ULDC.U8 UR5, c[0x0][0xe88] ;  /* 0x0003a20000057ab9 */ /* 0x000fd80000000000 */
.L_x_93:
[C---:B-1----:R-:W-:Y:S01]  /*1900*/  IMAD.SHL.U32 R6, R4.reuse, 0x8, RZ ;  /* 0x0000000804067824 */ /* 0x042fe200078e00ff */
[----:B0-----:R-:W2:Y:S01]  /*1910*/  LDG.E R12, desc[UR16][R2.64] ;  /* 0x00000010020c7981 */ /* 0x001ea2000c1e1900 */
[----:B------:R-:W-:-:S03]  /*1920*/  SHF.L.U64.HI R7, R4, 0x3, R5 ;  /* 0x0000000304077819 */ /* 0x000fc60000010205 */
[----:B------:R-:W-:-:S04]  /*1930*/  IADD3 R8, P0, R6, UR10, RZ ;  /* 0x0000000a06087c10 */ /* 0x000fc8000ff1e0ff */
[----:B------:R-:W-:Y:S02]  /*1940*/  IADD3.X R9, R7, UR11, RZ, P0, !PT ;  /* 0x0000000b07097c10 */ /* 0x000fe400087fe4ff */
[----:B------:R-:W-:-:S03]  /*1950*/  IADD3 R4, P0, R6, UR8, RZ ;  /* 0x0000000806047c10 */ /* 0x000fc6000ff1e0ff */
[----:B------:R-:W3:Y:S01]  /*1960*/  LDG.E.64 R20, desc[UR16][R8.64] ;  /* 0x0000001008147981 */ /* 0x000ee2000c1e1b00 */
[----:B------:R-:W-:Y:S02]  /*1970*/  IADD3.X R5, R7, UR9, RZ, P0, !PT ;  /* 0x0000000907057c10 */ /* 0x000fe400087fe4ff */
[----:B------:R-:W-:-:S03]  /*1980*/  IADD3 R6, P0, R6, UR12, RZ ;  /* 0x0000000c06067c10 */ /* 0x000fc6000ff1e0ff */
[----:B------:R-:W4:Y:S01]  /*1990*/  LDG.E.64 R22, desc[UR16][R4.64] ;  /* 0x0000001004167981 */ /* 0x000f22000c1e1b00 */
[----:B------:R-:W-:-:S05]  /*19a0*/  IADD3.X R7, R7, UR13, RZ, P0, !PT ;  /* 0x0000000d07077c10 */ /* 0x000fca00087fe4ff */
[----:B------:R-:W4:Y:S01]  /*19b0*/  LDG.E.64 R14, desc[UR16][R6.64] ;  /* 0x00000010060e7981 */ /* 0x000f22000c1e1b00 */
[----:B------:R-:W-:Y:S01]  /*19c0*/  UPRMT UR4, UR5, 0x8880, URZ ;  /* 0x0000888005047896 */ /* 0x000fe2000800003f */
[----:B------:R-:W-:-:S05]  /*19d0*/  VIADD R10, R10, UR6 ;  /* 0x000000060a0a7c36 */ /* 0x000fca0008000000 */
[----:B------:R-:W-:Y:S02]  /*19e0*/  ISETP.NE.AND P0, PT, RZ, UR4, PT ;  /* 0x00000004ff007c0c */ /* 0x000fe4000bf05270 */
[----:B------:R-:W-:Y:S01]  /*19f0*/  ISETP.LT.U32.AND P4, PT, R10, 0x4000, PT ;  /* 0x000040000a00780c */ /* 0x000fe20003f81070 */
[----:B--2---:R-:W0:Y:S01]  /*1a00*/  MUFU.RCP R24, R12 ;  /* 0x0000000c00187308 */ /* 0x004e220000001000 */
[C---:B---3--:R-:W-:Y:S02]  /*1a10*/  SHF.L.U32 R11, R20.reuse, 0x10, RZ ;  /* 0x00000010140b7819 */ /* 0x048fe400000006ff */
[----:B------:R-:W-:Y:S02]  /*1a20*/  PRMT R18, R21, 0x7632, R18 ;  /* 0x0000763215127816 */ /* 0x000fe40000000012 */
[----:B------:R-:W-:Y:S01]  /*1a30*/  PRMT R17, R20, 0x7632, R17 ;  /* 0x0000763214117816 */ /* 0x000fe20000000011 */
[----:B0-----:R-:W-:Y:S01]  /*1a40*/  FMUL.FTZ R11, R11, R24 ;  /* 0x000000180b0b7220 */ /* 0x001fe20000410000 */
[----:B----4-:R-:W-:Y:S01]  /*1a50*/  IMAD.U32 R13, R22, 0x10000, RZ ;  /* 0x00010000160d7824 */ /* 0x010fe200078e00ff */
[----:B------:R-:W-:Y:S01]  /*1a60*/  SHF.L.U32 R20, R21, 0x10, RZ ;  /* 0x0000001015147819 */ /* 0x000fe200000006ff */
[----:B------:R-:W-:-:S02]  /*1a70*/  IMAD.U32 R18, R18, 0x10000, RZ ;  /* 0x0001000012127824 */ /* 0x000fc400078e00ff */
[----:B------:R-:W-:Y:S01]  /*1a80*/  FADD.FTZ R16, -R11, -RZ ;  /* 0x800000ff0b107221 */ /* 0x000fe20000010100 */
[----:B------:R-:W-:Y:S02]  /*1a90*/  IMAD.U32 R17, R17, 0x10000, RZ ;  /* 0x0001000011117824 */ /* 0x000fe400078e00ff */
[----:B------:R-:W-:Y:S02]  /*1aa0*/  @!P3 IMAD.U32 R19, R14, 0x10000, RZ ;  /* 0x000100000e13b824 */ /* 0x000fe400078e00ff */
[----:B------:R-:W-:Y:S01]  /*1ab0*/  FMUL.FTZ R31, R20, R24 ;  /* 0x00000018141f7220 */ /* 0x000fe20000410000 */
[----:B------:R-:W-:Y:S01]  /*1ac0*/  FSEL R16, R11, R16, !P2 ;  /* 0x000000100b107208 */ /* 0x000fe20005000000 */
[-C--:B------:R-:W-:Y:S01]  /*1ad0*/  FMUL.FTZ R28, R18, R24.reuse ;  /* 0x00000018121c7220 */ /* 0x080fe20000410000 */
[----:B------:R-:W-:Y:S01]  /*1ae0*/  @!P3 FMUL.FTZ R19, R19, UR18 ;  /* 0x000000121313bc20 */ /* 0x000fe20008410000 */
[----:B------:R-:W-:Y:S01]  /*1af0*/  FMUL.FTZ R26, R17, R24 ;  /* 0x00000018111a7220 */ /* 0x000fe20000410000 */
[----:B------:R-:W-:Y:S01]  /*1b00*/  PRMT R14, R22, 0x7632, R14 ;  /* 0x00007632160e7816 */ /* 0x000fe2000000000e */
[----:B------:R-:W-:Y:S01]  /*1b10*/  @P1 FFMA.FTZ R16, R13, UR15, R16 ;  /* 0x0000000f0d101c23 */ /* 0x000fe20008010010 */
[----:B------:R-:W-:-:S02]  /*1b20*/  @!P3 IMAD.U32 R21, R15, 0x10000, RZ ;  /* 0x000100000f15b824 */ /* 0x000fc400078e00ff */
[----:B------:R-:W-:Y:S01]  /*1b30*/  FADD.FTZ R20, -R31, -RZ ;  /* 0x800000ff1f147221 */ /* 0x000fe20000010100 */
[----:B------:R-:W-:Y:S01]  /*1b40*/  FADD.FTZ R22, -R28, -RZ ;  /* 0x800000ff1c167221 */ /* 0x000fe20000010100 */
[C---:B------:R-:W-:Y:S01]  /*1b50*/  PRMT R17, R23.reuse, 0x7632, R17 ;  /* 0x0000763217117816 */ /* 0x040fe20000000011 */
[----:B------:R-:W-:Y:S01]  /*1b60*/  IMAD.U32 R29, R23, 0x10000, RZ ;  /* 0x00010000171d7824 */ /* 0x000fe200078e00ff */
[----:B------:R-:W-:Y:S01]  /*1b70*/  MOV R12, R16 ;  /* 0x00000010000c7202 */ /* 0x000fe20000000f00 */
[--C-:B------:R-:W-:Y:S01]  /*1b80*/  @!P3 FFMA.FTZ R12, R16, UR19, R19.reuse ;  /* 0x00000013100cbc23 */ /* 0x100fe20008010013 */
[----:B------:R-:W-:Y:S01]  /*1b90*/  PRMT R19, R15, 0x7632, R19 ;  /* 0x000076320f137816 */ /* 0x000fe20000000013 */
[----:B------:R-:W-:Y:S01]  /*1ba0*/  FADD.FTZ R15, -R26, -RZ ;  /* 0x800000ff1a0f7221 */ /* 0x000fe20000010100 */
[C---:B------:R-:W-:Y:S01]  /*1bb0*/  PRMT R18, R14.reuse, 0x7632, R18 ;  /* 0x000076320e127816 */ /* 0x040fe20000000012 */
[----:B------:R-:W-:Y:S01]  /*1bc0*/  IMAD.U32 R33, R17, 0x10000, RZ ;  /* 0x0001000011217824 */ /* 0x000fe200078e00ff */
[----:B------:R-:W-:Y:S01]  /*1bd0*/  SHF.L.U32 R27, R14, 0x10, RZ ;  /* 0x000000100e1b7819 */ /* 0x000fe200000006ff */
[----:B------:R-:W-:Y:S01]  /*1be0*/  @!P3 FMUL.FTZ R21, R21, UR18 ;  /* 0x000000121515bc20 */ /* 0x000fe20008410000 */
[----:B------:R-:W-:Y:S01]  /*1bf0*/  FSEL R20, R31, R20, !P2 ;  /* 0x000000141f147208 */ /* 0x000fe20005000000 */
[----:B------:R-:W-:Y:S01]  /*1c00*/  @!P3 IMAD.U32 R18, R18, 0x10000, RZ ;  /* 0x000100001212b824 */ /* 0x000fe200078e00ff */
[----:B------:R-:W-:-:S02]  /*1c10*/  FSEL R22, R28, R22, !P2 ;  /* 0x000000161c167208 */ /* 0x000fc40005000000 */
[----:B------:R-:W-:Y:S01]  /*1c20*/  FSEL R14, R26, R15, !P2 ;  /* 0x0000000f1a0e7208 */ /* 0x000fe20005000000 */
[----:B------:R-:W-:Y:S01]  /*1c30*/  @P1 FFMA.FTZ R20, R29, UR15, R20 ;  /* 0x0000000f1d141c23 */ /* 0x000fe20008010014 */
[----:B------:R-:W-:Y:S01]  /*1c40*/  @!P3 SHF.L.U32 R24, R19, 0x10, RZ ;  /* 0x000000101318b819 */ /* 0x000fe200000006ff */
[----:B------:R-:W-:Y:S01]  /*1c50*/  @P1 FFMA.FTZ R22, R33, UR15, R22 ;  /* 0x0000000f21161c23 */ /* 0x000fe20008010016 */
[----:B------:R-:W-:Y:S01]  /*1c60*/  @!P3 FMUL.FTZ R15, R18, UR18 ;  /* 0x00000012120fbc20 */ /* 0x000fe20008410000 */
[----:B------:R-:W-:Y:S01]  /*1c70*/  @P1 FFMA.FTZ R14, R27, UR15, R14 ;  /* 0x0000000f1b0e1c23 */ /* 0x000fe2000801000e */
[----:B------:R-:W-:Y:S02]  /*1c80*/  IMAD.MOV.U32 R19, RZ, RZ, R20 ;  /* 0x000000ffff137224 */ /* 0x000fe400078e0014 */
[----:B------:R-:W-:Y:S01]  /*1c90*/  @!P3 FMUL.FTZ R25, R24, UR18 ;  /* 0x000000121819bc20 */ /* 0x000fe20008410000 */
[----:B------:R-:W-:Y:S01]  /*1ca0*/  MOV R23, R22 ;  /* 0x0000001600177202 */ /* 0x000fe20000000f00 */
[----:B------:R-:W-:-:S02]  /*1cb0*/  IMAD.MOV.U32 R17, RZ, RZ, R14 ;  /* 0x000000ffff117224 */ /* 0x000fc400078e000e */
[----:B------:R-:W-:Y:S01]  /*1cc0*/  @!P3 FFMA.FTZ R19, R20, UR19, R21 ;  /* 0x000000131413bc23 */ /* 0x000fe20008010015 */
[----:B------:R-:W-:Y:S01]  /*1cd0*/  @!P3 FFMA.FTZ R17, R14, UR19, R15 ;  /* 0x000000130e11bc23 */ /* 0x000fe2000801000f */
[----:B------:R-:W-:Y:S01]  /*1ce0*/  @!P3 FFMA.FTZ R23, R22, UR19, R25 ;  /* 0x000000131617bc23 */ /* 0x000fe20008010019 */
[C---:B------:R-:W-:Y:S01]  /*1cf0*/  FFMA.FTZ R15, R12.reuse, UR18, R16 ;  /* 0x000000120c0f7c23 */ /* 0x040fe20008010010 */
[----:B------:R-:W-:Y:S01]  /*1d00*/  FFMA.FTZ R18, R19, UR18, R20 ;  /* 0x0000001213127c23 */ /* 0x000fe20008010014 */
[----:B------:R-:W-:Y:S01]  /*1d10*/  FFMA.FTZ R16, R17, UR18, R14 ;  /* 0x0000001211107c23 */ /* 0x000fe2000801000e */
[----:B------:R-:W-:Y:S02]  /*1d20*/  FFMA.FTZ R20, R23, UR18, R22 ;  /* 0x0000001217147c23 */ /* 0x000fe40008010016 */
[----:B------:R-:W-:Y:S02]  /*1d30*/  FSEL R14, R12, R15, !P0 ;  /* 0x0000000f0c0e7208 */ /* 0x000fe40004000000 */
[----:B------:R-:W-:-:S02]  /*1d40*/  FSEL R21, R19, R18, !P0 ;  /* 0x0000001213157208 */ /* 0x000fc40004000000 */
[----:B------:R-:W-:Y:S01]  /*1d50*/  FSEL R15, R17, R16, !P0 ;  /* 0x00000010110f7208 */ /* 0x000fe20004000000 */
[----:B-----5:R-:W-:Y:S01]  /*1d60*/  FFMA.FTZ R24, R14, -R0, R13 ;  /* 0x800000000e187223 */ /* 0x020fe2000001000d */
[----:B------:R-:W-:Y:S01]  /*1d70*/  FSEL R25, R23, R20, !P0 ;  /* 0x0000001417197208 */ /* 0x000fe20004000000 */
[-C--:B------:R-:W-:Y:S01]  /*1d80*/  FFMA.FTZ R16, R21, -R0.reuse, R29 ;  /* 0x8000000015107223 */ /* 0x080fe2000001001d */
[----:B------:R-:W-:Y:S01]  /*1d90*/  F2FP.BF16.F32.PACK_AB R14, R26, R11 ;  /* 0x0000000b1a0e723e */ /* 0x000fe200000010ff */
[-C--:B------:R-:W-:Y:S01]  /*1da0*/  FFMA.FTZ R27, R15, -R0.reuse, R27 ;  /* 0x800000000f1b7223 */ /* 0x080fe2000001001b */
[----:B------:R-:W-:Y:S01]  /*1db0*/  F2FP.BF16.F32.PACK_AB R15, R28, R31 ;  /* 0x0000001f1c0f723e */ /* 0x000fe200000010ff */
[----:B------:R-:W-:Y:S01]  /*1dc0*/  FFMA.FTZ R25, R25, -R0, R33 ;  /* 0x8000000019197223 */ /* 0x000fe20000010021 */
[----:B------:R-:W-:Y:S01]  /*1dd0*/  F2FP.BF16.F32.PACK_AB R18, R17, R12 ;  /* 0x0000000c1112723e */ /* 0x000fe200000010ff */
[----:B------:R-:W-:Y:S01]  /*1de0*/  IMAD.WIDE.U32 R12, R10, 0x4, RZ ;  /* 0x000000040a0c7825 */ /* 0x000fe200078e00ff */
[----:B------:R-:W-:-:S02]  /*1df0*/  F2FP.BF16.F32.PACK_AB R24, R27, R24 ;  /* 0x000000181b18723e */ /* 0x000fc400000010ff */
[----:B------:R-:W-:Y:S02]  /*1e00*/  F2FP.BF16.F32.PACK_AB R25, R25, R16 ;  /* 0x000000101919723e */ /* 0x000fe400000010ff */
[----:B------:R-:W-:Y:S02]  /*1e10*/  F2FP.BF16.F32.PACK_AB R19, R23, R19 ;  /* 0x000000131713723e */ /* 0x000fe400000010ff */
[----:B------:R-:W-:Y:S01]  /*1e20*/  ISETP.GE.U32.AND P0, PT, R12, UR14, PT ;  /* 0x0000000e0c007c0c */ /* 0x000fe2000bf06070 */
[----:B------:R0:W-:Y:S03]  /*1e30*/  STG.E.64 desc[UR16][R4.64], R24 ;  /* 0x0000001804007986 */ /* 0x0001e6000c101b10 */
[----:B------:R-:W-:Y:S01]  /*1e40*/  ISETP.GE.AND.EX P0, PT, R13, UR7, PT, P0 ;  /* 0x000000070d007c0c */ /* 0x000fe2000bf06300 */
[----:B------:R1:W-:Y:S04]  /*1e50*/  STG.E.64 desc[UR16][R8.64], R14 ;  /* 0x0000000e08007986 */ /* 0x0003e8000c101b10 */
[----:B------:R1:W-:Y:S01]  /*1e60*/  STG.E.64 desc[UR16][R6.64], R18 ;  /* 0x0000001206007986 */ /* 0x0003e2000c101b10 */
[----:B0-----:R-:W-:Y:S01]  /*1e70*/  HFMA2.MMA R5, -RZ, RZ, 0, 0 ;  /* 0x00000000ff057435 */ /* 0x001fe200000001ff */
[----:B------:R-:W-:-:S06]  /*1e80*/  IMAD.MOV.U32 R4, RZ, RZ, R10 ;  /* 0x000000ffff047224 */ /* 0x000fcc00078e000a */
[----:B------:R-:W-:Y:S05]  /*1e90*/  @!P0 BRA P4, `(.L_x_93) ;  /* 0xfffffff800988947 */ /* 0x000fea000203ffff */
[----:B------:R-:W-:Y:S05]  /*1ea0*/  BSYNC B0 ;  /* 0x0000000000007941 */ /* 0x000fea0003800000 */
.L_x_92:
[----:B------:R-:W-:Y:S05]  /*1eb0*/  EXIT ;  /* 0x000000000000794d */ /* 0x000fea0003800000 */
.L_x_91:
[----:B------:R-:W-:Y:S01]  /*1ec0*/  ULDC.S8 UR4, c[0x0][0xe8a] ;  /* 0x0003a28000047ab9 */ /* 0x000fe20000000200 */
[----:B------:R-:W-:Y:S01]  /*1ed0*/  BSSY B0, `(.L_x_94) ;  /* 0x000015f000007945 */ /* 0x000fe20003800000 */
[----:B------:R-:W-:Y:S01]  /*1ee0*/  ISETP.NE.AND P1, PT, RZ, UR4, PT ;  /* 0x00000004ff007c0c */ /* 0x000fe2000bf25270 */
[----:B------:R-:W-:-:S12]  /*1ef0*/  ULDC.U8 UR5, c[0x0][0xe88] ;  /* 0x0003a20000057ab9 */ /* 0x000fd80000000000 */
.L_x_104:
[C---:B------:R-:W-:Y:S01]  /*1f00*/  IMAD.SHL.U32 R3, R4.reuse, 0x8, RZ ;  /* 0x0000000804037824 */ /* 0x040fe200078e00ff */
[----:B------:R-:W-:-:S04]  /*1f10*/  SHF.L.U64.HI R5, R4, 0x3, R5 ;  /* 0x0000000304057819 */ /* 0x000fc80000010205 */
[C---:B------:R-:W-:Y:S02]  /*1f20*/  IADD3 R14, P2, R3.reuse, UR10, RZ ;  /* 0x0000000a030e7c10 */ /* 0x040fe4000ff5e0ff */
[C---:B------:R-:W-:Y:S02]  /*1f30*/  IADD3 R2, P0, R3.reuse, UR8, RZ ;  /* 0x0000000803027c10 */ /* 0x040fe4000ff1e0ff */
[----:B------:R-:W-:Y:S02]  /*1f40*/  IADD3 R4, P3, R3, UR12, RZ ;  /* 0x0000000c03047c10 */ /* 0x000fe4000ff7e0ff */
[C---:B------:R-:W-:Y:S02]  /*1f50*/  IADD3.X R15, R5.reuse, UR11, RZ, P2, !PT ;  /* 0x0000000b050f7c10 */ /* 0x040fe400097fe4ff */
[C---:B------:R-:W-:Y:S02]  /*1f60*/  IADD3.X R3, R5.reuse, UR9, RZ, P0, !PT ;  /* 0x0000000905037c10 */ /* 0x040fe400087fe4ff */
[----:B------:R-:W-:-:S02]  /*1f70*/  IADD3.X R5, R5, UR13, RZ, P3, !PT ;  /* 0x0000000d05057c10 */ /* 0x000fc40009ffe4ff */
[----:B------:R-:W2:Y:S04]  /*1f80*/  LDG.E.64 R14, desc[UR16][R14.64] ;  /* 0x000000100e0e7981 */ /* 0x000ea8000c1e1b00 */
[----:B------:R-:W3:Y:S04]  /*1f90*/  LDG.E.64 R6, desc[UR16][R2.64] ;  /* 0x0000001002067981 */ /* 0x000ee8000c1e1b00 */
[----:B------:R-:W4:Y:S01]  /*1fa0*/  LDG.E.64 R16, desc[UR16][R4.64] ;  /* 0x0000001004107981 */ /* 0x000f22000c1e1b00 */
[C---:B--2---:R-:W-:Y:S01]  /*1fb0*/  IMAD.U32 R12, R14.reuse, 0x10000, RZ ;  /* 0x000100000e0c7824 */ /* 0x044fe200078e00ff */
[----:B------:R-:W-:-:S02]  /*1fc0*/  PRMT R18, R14, 0x7632, R18 ;  /* 0x000076320e127816 */ /* 0x000fc40000000012 */
[----:B------:R-:W-:Y:S02]  /*1fd0*/  PRMT R11, R15, 0x7632, R11 ;  /* 0x000076320f0b7816 */ /* 0x000fe4000000000b */
[C---:B---3--:R-:W-:Y:S02]  /*1fe0*/  SHF.L.U32 R9, R6.reuse, 0x10, RZ ;  /* 0x0000001006097819 */ /* 0x048fe400000006ff */
[----:B------:R-:W-:Y:S02]  /*1ff0*/  PRMT R13, R6, 0x7632, R13 ;  /* 0x00007632060d7816 */ /* 0x000fe4000000000d */
[----:B------:R-:W-:Y:S02]  /*2000*/  PRMT R8, R7, 0x7632, R8 ;  /* 0x0000763207087816 */ /* 0x000fe40000000008 */
[----:B----4-:R-:W-:Y:S02]  /*2010*/  PRMT R6, R16, 0x7632, R6 ;  /* 0x0000763210067816 */ /* 0x010fe40000000006 */
[----:B------:R-:W-:Y:S01]  /*2020*/  PRMT R19, R17, 0x7632, R19 ;  /* 0x0000763211137816 */ /* 0x000fe20000000013 */
[----:B------:R-:W-:Y:S06]  /*2030*/  @!P1 BRA `(.L_x_95) ;  /* 0x0000000800389947 */ /* 0x000fec0003800000 */
[----:B------:R-:W-:Y:S02]  /*2040*/  ULDC.S8 UR4, c[0x0][0xe89] ;  /* 0x0003a24000047ab9 */ /* 0x000fe40000000200 */
[----:B------:R-:W-:-:S13]  /*2050*/  ISETP.NE.AND P0, PT, RZ, UR4, PT ;  /* 0x00000004ff007c0c */ /* 0x000fda000bf05270 */
[----:B------:R-:W-:Y:S05]  /*2060*/  @!P0 BRA `(.L_x_96) ;  /* 0x0000000400388947 */ /* 0x000fea0003800000 */
[----:B------:R-:W-:-:S13]  /*2070*/  FSETP.NEU.FTZ.AND P0, PT, RZ, UR15, PT ;  /* 0x0000000fff007c0b */ /* 0x000fda000bf1d000 */
[----:B------:R-:W-:Y:S05]  /*2080*/  @P0 BRA `(.L_x_97) ;  /* 0x0000000000b40947 */ /* 0x000fea0003800000 */
[----:B------:R-:W-:Y:S01]  /*2090*/  UPRMT UR4, UR5, 0x8880, URZ ;  /* 0x0000888005047896 */ /* 0x000fe2000800003f */
[----:B------:R-:W-:-:S05]  /*20a0*/  FADD.FTZ R6, -R12, -RZ ;  /* 0x800000ff0c067221 */ /* 0x000fca0000010100 */
[----:B------:R-:W-:Y:S02]  /*20b0*/  ISETP.NE.AND P0, PT, RZ, UR4, PT ;  /* 0x00000004ff007c0c */ /* 0x000fe4000bf05270 */
[----:B------:R-:W-:-:S11]  /*20c0*/  F2FP.BF16.F32.PACK_AB R6, RZ, R6 ;  /* 0x00000006ff06723e */ /* 0x000fd600000010ff */
[----:B------:R-:W-:Y:S05]  /*20d0*/  @!P0 BRA `(.L_x_98) ;  /* 0x0000000000588947 */ /* 0x000fea0003800000 */
[----:B------:R-:W-:Y:S02]  /*20e0*/  IMAD.U32 R18, R18, 0x10000, RZ ;  /* 0x0001000012127824 */ /* 0x000fe400078e00ff */
[----:B------:R-:W-:Y:S01]  /*20f0*/  FFMA.FTZ R12, -R12, UR18, -R12 ;  /* 0x000000120c0c7c23 */ /* 0x000fe2000801090c */
[----:B------:R-:W-:Y:S02]  /*2100*/  IMAD.U32 R13, R13, 0x10000, RZ ;  /* 0x000100000d0d7824 */ /* 0x000fe400078e00ff */
[----:B------:R-:W-:Y:S01]  /*2110*/  FFMA.FTZ R14, -R18, UR18, -R18 ;  /* 0x00000012120e7c23 */ /* 0x000fe20008010912 */
[----:B------:R-:W-:Y:S01]  /*2120*/  IMAD.U32 R16, R15, 0x10000, RZ ;  /* 0x000100000f107824 */ /* 0x000fe200078e00ff */
[----:B------:R-:W-:Y:S01]  /*2130*/  SHF.L.U32 R15, R7, 0x10, RZ ;  /* 0x00000010070f7819 */ /* 0x000fe200000006ff */
[----:B------:R-:W-:Y:S02]  /*2140*/  IMAD.U32 R17, R11, 0x10000, RZ ;  /* 0x000100000b117824 */ /* 0x000fe400078e00ff */
[-C--:B-----5:R-:W-:Y:S01]  /*2150*/  FFMA.FTZ R13, R14, -R0.reuse, R13 ;  /* 0x800000000e0d7223 */ /* 0x0a0fe2000001000d */
[----:B------:R-:W-:Y:S01]  /*2160*/  SHF.L.U32 R11, R8, 0x10, RZ ;  /* 0x00000010080b7819 */ /* 0x000fe200000006ff */
[----:B------:R-:W-:Y:S01]  /*2170*/  FFMA.FTZ R20, -R16, UR18, -R16 ;  /* 0x0000001210147c23 */ /* 0x000fe20008010910 */
[C---:B------:R-:W-:Y:S01]  /*2180*/  FFMA.FTZ R14, -R17.reuse, UR18, -R17 ;  /* 0x00000012110e7c23 */ /* 0x040fe20008010911 */
[-C--:B------:R-:W-:Y:S01]  /*2190*/  FFMA.FTZ R7, R12, -R0.reuse, R9 ;  /* 0x800000000c077223 */ /* 0x080fe20000010009 */
[----:B------:R-:W-:Y:S01]  /*21a0*/  FADD.FTZ R18, -R18, -RZ ;  /* 0x800000ff12127221 */ /* 0x000fe20000010100 */
[-C--:B------:R-:W-:Y:S01]  /*21b0*/  FFMA.FTZ R9, R20, -R0.reuse, R15 ;  /* 0x8000000014097223 */ /* 0x080fe2000001000f */
[----:B------:R-:W-:Y:S01]  /*21c0*/  FADD.FTZ R8, -R16, -RZ ;  /* 0x800000ff10087221 */ /* 0x000fe20000010100 */
[----:B------:R-:W-:Y:S01]  /*21d0*/  FADD.FTZ R12, -R17, -RZ ;  /* 0x800000ff110c7221 */ /* 0x000fe20000010100 */
[----:B------:R-:W-:Y:S01]  /*21e0*/  FFMA.FTZ R11, R14, -R0, R11 ;  /* 0x800000000e0b7223 */ /* 0x000fe2000001000b */
[----:B------:R-:W-:-:S02]  /*21f0*/  F2FP.BF16.F32.PACK_AB R7, R18, R7 ;  /* 0x000000071207723e */ /* 0x000fc400000010ff */
[----:B------:R-:W-:Y:S02]  /*2200*/  F2FP.BF16.F32.PACK_AB R8, R8, R13 ;  /* 0x0000000d0808723e */ /* 0x000fe400000010ff */
[----:B------:R-:W-:Y:S02]  /*2210*/  F2FP.BF16.F32.PACK_AB R9, R12, R9 ;  /* 0x000000090c09723e */ /* 0x000fe400000010ff */
[----:B------:R-:W-:Y:S01]  /*2220*/  F2FP.BF16.F32.PACK_AB R11, RZ, R11 ;  /* 0x0000000bff0b723e */ /* 0x000fe200000010ff */
[----:B------:R-:W-:Y:S06]  /*2230*/  BRA `(.L_x_99) ;  /* 0x0000001000687947 */ /* 0x000fec0003800000 */
.L_x_98:
[----:B------:R-:W-:Y:S02]  /*2240*/  IMAD.U32 R13, R13, 0x10000, RZ ;  /* 0x000100000d0d7824 */ /* 0x000fe400078e00ff */
[-C--:B-----5:R-:W-:Y:S01]  /*2250*/  FFMA.FTZ R9, R12, R0.reuse, R9 ;  /* 0x000000000c097223 */ /* 0x0a0fe20000010009 */
[----:B------:R-:W-:Y:S01]  /*2260*/  IMAD.U32 R18, R18, 0x10000, RZ ;  /* 0x0001000012127824 */ /* 0x000fe200078e00ff */
[----:B------:R-:W-:Y:S01]  /*2270*/  SHF.L.U32 R7, R7, 0x10, RZ ;  /* 0x0000001007077819 */ /* 0x000fe200000006ff */
[----:B------:R-:W-:Y:S01]  /*2280*/  IMAD.U32 R12, R15, 0x10000, RZ ;  /* 0x000100000f0c7824 */ /* 0x000fe200078e00ff */
[----:B------:R-:W-:Y:S01]  /*2290*/  SHF.L.U32 R14, R11, 0x10, RZ ;  /* 0x000000100b0e7819 */ /* 0x000fe200000006ff */
[----:B------:R-:W-:Y:S02]  /*22a0*/  IMAD.U32 R15, R8, 0x10000, RZ ;  /* 0x00010000080f7824 */ /* 0x000fe400078e00ff */
[CC--:B------:R-:W-:Y:S01]  /*22b0*/  FFMA.FTZ R8, R18.reuse, R0.reuse, R13 ;  /* 0x0000000012087223 */ /* 0x0c0fe2000001000d */
[----:B------:R-:W-:Y:S01]  /*22c0*/  FADD.FTZ R18, -R18, -RZ ;  /* 0x800000ff12127221 */ /* 0x000fe20000010100 */
[CC--:B------:R-:W-:Y:S01]  /*22d0*/  FFMA.FTZ R11, R12.reuse, R0.reuse, R7 ;  /* 0x000000000c0b7223 */ /* 0x0c0fe20000010007 */
[----:B------:R-:W-:Y:S01]  /*22e0*/  FADD.FTZ R13, -R12, -RZ ;  /* 0x800000ff0c0d7221 */ /* 0x000fe20000010100 */
[C---:B------:R-:W-:Y:S01]  /*22f0*/  FADD.FTZ R16, -R14.reuse, -RZ ;  /* 0x800000ff0e107221 */ /* 0x040fe20000010100 */
[----:B------:R-:W-:Y:S01]  /*2300*/  FFMA.FTZ R12, R14, R0, R15 ;  /* 0x000000000e0c7223 */ /* 0x000fe2000001000f */
[----:B------:R-:W-:-:S02]  /*2310*/  F2FP.BF16.F32.PACK_AB R7, R18, R9 ;  /* 0x000000091207723e */ /* 0x000fc400000010ff */
[----:B------:R-:W-:Y:S02]  /*2320*/  F2FP.BF16.F32.PACK_AB R8, R13, R8 ;  /* 0x000000080d08723e */ /* 0x000fe400000010ff */
[----:B------:R-:W-:Y:S02]  /*2330*/  F2FP.BF16.F32.PACK_AB R9, R16, R11 ;  /* 0x0000000b1009723e */ /* 0x000fe400000010ff */
[----:B------:R-:W-:Y:S01]  /*2340*/  F2FP.BF16.F32.PACK_AB R11, RZ, R12 ;  /* 0x0000000cff0b723e */ /* 0x000fe200000010ff */
[----:B------:R-:W-:Y:S06]  /*2350*/  BRA `(.L_x_99) ;  /* 0x0000001000207947 */ /* 0x000fec0003800000 */
.L_x_97:
[----:B------:R-:W-:Y:S01]  /*2360*/  UPRMT UR4, UR5, 0x8880, URZ ;  /* 0x0000888005047896 */ /* 0x000fe2000800003f */
[----:B------:R-:W-:Y:S01]  /*2370*/  IMAD.U32 R16, R7, 0x10000, RZ ;  /* 0x0001000007107824 */ /* 0x000fe200078e00ff */
[----:B------:R-:W-:Y:S01]  /*2380*/  SHF.L.U32 R14, R13, 0x10, RZ ;  /* 0x000000100d0e7819 */ /* 0x000fe200000006ff */
[----:B------:R-:W-:Y:S01]  /*2390*/  IMAD.U32 R7, R18, 0x10000, RZ ;  /* 0x0001000012077824 */ /* 0x000fe200078e00ff */
[----:B------:R-:W-:Y:S01]  /*23a0*/  SHF.L.U32 R13, R11, 0x10, RZ ;  /* 0x000000100b0d7819 */ /* 0x000fe200000006ff */
[----:B------:R-:W-:Y:S01]  /*23b0*/  IMAD.U32 R15, R15, 0x10000, RZ ;  /* 0x000100000f0f7824 */ /* 0x000fe200078e00ff */
[----:B------:R-:W-:Y:S01]  /*23c0*/  ISETP.NE.AND P0, PT, RZ, UR4, PT ;  /* 0x00000004ff007c0c */ /* 0x000fe2000bf05270 */
[----:B------:R-:W-:Y:S02]  /*23d0*/  IMAD.U32 R18, R8, 0x10000, RZ ;  /* 0x0001000008127824 */ /* 0x000fe400078e00ff */
[----:B------:R-:W-:Y:S01]  /*23e0*/  FFMA.FTZ R12, R9, UR15, -R12 ;  /* 0x0000000f090c7c23 */ /* 0x000fe2000801080c */
[----:B------:R-:W-:Y:S01]  /*23f0*/  FFMA.FTZ R7, R14, UR15, -R7 ;  /* 0x0000000f0e077c23 */ /* 0x000fe20008010807 */
[----:B------:R-:W-:Y:S01]  /*2400*/  FFMA.FTZ R11, R16, UR15, -R15 ;  /* 0x0000000f100b7c23 */ /* 0x000fe2000801080f */
[----:B------:R-:W-:-:S02]  /*2410*/  FFMA.FTZ R13, R18, UR15, -R13 ;  /* 0x0000000f120d7c23 */ /* 0x000fc4000801080d */
[----:B------:R-:W-:Y:S02]  /*2420*/  F2FP.BF16.F32.PACK_AB R6, RZ, R12 ;  /* 0x0000000cff06723e */ /* 0x000fe400000010ff */
[----:B------:R-:W-:Y:S02]  /*2430*/  F2FP.BF16.F32.PACK_AB R15, RZ, R7 ;  /* 0x00000007ff0f723e */ /* 0x000fe400000010ff */
[----:B------:R-:W-:Y:S02]  /*2440*/  F2FP.BF16.F32.PACK_AB R17, RZ, R11 ;  /* 0x0000000bff11723e */ /* 0x000fe400000010ff */
[----:B------:R-:W-:Y:S01]  /*2450*/  F2FP.BF16.F32.PACK_AB R19, RZ, R13 ;  /* 0x0000000dff13723e */ /* 0x000fe200000010ff */
[----:B------:R-:W-:Y:S01]  /*2460*/  @P0 FFMA.FTZ R12, R12, UR18, R12 ;  /* 0x000000120c0c0c23 */ /* 0x000fe2000801000c */
[----:B------:R-:W-:Y:S01]  /*2470*/  @P0 FFMA.FTZ R7, R7, UR18, R7 ;  /* 0x0000001207070c23 */ /* 0x000fe20008010007 */
[----:B------:R-:W-:Y:S01]  /*2480*/  @P0 FFMA.FTZ R11, R11, UR18, R11 ;  /* 0x000000120b0b0c23 */ /* 0x000fe2000801000b */
[----:B------:R-:W-:Y:S01]  /*2490*/  @P0 FFMA.FTZ R13, R13, UR18, R13 ;  /* 0x000000120d0d0c23 */ /* 0x000fe2000801000d */
[-C--:B-----5:R-:W-:Y:S01]  /*24a0*/  FFMA.FTZ R9, R12, -R0.reuse, R9 ;  /* 0x800000000c097223 */ /* 0x0a0fe20000010009 */
[-C--:B------:R-:W-:Y:S01]  /*24b0*/  FFMA.FTZ R8, R7, -R0.reuse, R14 ;  /* 0x8000000007087223 */ /* 0x080fe2000001000e */
[-C--:B------:R-:W-:Y:S01]  /*24c0*/  FFMA.FTZ R11, R11, -R0.reuse, R16 ;  /* 0x800000000b0b7223 */ /* 0x080fe20000010010 */
[----:B------:R-:W-:-:S03]  /*24d0*/  FFMA.FTZ R12, R13, -R0, R18 ;  /* 0x800000000d0c7223 */ /* 0x000fc60000010012 */
[----:B------:R-:W-:Y:S02]  /*24e0*/  F2FP.BF16.F32.PACK_AB R13, R8, R9 ;  /* 0x00000009080d723e */ /* 0x000fe400000010ff */
[----:B------:R-:W-:Y:S02]  /*24f0*/  F2FP.BF16.F32.PACK_AB R12, R12, R11 ;  /* 0x0000000b0c0c723e */ /* 0x000fe400000010ff */
[C---:B------:R-:W-:Y:S02]  /*2500*/  PRMT R7, R13.reuse, 0x5410, R15 ;  /* 0x000054100d077816 */ /* 0x040fe4000000000f */
[----:B------:R-:W-:Y:S02]  /*2510*/  PRMT R8, R13, 0x5432, R17 ;  /* 0x000054320d087816 */ /* 0x000fe40000000011 */
[C---:B------:R-:W-:Y:S02]  /*2520*/  PRMT R9, R12.reuse, 0x5410, R19 ;  /* 0x000054100c097816 */ /* 0x040fe40000000013 */
[----:B------:R-:W-:Y:S01]  /*2530*/  PRMT R11, R12, 0x7632, R11 ;  /* 0x000076320c0b7816 */ /* 0x000fe2000000000b */
[----:B------:R-:W-:Y:S06]  /*2540*/  BRA `(.L_x_99) ;  /* 0x0000000c00a47947 */ /* 0x000fec0003800000 */
.L_x_96:
[----:B------:R-:W-:-:S13]  /*2550*/  FSETP.NEU.FTZ.AND P0, PT, RZ, UR15, PT ;  /* 0x0000000fff007c0b */ /* 0x000fda000bf1d000 */
[----:B------:R-:W-:Y:S05]  /*2560*/  @P0 BRA `(.L_x_100) ;  /* 0x0000000000700947 */ /* 0x000fea0003800000 */
[----:B------:R-:W-:Y:S01]  /*2570*/  UPRMT UR4, UR5, 0x8880, URZ ;  /* 0x0000888005047896 */ /* 0x000fe2000800003f */
[----:B------:R-:W-:Y:S02]  /*2580*/  IMAD.U32 R17, R7, 0x10000, RZ ;  /* 0x0001000007117824 */ /* 0x000fe400078e00ff */
[----:B------:R-:W-:Y:S01]  /*2590*/  FFMA.FTZ R7, R12, UR18, R12 ;  /* 0x000000120c077c23 */ /* 0x000fe2000801000c */
[----:B------:R-:W-:Y:S01]  /*25a0*/  IMAD.U32 R18, R18, 0x10000, RZ ;  /* 0x0001000012127824 */ /* 0x000fe200078e00ff */
[----:B------:R-:W-:Y:S01]  /*25b0*/  SHF.L.U32 R14, R15, 0x10, RZ ;  /* 0x000000100f0e7819 */ /* 0x000fe200000006ff */
[----:B------:R-:W-:Y:S01]  /*25c0*/  IMAD.U32 R16, R11, 0x10000, RZ ;  /* 0x000100000b107824 */ /* 0x000fe200078e00ff */
[----:B------:R-:W-:Y:S01]  /*25d0*/  ISETP.NE.AND P0, PT, RZ, UR4, PT ;  /* 0x00000004ff007c0c */ /* 0x000fe2000bf05270 */
[----:B------:R-:W-:Y:S01]  /*25e0*/  IMAD.U32 R13, R13, 0x10000, RZ ;  /* 0x000100000d0d7824 */ /* 0x000fe200078e00ff */
[----:B------:R-:W-:Y:S02]  /*25f0*/  F2FP.BF16.F32.PACK_AB R15, RZ, R18 ;  /* 0x00000012ff0f723e */ /* 0x000fe400000010ff */
[----:B------:R-:W-:-:S02]  /*2600*/  FSEL R6, R12, R7, !P0 ;  /* 0x000000070c067208 */ /* 0x000fc40004000000 */
[----:B------:R-:W-:Y:S02]  /*2610*/  F2FP.BF16.F32.PACK_AB R19, RZ, R14 ;  /* 0x0000000eff13723e */ /* 0x000fe400000010ff */
[----:B------:R-:W-:Y:S01]  /*2620*/  F2FP.BF16.F32.PACK_AB R20, RZ, R16 ;  /* 0x00000010ff14723e */ /* 0x000fe200000010ff */
[----:B-----5:R-:W-:Y:S01]  /*2630*/  FFMA.FTZ R9, R6, -R0, R9 ;  /* 0x8000000006097223 */ /* 0x020fe20000010009 */
[----:B------:R-:W-:-:S03]  /*2640*/  SHF.L.U32 R11, R8, 0x10, RZ ;  /* 0x00000010080b7819 */ /* 0x000fc600000006ff */
[----:B------:R-:W-:Y:S01]  /*2650*/  @P0 FFMA.FTZ R18, R18, UR18, R18 ;  /* 0x0000001212120c23 */ /* 0x000fe20008010012 */
[----:B------:R-:W-:Y:S01]  /*2660*/  @P0 FFMA.FTZ R14, R14, UR18, R14 ;  /* 0x000000120e0e0c23 */ /* 0x000fe2000801000e */
[----:B------:R-:W-:Y:S01]  /*2670*/  @P0 FFMA.FTZ R16, R16, UR18, R16 ;  /* 0x0000001210100c23 */ /* 0x000fe20008010010 */
[----:B------:R-:W-:Y:S01]  /*2680*/  F2FP.BF16.F32.PACK_AB R12, R9, R12 ;  /* 0x0000000c090c723e */ /* 0x000fe200000010ff */
[-C--:B------:R-:W-:Y:S01]  /*2690*/  FFMA.FTZ R6, R18, -R0.reuse, R13 ;  /* 0x8000000012067223 */ /* 0x080fe2000001000d */
[-C--:B------:R-:W-:Y:S01]  /*26a0*/  FFMA.FTZ R7, R14, -R0.reuse, R17 ;  /* 0x800000000e077223 */ /* 0x080fe20000010011 */
[----:B------:R-:W-:-:S04]  /*26b0*/  FFMA.FTZ R11, R16, -R0, R11 ;  /* 0x80000000100b7223 */ /* 0x000fc8000001000b */
[----:B------:R-:W-:Y:S02]  /*26c0*/  F2FP.BF16.F32.PACK_AB R13, R7, R6 ;  /* 0x00000006070d723e */ /* 0x000fe400000010ff */
[----:B------:R-:W-:Y:S02]  /*26d0*/  F2FP.BF16.F32.PACK_AB R11, RZ, R11 ;  /* 0x0000000bff0b723e */ /* 0x000fe400000010ff */
[C---:B------:R-:W-:Y:S02]  /*26e0*/  PRMT R7, R12.reuse, 0x5432, R15 ;  /* 0x000054320c077816 */ /* 0x040fe4000000000f */
[C---:B------:R-:W-:Y:S02]  /*26f0*/  PRMT R8, R13.reuse, 0x5410, R19 ;  /* 0x000054100d087816 */ /* 0x040fe40000000013 */
[----:B------:R-:W-:Y:S02]  /*2700*/  PRMT R9, R13, 0x5432, R20 ;  /* 0x000054320d097816 */ /* 0x000fe40000000014 */
[----:B------:R-:W-:Y:S01]  /*2710*/  PRMT R6, R12, 0x7610, R6 ;  /* 0x000076100c067816 */ /* 0x000fe20000000006 */
[----:B------:R-:W-:Y:S06]  /*2720*/  BRA `(.L_x_99) ;  /* 0x0000000c002c7947 */ /* 0x000fec0003800000 */
.L_x_100:
        /* <DEDUP_REMOVED lines=8> */
[----:B------:R-:W-:Y:S01]  /*27b0*/  FFMA.FTZ R12, R9, UR15, R12 ;  /* 0x0000000f090c7c23 */ /* 0x000fe2000801000c */
[----:B------:R-:W-:Y:S01]  /*27c0*/  FFMA.FTZ R7, R14, UR15, R7 ;  /* 0x0000000f0e077c23 */ /* 0x000fe20008010007 */
[----:B------:R-:W-:Y:S01]  /*27d0*/  FFMA.FTZ R11, R16, UR15, R15 ;  /* 0x0000000f100b7c23 */ /* 0x000fe2000801000f */
[----:B------:R-:W-:-:S02]  /*27e0*/  FFMA.FTZ R13, R18, UR15, R13 ;  /* 0x0000000f120d7c23 */ /* 0x000fc4000801000d */
        /* <DEDUP_REMOVED lines=19> */
.L_x_95:
[----:B------:R-:W-:Y:S02]  /*2920*/  ULDC.S8 UR4, c[0x0][0xe89] ;  /* 0x0003a24000047ab9 */ /* 0x000fe40000000200 */
[----:B------:R-:W-:-:S13]  /*2930*/  ISETP.NE.AND P0, PT, RZ, UR4, PT ;  /* 0x00000004ff007c0c */ /* 0x000fda000bf05270 */
[----:B------:R-:W-:Y:S05]  /*2940*/  @!P0 BRA `(.L_x_101) ;  /* 0x0000000400548947 */ /* 0x000fea0003800000 */
[----:B------:R-:W-:-:S13]  /*2950*/  FSETP.NEU.FTZ.AND P0, PT, RZ, UR15, PT ;  /* 0x0000000fff007c0b */ /* 0x000fda000bf1d000 */
[----:B------:R-:W-:Y:S05]  /*2960*/  @P0 BRA `(.L_x_102) ;  /* 0x0000000000a00947 */ /* 0x000fea0003800000 */
[----:B------:R-:W-:Y:S01]  /*2970*/  UPRMT UR4, UR5, 0x8880, URZ ;  /* 0x0000888005047896 */ /* 0x000fe2000800003f */
[----:B------:R-:W-:Y:S01]  /*2980*/  SHF.L.U32 R18, R18, 0x10, RZ ;  /* 0x0000001012127819 */ /* 0x000fe200000006ff */
[----:B------:R-:W-:Y:S02]  /*2990*/  IMAD.U32 R16, R16, 0x10000, RZ ;  /* 0x0001000010107824 */ /* 0x000fe400078e00ff */
[----:B------:R-:W-:Y:S01]  /*29a0*/  FMUL.FTZ R21, R12, UR19 ;  /* 0x000000130c157c20 */ /* 0x000fe20008410000 */
[----:B------:R-:W-:Y:S01]  /*29b0*/  IMAD.U32 R20, R15, 0x10000, RZ ;  /* 0x000100000f147824 */ /* 0x000fe200078e00ff */
[----:B------:R-:W-:Y:S01]  /*29c0*/  SHF.L.U32 R6, R6, 0x10, RZ ;  /* 0x0000001006067819 */ /* 0x000fe200000006ff */
[----:B------:R-:W-:Y:S01]  /*29d0*/  IMAD.U32 R22, R11, 0x10000, RZ ;  /* 0x000100000b167824 */ /* 0x000fe200078e00ff */
[----:B------:R-:W-:Y:S01]  /*29e0*/  ISETP.NE.AND P0, PT, RZ, UR4, PT ;  /* 0x00000004ff007c0c */ /* 0x000fe2000bf05270 */
[----:B------:R-:W-:Y:S01]  /*29f0*/  FMUL.FTZ R11, R18, UR19 ;  /* 0x00000013120b7c20 */ /* 0x000fe20008410000 */
[----:B------:R-:W-:Y:S01]  /*2a00*/  FFMA.FTZ R21, R16, UR18, -R21 ;  /* 0x0000001210157c23 */ /* 0x000fe20008010815 */
[----:B------:R-:W-:-:S02]  /*2a10*/  IMAD.U32 R17, R17, 0x10000, RZ ;  /* 0x0001000011117824 */ /* 0x000fc400078e00ff */
[----:B------:R-:W-:Y:S01]  /*2a20*/  FMUL.FTZ R14, R20, UR19 ;  /* 0x00000013140e7c20 */ /* 0x000fe20008410000 */
[----:B------:R-:W-:Y:S02]  /*2a30*/  IMAD.U32 R19, R19, 0x10000, RZ ;  /* 0x0001000013137824 */ /* 0x000fe400078e00ff */
[----:B------:R-:W-:Y:S01]  /*2a40*/  FMUL.FTZ R16, R22, UR19 ;  /* 0x0000001316107c20 */ /* 0x000fe20008410000 */
[----:B------:R-:W-:Y:S01]  /*2a50*/  FFMA.FTZ R11, R6, UR18, -R11 ;  /* 0x00000012060b7c23 */ /* 0x000fe2000801080b */
[----:B------:R-:W-:Y:S01]  /*2a60*/  FFMA.FTZ R17, R17, UR18, -R14 ;  /* 0x0000001211117c23 */ /* 0x000fe2000801080e */
[----:B------:R-:W-:Y:S01]  /*2a70*/  F2FP.BF16.F32.PACK_AB R6, RZ, R21 ;  /* 0x00000015ff06723e */ /* 0x000fe200000010ff */
[----:B------:R-:W-:Y:S01]  /*2a80*/  FFMA.FTZ R19, R19, UR18, -R16 ;  /* 0x0000001213137c23 */ /* 0x000fe20008010810 */
[----:B------:R-:W-:Y:S01]  /*2a90*/  IMAD.U32 R14, R7, 0x10000, RZ ;  /* 0x00010000070e7824 */ /* 0x000fe200078e00ff */
[----:B------:R-:W-:Y:S01]  /*2aa0*/  F2FP.BF16.F32.PACK_AB R15, RZ, R11 ;  /* 0x0000000bff0f723e */ /* 0x000fe200000010ff */
[----:B------:R-:W-:Y:S01]  /*2ab0*/  @P0 FFMA.FTZ R21, R21, UR18, -R12 ;  /* 0x0000001215150c23 */ /* 0x000fe2000801080c */
[----:B------:R-:W-:Y:S01]  /*2ac0*/  @P0 FFMA.FTZ R11, R11, UR18, -R18 ;  /* 0x000000120b0b0c23 */ /* 0x000fe20008010812 */
[----:B------:R-:W-:Y:S01]  /*2ad0*/  SHF.L.U32 R12, R13, 0x10, RZ ;  /* 0x000000100d0c7819 */ /* 0x000fe200000006ff */
[----:B------:R-:W-:Y:S01]  /*2ae0*/  IMAD.U32 R16, R8, 0x10000, RZ ;  /* 0x0001000008107824 */ /* 0x000fe200078e00ff */
[----:B------:R-:W-:Y:S01]  /*2af0*/  F2FP.BF16.F32.PACK_AB R18, RZ, R17 ;  /* 0x00000011ff12723e */ /* 0x000fe200000010ff */
[----:B------:R-:W-:Y:S01]  /*2b00*/  @P0 FFMA.FTZ R17, R17, UR18, -R20 ;  /* 0x0000001211110c23 */ /* 0x000fe20008010814 */
[----:B------:R-:W-:Y:S01]  /*2b10*/  F2FP.BF16.F32.PACK_AB R7, RZ, R19 ;  /* 0x00000013ff07723e */ /* 0x000fe200000010ff */
[----:B------:R-:W-:Y:S01]  /*2b20*/  @P0 FFMA.FTZ R19, R19, UR18, -R22 ;  /* 0x0000001213130c23 */ /* 0x000fe20008010816 */
[-C--:B-----5:R-:W-:Y:S01]  /*2b30*/  FFMA.FTZ R8, R11, -R0.reuse, R12 ;  /* 0x800000000b087223 */ /* 0x0a0fe2000001000c */
[-C--:B------:R-:W-:Y:S01]  /*2b40*/  FFMA.FTZ R17, R17, -R0.reuse, R14 ;  /* 0x8000000011117223 */ /* 0x080fe2000001000e */
[-C--:B------:R-:W-:Y:S01]  /*2b50*/  FFMA.FTZ R9, R21, -R0.reuse, R9 ;  /* 0x8000000015097223 */ /* 0x080fe20000010009 */
[----:B------:R-:W-:Y:S01]  /*2b60*/  FFMA.FTZ R12, R19, -R0, R16 ;  /* 0x80000000130c7223 */ /* 0x000fe20000010010 */
[----:B------:R-:W-:-:S03]  /*2b70*/  PRMT R7, R7, 0x5410, R15 ;  /* 0x0000541007077816 */ /* 0x000fc6000000000f */
[----:B------:R-:W-:Y:S02]  /*2b80*/  F2FP.BF16.F32.PACK_AB R11, R8, R9 ;  /* 0x00000009080b723e */ /* 0x000fe400000010ff */
[----:B------:R-:W-:Y:S02]  /*2b90*/  F2FP.BF16.F32.PACK_AB R12, R12, R17 ;  /* 0x000000110c0c723e */ /* 0x000fe400000010ff */
[C---:B------:R-:W-:Y:S02]  /*2ba0*/  PRMT R8, R11.reuse, 0x5432, R18 ;  /* 0x000054320b087816 */ /* 0x040fe40000000012 */
[C-C-:B------:R-:W-:Y:S02]  /*2bb0*/  PRMT R9, R12.reuse, 0x5410, R7.reuse ;  /* 0x000054100c097816 */ /* 0x140fe40000000007 */
[----:B------:R-:W-:Y:S02]  /*2bc0*/  PRMT R7, R11, 0x7610, R7 ;  /* 0x000076100b077816 */ /* 0x000fe40000000007 */
[----:B------:R-:W-:Y:S01]  /*2bd0*/  PRMT R11, R12, 0x7632, R11 ;  /* 0x000076320c0b7816 */ /* 0x000fe2000000000b */
[----:B------:R-:W-:Y:S06]  /*2be0*/  BRA `(.L_x_99) ;  /* 0x0000000400fc7947 */ /* 0x000fec0003800000 */
.L_x_102:
[----:B------:R-:W-:Y:S01]  /*2bf0*/  UPRMT UR4, UR5, 0x8880, URZ ;  /* 0x0000888005047896 */ /* 0x000fe2000800003f */
[----:B------:R-:W-:Y:S01]  /*2c00*/  SHF.L.U32 R21, R15, 0x10, RZ ;  /* 0x000000100f157819 */ /* 0x000fe200000006ff */
[----:B------:R-:W-:Y:S02]  /*2c10*/  IMAD.U32 R20, R7, 0x10000, RZ ;  /* 0x0001000007147824 */ /* 0x000fe400078e00ff */
[----:B------:R-:W-:Y:S01]  /*2c20*/  FFMA.FTZ R15, R9, UR15, -R12 ;  /* 0x0000000f090f7c23 */ /* 0x000fe2000801080c */
[----:B------:R-:W-:Y:S01]  /*2c30*/  IMAD.U32 R16, R16, 0x10000, RZ ;  /* 0x0001000010107824 */ /* 0x000fe200078e00ff */
[----:B------:R-:W-:Y:S01]  /*2c40*/  SHF.L.U32 R14, R13, 0x10, RZ ;  /* 0x000000100d0e7819 */ /* 0x000fe200000006ff */
[----:B------:R-:W-:Y:S01]  /*2c50*/  IMAD.U32 R7, R18, 0x10000, RZ ;  /* 0x0001000012077824 */ /* 0x000fe200078e00ff */
[----:B------:R-:W-:Y:S01]  /*2c60*/  SHF.L.U32 R12, R6, 0x10, RZ ;  /* 0x00000010060c7819 */ /* 0x000fe200000006ff */
[----:B------:R-:W-:Y:S01]  /*2c70*/  IMAD.U32 R17, R17, 0x10000, RZ ;  /* 0x0001000011117824 */ /* 0x000fe200078e00ff */
[----:B------:R-:W-:Y:S01]  /*2c80*/  ISETP.NE.AND P0, PT, RZ, UR4, PT ;  /* 0x00000004ff007c0c */ /* 0x000fe2000bf05270 */
[----:B------:R-:W-:Y:S01]  /*2c90*/  FMUL.FTZ R6, R16, UR18 ;  /* 0x0000001210067c20 */ /* 0x000fe20008410000 */
[----:B------:R-:W-:Y:S01]  /*2ca0*/  SHF.L.U32 R13, R11, 0x10, RZ ;  /* 0x000000100b0d7819 */ /* 0x000fe200000006ff */
[----:B------:R-:W-:Y:S01]  /*2cb0*/  FFMA.FTZ R16, R14, UR15, -R7 ;  /* 0x0000000f0e107c23 */ /* 0x000fe20008010807 */
[----:B------:R-:W-:-:S02]  /*2cc0*/  IMAD.U32 R22, R8, 0x10000, RZ ;  /* 0x0001000008167824 */ /* 0x000fc400078e00ff */
[----:B------:R-:W-:Y:S01]  /*2cd0*/  FMUL.FTZ R7, R12, UR18 ;  /* 0x000000120c077c20 */ /* 0x000fe20008410000 */
[----:B------:R-:W-:Y:S02]  /*2ce0*/  IMAD.U32 R19, R19, 0x10000, RZ ;  /* 0x0001000013137824 */ /* 0x000fe400078e00ff */
[----:B------:R-:W-:Y:S01]  /*2cf0*/  FFMA.FTZ R18, R20, UR15, -R21 ;  /* 0x0000000f14127c23 */ /* 0x000fe20008010815 */
[----:B------:R-:W-:Y:S01]  /*2d00*/  FFMA.FTZ R8, R15, UR19, R6 ;  /* 0x000000130f087c23 */ /* 0x000fe20008010006 */
[----:B------:R-:W-:Y:S01]  /*2d10*/  FMUL.FTZ R11, R17, UR18 ;  /* 0x00000012110b7c20 */ /* 0x000fe20008410000 */
[----:B------:R-:W-:Y:S01]  /*2d20*/  FFMA.FTZ R17, R22, UR15, -R13 ;  /* 0x0000000f16117c23 */ /* 0x000fe2000801080d */
[----:B------:R-:W-:Y:S01]  /*2d30*/  FMUL.FTZ R12, R19, UR18 ;  /* 0x00000012130c7c20 */ /* 0x000fe20008410000 */
[----:B------:R-:W-:Y:S01]  /*2d40*/  FFMA.FTZ R7, R16, UR19, R7 ;  /* 0x0000001310077c23 */ /* 0x000fe20008010007 */
[----:B------:R-:W-:Y:S01]  /*2d50*/  FFMA.FTZ R11, R18, UR19, R11 ;  /* 0x00000013120b7c23 */ /* 0x000fe2000801000b */
[----:B------:R-:W-:Y:S01]  /*2d60*/  F2FP.BF16.F32.PACK_AB R6, RZ, R8 ;  /* 0x00000008ff06723e */ /* 0x000fe200000010ff */
[----:B------:R-:W-:Y:S01]  /*2d70*/  @P0 FFMA.FTZ R8, R8, UR18, R15 ;  /* 0x0000001208080c23 */ /* 0x000fe2000801000f */
[----:B------:R-:W-:Y:S01]  /*2d80*/  FFMA.FTZ R13, R17, UR19, R12 ;  /* 0x00000013110d7c23 */ /* 0x000fe2000801000c */
[----:B------:R-:W-:Y:S01]  /*2d90*/  F2FP.BF16.F32.PACK_AB R15, RZ, R7 ;  /* 0x00000007ff0f723e */ /* 0x000fe200000010ff */
[----:B------:R-:W-:Y:S01]  /*2da0*/  @P0 FFMA.FTZ R7, R7, UR18, R16 ;  /* 0x0000001207070c23 */ /* 0x000fe20008010010 */
[----:B------:R-:W-:Y:S01]  /*2db0*/  F2FP.BF16.F32.PACK_AB R16, RZ, R11 ;  /* 0x0000000bff10723e */ /* 0x000fe200000010ff */
[----:B------:R-:W-:Y:S01]  /*2dc0*/  @P0 FFMA.FTZ R11, R11, UR18, R18 ;  /* 0x000000120b0b0c23 */ /* 0x000fe20008010012 */
[----:B------:R-:W-:Y:S01]  /*2dd0*/  F2FP.BF16.F32.PACK_AB R18, RZ, R13 ;  /* 0x0000000dff12723e */ /* 0x000fe200000010ff */
        /* <DEDUP_REMOVED lines=12> */
.L_x_101:
[----:B------:R-:W-:-:S13]  /*2ea0*/  FSETP.NEU.FTZ.AND P0, PT, RZ, UR15, PT ;  /* 0x0000000fff007c0b */ /* 0x000fda000bf1d000 */
[----:B------:R-:W-:Y:S05]  /*2eb0*/  @P0 BRA `(.L_x_103) ;  /* 0x0000000000a00947 */ /* 0x000fea0003800000 */
[----:B------:R-:W-:Y:S01]  /*2ec0*/  UPRMT UR4, UR5, 0x8880, URZ ;  /* 0x0000888005047896 */ /* 0x000fe2000800003f */
[----:B------:R-:W-:Y:S01]  /*2ed0*/  SHF.L.U32 R16, R16, 0x10, RZ ;  /* 0x0000001010107819 */ /* 0x000fe200000006ff */
[----:B------:R-:W-:Y:S01]  /*2ee0*/  IMAD.U32 R6, R6, 0x10000, RZ ;  /* 0x0001000006067824 */ /* 0x000fe200078e00ff */
[----:B------:R-:W-:Y:S02]  /*2ef0*/  SHF.L.U32 R14, R15, 0x10, RZ ;  /* 0x000000100f0e7819 */ /* 0x000fe400000006ff */
[----:B------:R-:W-:Y:S01]  /*2f00*/  SHF.L.U32 R18, R18, 0x10, RZ ;  /* 0x0000001012127819 */ /* 0x000fe200000006ff */
[----:B------:R-:W-:Y:S01]  /*2f10*/  FMUL.FTZ R21, R16, UR18 ;  /* 0x0000001210157c20 */ /* 0x000fe20008410000 */
[----:B------:R-:W-:Y:S01]  /*2f20*/  ISETP.NE.AND P0, PT, RZ, UR4, PT ;  /* 0x00000004ff007c0c */ /* 0x000fe2000bf05270 */
[----:B------:R-:W-:Y:S02]  /*2f30*/  IMAD.U32 R16, R17, 0x10000, RZ ;  /* 0x0001000011107824 */ /* 0x000fe400078e00ff */
[----:B------:R-:W-:Y:S01]  /*2f40*/  FMUL.FTZ R17, R6, UR18 ;  /* 0x0000001206117c20 */ /* 0x000fe20008410000 */
[----:B------:R-:W-:Y:S01]  /*2f50*/  FFMA.FTZ R15, R12, UR19, R21 ;  /* 0x000000130c0f7c23 */ /* 0x000fe20008010015 */
[----:B------:R-:W-:-:S02]  /*2f60*/  IMAD.U32 R21, R19, 0x10000, RZ ;  /* 0x0001000013157824 */ /* 0x000fc400078e00ff */
[----:B------:R-:W-:Y:S01]  /*2f70*/  FMUL.FTZ R19, R16, UR18 ;  /* 0x0000001210137c20 */ /* 0x000fe20008410000 */
[----:B------:R-:W-:Y:S01]  /*2f80*/  FFMA.FTZ R17, R18, UR19, R17 ;  /* 0x0000001312117c23 */ /* 0x000fe20008010011 */
[----:B------:R-:W-:Y:S01]  /*2f90*/  SHF.L.U32 R20, R11, 0x10, RZ ;  /* 0x000000100b147819 */ /* 0x000fe200000006ff */
[----:B------:R-:W-:Y:S01]  /*2fa0*/  FMUL.FTZ R21, R21, UR18 ;  /* 0x0000001215157c20 */ /* 0x000fe20008410000 */
[----:B------:R-:W-:Y:S01]  /*2fb0*/  FFMA.FTZ R11, R14, UR19, R19 ;  /* 0x000000130e0b7c23 */ /* 0x000fe20008010013 */
[----:B------:R-:W-:Y:S01]  /*2fc0*/  F2FP.BF16.F32.PACK_AB R6, RZ, R15 ;  /* 0x0000000fff06723e */ /* 0x000fe200000010ff */
[----:B------:R-:W-:Y:S01]  /*2fd0*/  IMAD.U32 R16, R8, 0x10000, RZ ;  /* 0x0001000008107824 */ /* 0x000fe200078e00ff */
[----:B------:R-:W-:Y:S01]  /*2fe0*/  F2FP.BF16.F32.PACK_AB R22, RZ, R17 ;  /* 0x00000011ff16723e */ /* 0x000fe200000010ff */
[----:B------:R-:W-:Y:S01]  /*2ff0*/  FFMA.FTZ R19, R20, UR19, R21 ;  /* 0x0000001314137c23 */ /* 0x000fe20008010015 */
[----:B------:R-:W-:Y:S01]  /*3000*/  @P0 FFMA.FTZ R17, R17, UR18, R18 ;  /* 0x0000001211110c23 */ /* 0x000fe20008010012 */
[----:B------:R-:W-:Y:S01]  /*3010*/  F2FP.BF16.F32.PACK_AB R18, RZ, R11 ;  /* 0x0000000bff12723e */ /* 0x000fe200000010ff */
[----:B------:R-:W-:Y:S01]  /*3020*/  @P0 FFMA.FTZ R15, R15, UR18, R12 ;  /* 0x000000120f0f0c23 */ /* 0x000fe2000801000c */
[----:B------:R-:W-:Y:S01]  /*3030*/  @P0 FFMA.FTZ R11, R11, UR18, R14 ;  /* 0x000000120b0b0c23 */ /* 0x000fe2000801000e */
[----:B------:R-:W-:Y:S01]  /*3040*/  IMAD.U32 R14, R7, 0x10000, RZ ;  /* 0x00010000070e7824 */ /* 0x000fe200078e00ff */
[----:B------:R-:W-:Y:S01]  /*3050*/  SHF.L.U32 R12, R13, 0x10, RZ ;  /* 0x000000100d0c7819 */ /* 0x000fe200000006ff */
[-C--:B-----5:R-:W-:Y:S01]  /*3060*/  FFMA.FTZ R9, R15, -R0.reuse, R9 ;  /* 0x800000000f097223 */ /* 0x0a0fe20000010009 */
[----:B------:R-:W-:Y:S01]  /*3070*/  F2FP.BF16.F32.PACK_AB R7, RZ, R19 ;  /* 0x00000013ff07723e */ /* 0x000fe200000010ff */
[----:B------:R-:W-:Y:S01]  /*3080*/  @P0 FFMA.FTZ R19, R19, UR18, R20 ;  /* 0x0000001213130c23 */ /* 0x000fe20008010014 */
[-C--:B------:R-:W-:Y:S01]  /*3090*/  FFMA.FTZ R11, R11, -R0.reuse, R14 ;  /* 0x800000000b0b7223 */ /* 0x080fe2000001000e */
[-C--:B------:R-:W-:Y:S01]  /*30a0*/  FFMA.FTZ R8, R17, -R0.reuse, R12 ;  /* 0x8000000011087223 */ /* 0x080fe2000001000c */
[----:B------:R-:W-:Y:S01]  /*30b0*/  PRMT R7, R7, 0x5410, R22 ;  /* 0x0000541007077816 */ /* 0x000fe20000000016 */
[----:B------:R-:W-:-:S03]  /*30c0*/  FFMA.FTZ R12, R19, -R0, R16 ;  /* 0x80000000130c7223 */ /* 0x000fc60000010010 */
[----:B------:R-:W-:Y:S02]  /*30d0*/  F2FP.BF16.F32.PACK_AB R13, R8, R9 ;  /* 0x00000009080d723e */ /* 0x000fe400000010ff */
[----:B------:R-:W-:Y:S02]  /*30e0*/  F2FP.BF16.F32.PACK_AB R12, R12, R11 ;  /* 0x0000000b0c0c723e */ /* 0x000fe400000010ff */
[C---:B------:R-:W-:Y:S02]  /*30f0*/  PRMT R8, R13.reuse, 0x5432, R18 ;  /* 0x000054320d087816 */ /* 0x040fe40000000012 */
[C-C-:B------:R-:W-:Y:S02]  /*3100*/  PRMT R9, R12.reuse, 0x5410, R7.reuse ;  /* 0x000054100c097816 */ /* 0x140fe40000000007 */
[----:B------:R-:W-:Y:S02]  /*3110*/  PRMT R7, R13, 0x7610, R7 ;  /* 0x000076100d077816 */ /* 0x000fe40000000007 */
[----:B------:R-:W-:Y:S01]  /*3120*/  PRMT R11, R12, 0x7632, R11 ;  /* 0x000076320c0b7816 */ /* 0x000fe2000000000b */
[----:B------:R-:W-:Y:S06]  /*3130*/  BRA `(.L_x_99) ;  /* 0x0000000000a87947 */ /* 0x000fec0003800000 */
.L_x_103:
[----:B------:R-:W-:Y:S01]  /*3140*/  UPRMT UR4, UR5, 0x8880, URZ ;  /* 0x0000888005047896 */ /* 0x000fe2000800003f */
[----:B------:R-:W-:Y:S01]  /*3150*/  IMAD.U32 R21, R15, 0x10000, RZ ;  /* 0x000100000f157824 */ /* 0x000fe200078e00ff */
[----:B------:R-:W-:Y:S01]  /*3160*/  SHF.L.U32 R16, R16, 0x10, RZ ;  /* 0x0000001010107819 */ /* 0x000fe200000006ff */
[----:B------:R-:W-:Y:S01]  /*3170*/  FFMA.FTZ R15, R9, UR15, R12 ;  /* 0x0000000f090f7c23 */ /* 0x000fe2000801000c */
[----:B------:R-:W-:Y:S01]  /*3180*/  SHF.L.U32 R20, R7, 0x10, RZ ;  /* 0x0000001007147819 */ /* 0x000fe200000006ff */
[----:B------:R-:W-:Y:S01]  /*3190*/  IMAD.U32 R7, R18, 0x10000, RZ ;  /* 0x0001000012077824 */ /* 0x000fe200078e00ff */
[----:B------:R-:W-:Y:S01]  /*31a0*/  SHF.L.U32 R12, R13, 0x10, RZ ;  /* 0x000000100d0c7819 */ /* 0x000fe200000006ff */
[----:B------:R-:W-:Y:S01]  /*31b0*/  FMUL.FTZ R16, R16, UR18 ;  /* 0x0000001210107c20 */ /* 0x000fe20008410000 */
[----:B------:R-:W-:Y:S01]  /*31c0*/  SHF.L.U32 R6, R6, 0x10, RZ ;  /* 0x0000001006067819 */ /* 0x000fe200000006ff */
[----:B------:R-:W-:Y:S01]  /*31d0*/  IMAD.U32 R17, R17, 0x10000, RZ ;  /* 0x0001000011117824 */ /* 0x000fe200078e00ff */
[----:B------:R-:W-:Y:S01]  /*31e0*/  ISETP.NE.AND P0, PT, RZ, UR4, PT ;  /* 0x00000004ff007c0c */ /* 0x000fe2000bf05270 */
[----:B------:R-:W-:Y:S01]  /*31f0*/  IMAD.U32 R22, R8, 0x10000, RZ ;  /* 0x0001000008167824 */ /* 0x000fe200078e00ff */
[----:B------:R-:W-:Y:S01]  /*3200*/  SHF.L.U32 R11, R11, 0x10, RZ ;  /* 0x000000100b0b7819 */ /* 0x000fe200000006ff */
[----:B------:R-:W-:-:S02]  /*3210*/  IMAD.U32 R19, R19, 0x10000, RZ ;  /* 0x0001000013137824 */ /* 0x000fc400078e00ff */
[----:B------:R-:W-:Y:S01]  /*3220*/  FFMA.FTZ R14, R12, UR15, R7 ;  /* 0x0000000f0c0e7c23 */ /* 0x000fe20008010007 */
[----:B------:R-:W-:Y:S01]  /*3230*/  FMUL.FTZ R7, R6, UR18 ;  /* 0x0000001206077c20 */ /* 0x000fe20008410000 */
[----:B------:R-:W-:Y:S01]  /*3240*/  FFMA.FTZ R8, R15, UR19, R16 ;  /* 0x000000130f087c23 */ /* 0x000fe20008010010 */
[----:B------:R-:W-:Y:S01]  /*3250*/  FFMA.FTZ R18, R20, UR15, R21 ;  /* 0x0000000f14127c23 */ /* 0x000fe20008010015 */
[----:B------:R-:W-:Y:S01]  /*3260*/  FMUL.FTZ R17, R17, UR18 ;  /* 0x0000001211117c20 */ /* 0x000fe20008410000 */
[----:B------:R-:W-:Y:S01]  /*3270*/  FFMA.FTZ R16, R22, UR15, R11 ;  /* 0x0000000f16107c23 */ /* 0x000fe2000801000b */
[----:B------:R-:W-:Y:S01]  /*3280*/  FMUL.FTZ R19, R19, UR18 ;  /* 0x0000001213137c20 */ /* 0x000fe20008410000 */
[----:B------:R-:W-:Y:S01]  /*3290*/  FFMA.FTZ R7, R14, UR19, R7 ;  /* 0x000000130e077c23 */ /* 0x000fe20008010007 */
[----:B------:R-:W-:Y:S01]  /*32a0*/  FFMA.FTZ R11, R18, UR19, R17 ;  /* 0x00000013120b7c23 */ /* 0x000fe20008010011 */
[----:B------:R-:W-:Y:S01]  /*32b0*/  F2FP.BF16.F32.PACK_AB R6, RZ, R8 ;  /* 0x00000008ff06723e */ /* 0x000fe200000010ff */
[----:B------:R-:W-:Y:S01]  /*32c0*/  FFMA.FTZ R13, R16, UR19, R19 ;  /* 0x00000013100d7c23 */ /* 0x000fe20008010013 */
[----:B------:R-:W-:Y:S01]  /*32d0*/  @P0 FFMA.FTZ R8, R8, UR18, R15 ;  /* 0x0000001208080c23 */ /* 0x000fe2000801000f */
        /* <DEDUP_REMOVED lines=15> */
[----:B------:R-:W-:-:S07]  /*33d0*/  PRMT R11, R12, 0x7632, R11 ;  /* 0x000076320c0b7816 */ /* 0x000fce000000000b */
.L_x_99:
[----:B------:R-:W-:Y:S02]  /*33e0*/  IADD3 R10, R10, UR6, RZ ;  /* 0x000000060a0a7c10 */ /* 0x000fe4000fffe0ff */
[----:B------:R-:W-:Y:S02]  /*33f0*/  PRMT R12, R7, 0x5410, R8 ;  /* 0x00005410070c7816 */ /* 0x000fe40000000008 */
[----:B------:R-:W-:Y:S01]  /*3400*/  PRMT R14, R6, 0x7610, R7 ;  /* 0x00007610060e7816 */ /* 0x000fe20000000007 */
[C---:B------:R-:W-:Y:S01]  /*3410*/  IMAD.WIDE.U32 R6, R10.reuse, 0x4, RZ ;  /* 0x000000040a067825 */ /* 0x040fe200078e00ff */
[----:B------:R-:W-:Y:S02]  /*3420*/  ISETP.LT.U32.AND P2, PT, R10, 0x4000, PT ;  /* 0x000040000a00780c */ /* 0x000fe40003f41070 */
[----:B------:R-:W-:Y:S02]  /*3430*/  PRMT R13, R9, 0x5410, R11 ;  /* 0x00005410090d7816 */ /* 0x000fe4000000000b */
[----:B------:R-:W-:-:S02]  /*3440*/  ISETP.GE.U32.AND P0, PT, R6, UR14, PT ;  /* 0x0000000e06007c0c */ /* 0x000fc4000bf06070 */
[----:B------:R-:W-:Y:S01]  /*3450*/  PRMT R15, R8, 0x7632, R9 ;  /* 0x00007632080f7816 */ /* 0x000fe20000000009 */
[----:B------:R-:W-:Y:S01]  /*3460*/  STG.E.64 desc[UR16][R2.64], R12 ;  /* 0x0000000c02007986 */ /* 0x000fe2000c101b10 */
[----:B------:R-:W-:-:S03]  /*3470*/  ISETP.GE.AND.EX P0, PT, R7, UR7, PT, P0 ;  /* 0x0000000707007c0c */ /* 0x000fc6000bf06300 */
[----:B------:R0:W-:Y:S02]  /*3480*/  STG.E.64 desc[UR16][R4.64], R14 ;  /* 0x0000000e04007986 */ /* 0x0001e4000c101b10 */
[----:B0-----:R-:W-:Y:S01]  /*3490*/  HFMA2.MMA R5, -RZ, RZ, 0, 0 ;  /* 0x00000000ff057435 */ /* 0x001fe200000001ff */
[----:B------:R-:W-:-:S07]  /*34a0*/  IMAD.MOV.U32 R4, RZ, RZ, R10 ;  /* 0x000000ffff047224 */ /* 0x000fce00078e000a */
[----:B------:R-:W-:Y:S05]  /*34b0*/  @!P0 BRA P2, `(.L_x_104) ;  /* 0xffffffe800908947 */ /* 0x000fea000103ffff */
[----:B------:R-:W-:Y:S05]  /*34c0*/  BSYNC B0 ;  /* 0x0000000000007941 */ /* 0x000fea0003800000 */
.L_x_94:
[----:B------:R-:W-:Y:S05]  /*34d0*/  EXIT ;  /* 0x000000000000794d */ /* 0x000fea0003800000 */
.L_x_105:
        /* <DEDUP_REMOVED lines=10> */
.L_x_191:


//--------------------- .text._ZN2at6native50_GLOBAL__N__ca2a4b1e_17_FusedSgdKernel_cu_a550329a25multi_tensor_apply_kernelINS1_18TensorListMetadataILi3EEENS1_19FusedSgdMathFunctorIN3c104HalfELi3EEEJddPfddbbbS9_S9_EEEvT_T0_DpT1_ --------------------------
	.section	.text._ZN2at6native50_GLOBAL__N__ca2a4b1e_17_FusedSgdKernel_cu_a550329a25multi_tensor_apply_kernelINS1_18TensorListMetadataILi3EEENS1_19FusedSgdMathFunctorIN3c104HalfELi3EEEJddPfddbbbS9_S9_EEEvT_T0_DpT1_,"ax",@progbits
	.align	128
.text._ZN2at6native50_GLOBAL__N__ca2a4b1e_17_FusedSgdKernel_cu_a550329a25multi_tensor_apply_kernelINS1_18TensorListMetadataILi3EEENS1_19FusedSgdMathFunctorIN3c104HalfELi3EEEJddPfddbbbS9_S9_EEEvT_T0_DpT1_:
        .type           _ZN2at6native50_GLOBAL__N__ca2a4b1e_17_FusedSgdKernel_cu_a550329a25multi_tensor_apply_kernelINS1_18TensorListMetadataILi3EEENS1_19FusedSgdMathFunctorIN3c104HalfELi3EEEJddPfddbbbS9_S9_EEEvT_T0_DpT1_,@function
        .size           _ZN2at6native50_GLOBAL__N__ca2a4b1e_17_FusedSgdKernel_cu_a550329a25multi_tensor_apply_kernelINS1_18TensorListMetadataILi3EEENS1_19FusedSgdMathFunctorIN3c104HalfELi3EEEJddPfddbbbS9_S9_EEEvT_T0_DpT1_,(.L_x_192 - _ZN2at6native50_GLOBAL__N__ca2a4b1e_17_FusedSgdKernel_cu_a550329a25multi_tensor_apply_kernelINS1_18TensorListMetadataILi3EEENS1_19FusedSgdMathFunctorIN3c104HalfELi3EEEJddPfddbbbS9_S9_EEEvT_T0_DpT1_)
        .other          _ZN2at6native50_GLOBAL__N__ca2a4b1e_17_FusedSgdKernel_cu_a550329a25multi_tensor_apply_kernelINS1_18TensorListMetadataILi3EEENS1_19FusedSgdMathFunctorIN3c104HalfELi3EEEJddPfddbbbS9_S9_EEEvT_T0_DpT1_,@"STO_CUDA_ENTRY STV_DEFAULT"
_ZN2at6native50_GLOBAL__N__ca2a4b1e_17_FusedSgdKernel_cu_a550329a25multi_tensor_apply_kernelINS1_18TensorListMetadataILi3EEENS1_19FusedSgdMathFunctorIN3c104HalfELi3EEEJddPfddbbbS9_S9_EEEvT_T0_DpT1_:
        /* <DEDUP_REMOVED lines=10> */
.L_x_106:
        /* <DEDUP_REMOVED lines=33> */
[----:B--2---:R-:W-:Y:S01]  /*02b0*/  MOV R2, UR15 ;  /* 0x0000000f00027c02 */ /* 0x004fe20008000f00 */
[----:B------:R-:W-:-:S02]  /*02c0*/  UIMAD.WIDE UR12, UR14, 0x20000, UR12 ;  /* 0x000200000e0c78a5 */ /* 0x000fc4000f8e020c */
[----:B------:R-:W-:Y:S02]  /*02d0*/  UIADD3 UR14, UP1, -UR4, UR6, URZ ;  /* 0x00000006040e7290 */ /* 0x000fe4000ff3e13f */
[----:B------:R-:W-:Y:S01]  /*02e0*/  ULOP3.LUT UR6, UR12, UR10, UR8, 0xfe, !UPT ;  /* 0x0000000a0c067292 */ /* 0x000fe2000f8efe08 */
[----:B------:R-:W-:Y:S01]  /*02f0*/  @!P3 FMUL R2, R2, 1.175494350822287508e-38 ;  /* 0x008000000202b820 */ /* 0x000fe20000400000 */
[----:B------:R-:W-:Y:S01]  /*0300*/  ULOP3.LUT UR4, UR14, 0x3, URZ, 0xc0, !UPT ;  /* 0x000000030e047892 */ /* 0x000fe2000f8ec03f */
[----:B0-----:R-:W-:Y:S01]  /*0310*/  @!P0 FMUL R4, R4, 1.175494350822287508e-38 ;  /* 0x0080000004048820 */ /* 0x001fe20000400000 */
[----:B------:R-:W-:Y:S02]  /*0320*/  UIADD3.X UR7, ~UR5, UR7, URZ, UP1, !UPT ;  /* 0x0000000705077290 */ /* 0x000fe40008ffe53f */
[----:B------:R-:W-:Y:S01]  /*0330*/  ULOP3.LUT UP0, URZ, UR4, 0x7, UR6, 0xf8, !UPT ;  /* 0x00000007043f7892 */ /* 0x000fe2000f80f806 */
[----:B------:R-:W-:Y:S02]  /*0340*/  MOV R3, UR18 ;  /* 0x0000001200037c02 */ /* 0x000fe40008000f00 */
[----:B------:R-:W-:Y:S01]  /*0350*/  @!P3 R2UR UR15, R2 ;  /* 0x00000000020fb2ca */ /* 0x000fe200000e0000 */
[----:B------:R-:W-:-:S02]  /*0360*/  ULOP3.LUT UP0, URZ, URZ, URZ, URZ, 0xfc, UP0 ;  /* 0x0000003f3f3f7292 */ /* 0x000fc4000800fc3f */
[----:B------:R-:W-:-:S04]  /*0370*/  @!P4 FMUL R3, R3, 1.175494350822287508e-38 ;  /* 0x008000000303c820 */ /* 0x000fc80000400000 */
[----:B------:R-:W-:Y:S02]  /*0380*/  PLOP3.LUT P2, PT, PT, PT, UP0, 0x80, 0x0 ;  /* 0x000000000000781c */ /* 0x000fe40003f4f008 */
[----:B------:R-:W-:Y:S02]  /*0390*/  @!P4 R2UR UR18, R3 ;  /* 0x000000000312c2ca */ /* 0x000fe400000e0000 */
[----:B------:R-:W-:-:S09]  /*03a0*/  @!P1 MOV R0, R4 ;  /* 0x0000000400009202 */ /* 0x000fd20000000f00 */
        /* <DEDUP_REMOVED lines=13> */
.L_x_115:
[----:B0-----:R-:W-:Y:S02]  /*0480*/  IADD3 R4, P1, R46, UR5, RZ ;  /* 0x000000052e047c10 */ /* 0x001fe4000ff3e0ff */
[----:B------:R-:W-:Y:S02]  /*0490*/  MOV R9, UR19 ;  /* 0x0000001300097c02 */ /* 0x000fe40008000f00 */
[----:B------:R-:W-:Y:S02]  /*04a0*/  IADD3.X R7, RZ, UR6, RZ, P1, !PT ;  /* 0x00000006ff077c10 */ /* 0x000fe40008ffe4ff */
[C---:B------:R-:W-:Y:S02]  /*04b0*/  IADD3 R5, P6, R4.reuse, UR19, RZ ;  /* 0x0000001304057c10 */ /* 0x040fe4000ffde0ff */
[----:B------:R-:W-:Y:S02]  /*04c0*/  MOV R3, UR19 ;  /* 0x0000001300037c02 */ /* 0x000fe40008000f00 */
[----:B------:R-:W-:-:S02]  /*04d0*/  ISETP.GE.U32.AND P0, PT, R4, 0x10000, PT ;  /* 0x000100000400780c */ /* 0x000fc40003f06070 */
[----:B------:R-:W-:Y:S02]  /*04e0*/  LEA R9, R9, R9, 0x1 ;  /* 0x0000000909097211 */ /* 0x000fe400078e08ff */
[----:B------:R-:W-:Y:S02]  /*04f0*/  ISETP.GE.U32.AND P2, PT, R5, 0x10000, PT ;  /* 0x000100000500780c */ /* 0x000fe40003f46070 */
[----:B------:R-:W-:Y:S02]  /*0500*/  IADD3.X R6, RZ, R7, RZ, P6, !PT ;  /* 0x00000007ff067210 */ /* 0x000fe400037fe4ff */
[----:B------:R-:W-:Y:S02]  /*0510*/  LEA R3, P3, R3, R4, 0x1 ;  /* 0x0000000403037211 */ /* 0x000fe400078608ff */
[----:B------:R-:W-:Y:S02]  /*0520*/  ISETP.LT.U32.AND P5, PT, R4, UR14, PT ;  /* 0x0000000e04007c0c */ /* 0x000fe4000bfa1070 */
[----:B------:R-:W-:-:S02]  /*0530*/  ISETP.GE.AND.EX P0, PT, R7, RZ, PT, P0 ;  /* 0x000000ff0700720c */ /* 0x000fc40003f06300 */
[C---:B------:R-:W-:Y:S02]  /*0540*/  SHF.L.U32 R20, R4.reuse, 0x1, RZ ;  /* 0x0000000104147819 */ /* 0x040fe400000006ff */
[----:B------:R-:W-:Y:S02]  /*0550*/  IADD3 R2, P1, R9, R4, RZ ;  /* 0x0000000409027210 */ /* 0x000fe40007f3e0ff */
[----:B------:R-:W-:Y:S02]  /*0560*/  SHF.L.U64.HI R8, R4, 0x1, R7 ;  /* 0x0000000104087819 */ /* 0x000fe40000010207 */
[----:B------:R-:W-:Y:S02]  /*0570*/  ISETP.LT.U32.AND P4, PT, R5, UR14, PT ;  /* 0x0000000e05007c0c */ /* 0x000fe4000bf81070 */
[----:B------:R-:W-:Y:S02]  /*0580*/  ISETP.GE.AND.EX P2, PT, R6, RZ, PT, P2 ;  /* 0x000000ff0600720c */ /* 0x000fe40003f46320 */
[----:B------:R-:W-:-:S02]  /*0590*/  ISETP.GE.U32.AND P6, PT, R3, 0x10000, PT ;  /* 0x000100000300780c */ /* 0x000fc40003fc6070 */
[----:B------:R-:W-:Y:S02]  /*05a0*/  IADD3.X R4, RZ, R7, RZ, P3, !PT ;  /* 0x00000007ff047210 */ /* 0x000fe40001ffe4ff */
[----:B------:R-:W-:Y:S02]  /*05b0*/  ISETP.LT.AND.EX P5, PT, R7, UR7, !P0, P5 ;  /* 0x0000000707007c0c */ /* 0x000fe4000c7a1350 */
[----:B------:R-:W-:Y:S02]  /*05c0*/  IADD3 R24, P0, R20, UR8, RZ ;  /* 0x0000000814187c10 */ /* 0x000fe4000ff1e0ff */
[----:B------:R-:W-:Y:S02]  /*05d0*/  ISETP.LT.AND.EX P4, PT, R6, UR7, !P2, P4 ;  /* 0x0000000706007c0c */ /* 0x000fe4000d781340 */
[----:B------:R-:W-:Y:S02]  /*05e0*/  ISETP.LT.U32.AND P3, PT, R3, UR14, PT ;  /* 0x0000000e03007c0c */ /* 0x000fe4000bf61070 */
[----:B------:R-:W-:-:S02]  /*05f0*/  ISETP.GE.AND.EX P6, PT, R4, RZ, PT, P6 ;  /* 0x000000ff0400720c */ /* 0x000fc40003fc6360 */
[C---:B------:R-:W-:Y:S02]  /*0600*/  SHF.L.U64.HI R6, R5.reuse, 0x1, R6 ;  /* 0x0000000105067819 */ /* 0x040fe40000010206 */
[----:B------:R-:W-:Y:S02]  /*0610*/  SHF.L.U32 R5, R5, 0x1, RZ ;  /* 0x0000000105057819 */ /* 0x000fe400000006ff */
[----:B------:R-:W-:Y:S02]  /*0620*/  IADD3.X R25, R8, UR9, RZ, P0, !PT ;  /* 0x0000000908197c10 */ /* 0x000fe400087fe4ff */
[C---:B------:R-:W-:Y:S02]  /*0630*/  IADD3 R22, P0, R20.reuse, UR10, RZ ;  /* 0x0000000a14167c10 */ /* 0x040fe4000ff1e0ff */
[----:B------:R-:W-:Y:S02]  /*0640*/  IADD3 R20, P2, R20, UR12, RZ ;  /* 0x0000000c14147c10 */ /* 0x000fe4000ff5e0ff */
[----:B------:R-:W-:-:S02]  /*0650*/  ISETP.LT.AND.EX P3, PT, R4, UR7, !P6, P3 ;  /* 0x0000000704007c0c */ /* 0x000fc4000f761330 */
[----:B------:R-:W-:Y:S02]  /*0660*/  IADD3 R18, P6, R5, UR8, RZ ;  /* 0x0000000805127c10 */ /* 0x000fe4000ffde0ff */
[----:B------:R-:W-:Y:S02]  /*0670*/  IADD3.X R21, R8, UR13, RZ, P2, !PT ;  /* 0x0000000d08157c10 */ /* 0x000fe400097fe4ff */
[C---:B------:R-:W-:Y:S02]  /*0680*/  SHF.L.U64.HI R4, R3.reuse, 0x1, R4 ;  /* 0x0000000103047819 */ /* 0x040fe40000010204 */
[----:B------:R-:W-:Y:S02]  /*0690*/  SHF.L.U32 R9, R3, 0x1, RZ ;  /* 0x0000000103097819 */ /* 0x000fe400000006ff */
[----:B------:R-:W-:Y:S02]  /*06a0*/  IADD3 R16, P2, R5, UR10, RZ ;  /* 0x0000000a05107c10 */ /* 0x000fe4000ff5e0ff */
[----:B------:R-:W-:-:S02]  /*06b0*/  IADD3.X R19, R6, UR9, RZ, P6, !PT ;  /* 0x0000000906137c10 */ /* 0x000fc4000b7fe4ff */
[----:B------:R-:W-:Y:S02]  /*06c0*/  IADD3.X R3, RZ, R7, RZ, P1, !PT ;  /* 0x00000007ff037210 */ /* 0x000fe40000ffe4ff */
[----:B------:R-:W-:Y:S02]  /*06d0*/  ISETP.GE.U32.AND P6, PT, R2, 0x10000, PT ;  /* 0x000100000200780c */ /* 0x000fe40003fc6070 */
[----:B------:R-:W-:Y:S02]  /*06e0*/  IADD3.X R23, R8, UR11, RZ, P0, !PT ;  /* 0x0000000b08177c10 */ /* 0x000fe400087fe4ff */
[----:B------:R-:W-:Y:S02]  /*06f0*/  IADD3.X R17, R6, UR11, RZ, P2, !PT ;  /* 0x0000000b06117c10 */ /* 0x000fe400097fe4ff */
[----:B------:R-:W-:Y:S02]  /*0700*/  IADD3 R14, P0, R5, UR12, RZ ;  /* 0x0000000c050e7c10 */ /* 0x000fe4000ff1e0ff */
[----:B------:R-:W-:-:S02]  /*0710*/  IADD3 R12, P1, R9, UR8, RZ ;  /* 0x00000008090c7c10 */ /* 0x000fc4000ff3e0ff */
[----:B------:R-:W-:Y:S02]  /*0720*/  ISETP.LT.U32.AND P2, PT, R2, UR14, PT ;  /* 0x0000000e02007c0c */ /* 0x000fe4000bf41070 */
[C---:B------:R-:W-:Y:S02]  /*0730*/  ISETP.GE.AND.EX P6, PT, R3.reuse, RZ, PT, P6 ;  /* 0x000000ff0300720c */ /* 0x040fe40003fc6360 */
[----:B------:R-:W-:Y:S02]  /*0740*/  IADD3.X R15, R6, UR13, RZ, P0, !PT ;  /* 0x0000000d060f7c10 */ /* 0x000fe400087fe4ff */
[----:B------:R-:W-:Y:S02]  /*0750*/  IADD3.X R13, R4, UR9, RZ, P1, !PT ;  /* 0x00000009040d7c10 */ /* 0x000fe40008ffe4ff */
[----:B------:R-:W-:Y:S02]  /*0760*/  ISETP.LT.AND.EX P2, PT, R3, UR7, !P6, P2 ;  /* 0x0000000703007c0c */ /* 0x000fe4000f741320 */
[----:B------:R-:W-:-:S02]  /*0770*/  IADD3 R10, P0, R9, UR10, RZ ;  /* 0x0000000a090a7c10 */ /* 0x000fc4000ff1e0ff */
[----:B------:R-:W-:Y:S02]  /*0780*/  IADD3 R8, P1, R9, UR12, RZ ;  /* 0x0000000c09087c10 */ /* 0x000fe4000ff3e0ff */
[C---:B------:R-:W-:Y:S02]  /*0790*/  SHF.L.U64.HI R3, R2.reuse, 0x1, R3 ;  /* 0x0000000102037819 */ /* 0x040fe40000010203 */
[----:B------:R-:W-:Y:S02]  /*07a0*/  SHF.L.U32 R2, R2, 0x1, RZ ;  /* 0x0000000102027819 */ /* 0x000fe400000006ff */
[C---:B------:R-:W-:Y:S02]  /*07b0*/  IADD3.X R11, R4.reuse, UR11, RZ, P0, !PT ;  /* 0x0000000b040b7c10 */ /* 0x040fe400087fe4ff */
[----:B------:R-:W-:Y:S02]  /*07c0*/  IADD3.X R9, R4, UR13, RZ, P1, !PT ;  /* 0x0000000d04097c10 */ /* 0x000fe40008ffe4ff */
[----:B------:R-:W-:-:S02]  /*07d0*/  PRMT R27, RZ, 0x7610, R27 ;  /* 0x00007610ff1b7816 */ /* 0x000fc4000000001b */
[----:B------:R-:W-:Y:S02]  /*07e0*/  PRMT R43, RZ, 0x7610, R43 ;  /* 0x00007610ff2b7816 */ /* 0x000fe4000000002b */
[C---:B------:R-:W-:Y:S02]  /*07f0*/  IADD3 R6, P0, R2.reuse, UR8, RZ ;  /* 0x0000000802067c10 */ /* 0x040fe4000ff1e0ff */
[C---:B------:R-:W-:Y:S01]  /*0800*/  IADD3 R4, P1, R2.reuse, UR10, RZ ;  /* 0x0000000a02047c10 */ /* 0x040fe2000ff3e0ff */
[----:B------:R-:W2:Y:S01]  /*0810*/  @P5 LDG.E.U16 R27, desc[UR16][R24.64] ;  /* 0x00000010181b5981 */ /* 0x000ea2000c1e1500 */
[----:B------:R-:W-:Y:S02]  /*0820*/  IADD3 R2, P6, R2, UR12, RZ ;  /* 0x0000000c02027c10 */ /* 0x000fe4000ffde0ff */
[----:B------:R-:W-:Y:S01]  /*0830*/  PRMT R34, RZ, 0x7610, R34 ;  /* 0x00007610ff227816 */ /* 0x000fe20000000022 */
[----:B------:R-:W3:Y:S01]  /*0840*/  @P5 LDG.E.U16 R43, desc[UR16][R22.64] ;  /* 0x00000010162b5981 */ /* 0x000ee2000c1e1500 */
[----:B------:R-:W-:-:S02]  /*0850*/  PRMT R39, RZ, 0x7610, R39 ;  /* 0x00007610ff277816 */ /* 0x000fc40000000027 */
[----:B------:R-:W-:Y:S02]  /*0860*/  PRMT R41, RZ, 0x7610, R41 ;  /* 0x00007610ff297816 */ /* 0x000fe40000000029 */
[----:B------:R-:W-:Y:S01]  /*0870*/  PRMT R30, RZ, 0x7610, R30 ;  /* 0x00007610ff1e7816 */ /* 0x000fe2000000001e */
[----:B-----5:R0:W5:Y:S01]  /*0880*/  @P5 LDG.E.U16 R34, desc[UR16][R20.64] ;  /* 0x0000001014225981 */ /* 0x020162000c1e1500 */
[----:B------:R-:W-:Y:S02]  /*0890*/  PRMT R31, RZ, 0x7610, R31 ;  /* 0x00007610ff1f7816 */ /* 0x000fe4000000001f */
[----:B------:R-:W-:Y:S01]  /*08a0*/  PRMT R37, RZ, 0x7610, R37 ;  /* 0x00007610ff257816 */ /* 0x000fe20000000025 */
[----:B------:R0:W5:Y:S01]  /*08b0*/  @P4 LDG.E.U16 R39, desc[UR16][R18.64] ;  /* 0x0000001012274981 */ /* 0x000162000c1e1500 */
[----:B------:R-:W-:Y:S02]  /*08c0*/  PRMT R28, RZ, 0x7610, R28 ;  /* 0x00007610ff1c7816 */ /* 0x000fe4000000001c */
[----:B------:R-:W-:Y:S01]  /*08d0*/  PRMT R29, RZ, 0x7610, R29 ;  /* 0x00007610ff1d7816 */ /* 0x000fe2000000001d */
[----:B------:R0:W5:Y:S01]  /*08e0*/  @P4 LDG.E.U16 R41, desc[UR16][R16.64] ;  /* 0x0000001010294981 */ /* 0x000162000c1e1500 */
[----:B------:R-:W-:-:S02]  /*08f0*/  PRMT R35, RZ, 0x7610, R35 ;  /* 0x00007610ff237816 */ /* 0x000fc40000000023 */
        /* <DEDUP_REMOVED lines=14> */
[----:B--2---:R-:W-:Y:S02]  /*09e0*/  HADD2.F32 R27, -RZ, R27.H0_H0 ;  /* 0x2000001bff1b7230 */ /* 0x004fe40000004100 */
[----:B---3--:R-:W-:-:S06]  /*09f0*/  HADD2.F32 R40, -RZ, R43.H0_H0 ;  /* 0x2000002bff287230 */ /* 0x008fcc0000004100 */
[----:B0-----:R-:W-:Y:S05]  /*0a00*/  @!P1 BRA `(.L_x_108) ;  /* 0x00000004008c9947 */ /* 0x001fea0003800000 */
[----:B------:R-:W-:Y:S01]  /*0a10*/  ULDC.S8 UR5, c[0x0][0xe8a] ;  /* 0x0003a28000057ab9 */ /* 0x000fe20000000200 */
[----:B------:R-:W-:Y:S02]  /*0a20*/  PLOP3.LUT P0, PT, PT, PT, PT, 0x80, 0x0 ;  /* 0x000000000000781c */ /* 0x000fe40003f0f070 */
[----:B------:R-:W-:-:S13]  /*0a30*/  ISETP.NE.AND P1, PT, RZ, UR5, PT ;  /* 0x00000005ff007c0c */ /* 0x000fda000bf25270 */
[----:B------:R-:W0:Y:S01]  /*0a40*/  @!P1 LDC.64 R32, c[0x0][0xe80] ;  /* 0x0003a000ff209b82 */ /* 0x000e220000000a00 */
[----:B------:R-:W-:Y:S02]  /*0a50*/  @!P1 MOV R42, 0xf0000000 ;  /* 0xf0000000002a9802 */ /* 0x000fe40000000f00 */
[----:B------:R-:W-:-:S06]  /*0a60*/  @!P1 MOV R43, 0x380fffff ;  /* 0x380fffff002b9802 */ /* 0x000fcc0000000f00 */
        /* <DEDUP_REMOVED lines=8> */
[----:B-----5:R-:W-:Y:S01]  /*0af0*/  HADD2.F32 R41, -RZ, R41.H0_H0 ;  /* 0x20000029ff297230 */ /* 0x020fe20000004100 */
[----:B------:R-:W-:Y:S01]  /*0b00*/  UPRMT UR5, UR22, 0x8880, URZ ;  /* 0x0000888016057896 */ /* 0x000fe2000800003f */
[----:B------:R-:W-:Y:S02]  /*0b10*/  HADD2.F32 R37, -RZ, R37.H0_H0 ;  /* 0x20000025ff257230 */ /* 0x000fe40000004100 */
[----:B------:R-:W-:Y:S01]  /*0b20*/  @!P1 FADD.FTZ R44, -R44, 1 ;  /* 0x3f8000002c2c9421 */ /* 0x000fe20000010100 */
[----:B------:R-:W-:Y:S02]  /*0b30*/  HADD2.F32 R35, -RZ, R35.H0_H0 ;  /* 0x20000023ff237230 */ /* 0x000fe40000004100 */
[----:B------:R-:W-:Y:S02]  /*0b40*/  @!P1 HADD2.F32 R34, -RZ, R34.H0_H0 ;  /* 0x20000022ff229230 */ /* 0x000fe40000004100 */
[----:B------:R-:W-:-:S02]  /*0b50*/  HADD2.F32 R39, -RZ, R39.H0_H0 ;  /* 0x20000027ff277230 */ /* 0x000fc40000004100 */
[----:B------:R-:W-:Y:S02]  /*0b60*/  HADD2.F32 R31, -RZ, R31.H0_H0 ;  /* 0x2000001fff1f7230 */ /* 0x000fe40000004100 */
[----:B------:R-:W-:Y:S01]  /*0b70*/  HADD2.F32 R29, -RZ, R29.H0_H0 ;  /* 0x2000001dff1d7230 */ /* 0x000fe20000004100 */
[----:B--2---:R-:W0:Y:S02]  /*0b80*/  MUFU.RCP R36, R43 ;  /* 0x0000002b00247308 */ /* 0x004e240000001000 */
[-C--:B0-----:R-:W-:Y:S01]  /*0b90*/  FMUL.FTZ R40, R40, R36.reuse ;  /* 0x0000002428287220 */ /* 0x081fe20000410000 */
[-C--:B------:R-:W-:Y:S01]  /*0ba0*/  FMUL.FTZ R42, R41, R36.reuse ;  /* 0x00000024292a7220 */ /* 0x080fe20000410000 */
[-C--:B------:R-:W-:Y:S01]  /*0bb0*/  FMUL.FTZ R38, R37, R36.reuse ;  /* 0x0000002425267220 */ /* 0x080fe20000410000 */
[----:B------:R-:W-:Y:S01]  /*0bc0*/  FMUL.FTZ R36, R35, R36 ;  /* 0x0000002423247220 */ /* 0x000fe20000410000 */
[----:B------:R-:W-:Y:S01]  /*0bd0*/  @!P1 FMUL.FTZ R41, R34, UR18 ;  /* 0x0000001222299c20 */ /* 0x000fe20008410000 */
        /* <DEDUP_REMOVED lines=8> */
[----:B------:R-:W-:-:S13]  /*0c60*/  FSETP.NEU.FTZ.AND P0, PT, RZ, UR15, PT ;  /* 0x0000000fff007c0b */ /* 0x000fda000bf1d000 */
[----:B------:R-:W-:Y:S01]  /*0c70*/  @P0 FFMA.FTZ R40, R27, UR15, R40 ;  /* 0x0000000f1b280c23 */ /* 0x000fe20008010028 */
[----:B------:R-:W-:Y:S01]  /*0c80*/  @P0 FFMA.FTZ R42, R39, UR15, R42 ;  /* 0x0000000f272a0c23 */ /* 0x000fe2000801002a */
[----:B------:R-:W-:Y:S01]  /*0c90*/  @P0 FFMA.FTZ R38, R31, UR15, R38 ;  /* 0x0000000f1f260c23 */ /* 0x000fe20008010026 */
[----:B------:R-:W-:Y:S01]  /*0ca0*/  @P0 FFMA.FTZ R36, R29, UR15, R36 ;  /* 0x0000000f1d240c23 */ /* 0x000fe20008010024 */
[----:B------:R-:W-:Y:S02]  /*0cb0*/  ISETP.NE.AND P0, PT, RZ, UR5, PT ;  /* 0x00000005ff007c0c */ /* 0x000fe4000bf05270 */
[----:B------:R-:W-:Y:S01]  /*0cc0*/  MOV R34, R40 ;  /* 0x0000002800227202 */ /* 0x000fe20000000f00 */
[----:B------:R-:W-:Y:S01]  /*0cd0*/  @!P1 FFMA.FTZ R34, R40, R44, R41 ;  /* 0x0000002c28229223 */ /* 0x000fe20000010029 */
[----:B------:R-:W-:Y:S01]  /*0ce0*/  MOV R41, R42 ;  /* 0x0000002a00297202 */ /* 0x000fe20000000f00 */
[----:B------:R-:W-:Y:S08]  /*0cf0*/  @P1 BRA `(.L_x_109) ;  /* 0x0000000000241947 */ /* 0x000ff00003800000 */
[----:B------:R-:W-:Y:S01]  /*0d00*/  MOV R44, 0xf0000000 ;  /* 0xf0000000002c7802 */ /* 0x000fe20000000f00 */
[----:B------:R-:W0:Y:S01]  /*0d10*/  F2F.F32.F64 R43, UR24 ;  /* 0x00000018002b7d10 */ /* 0x000e220008301000 */
[----:B------:R-:W-:Y:S01]  /*0d20*/  MOV R45, 0x380fffff ;  /* 0x380fffff002d7802 */ /* 0x000fe20000000f00 */
[----:B------:R-:W-:-:S05]  /*0d30*/  HADD2.F32 R30, -RZ, R30.H0_H0 ;  /* 0x2000001eff1e7230 */ /* 0x000fca0000004100 */
[----:B------:R-:W-:Y:S01]  /*0d40*/  DSETP.LEU.AND P6, PT, R44, |UR24|, PT ;  /* 0x400000182c007e2a */ /* 0x000fe2000bfcb000 */
[----:B------:R-:W-:-:S13]  /*0d50*/  FMUL.FTZ R41, R30, UR18 ;  /* 0x000000121e297c20 */ /* 0x000fda0008410000 */
[----:B0-----:R-:W-:-:S04]  /*0d60*/  @!P6 FMUL R43, R43, 1.175494350822287508e-38 ;  /* 0x008000002b2be820 */ /* 0x001fc80000400000 */
[----:B------:R-:W-:-:S04]  /*0d70*/  FADD.FTZ R30, -R43, 1 ;  /* 0x3f8000002b1e7421 */ /* 0x000fc80000010100 */
[----:B------:R-:W-:-:S07]  /*0d80*/  FFMA.FTZ R41, R30, R42, R41 ;  /* 0x0000002a1e297223 */ /* 0x000fce0000010029 */
.L_x_109:
[----:B------:R-:W-:Y:S01]  /*0d90*/  F2FP.F16.F32.PACK_AB R30, RZ, R41 ;  /* 0x00000029ff1e723e */ /* 0x000fe200000000ff */
[----:B------:R-:W-:Y:S01]  /*0da0*/  @P0 FFMA.FTZ R41, R41, UR18, R42 ;  /* 0x0000001229290c23 */ /* 0x000fe2000801002a */
[----:B------:R-:W-:Y:S01]  /*0db0*/  MOV R44, R38 ;  /* 0x00000026002c7202 */ /* 0x000fe20000000f00 */
[----:B------:R-:W-:Y:S06]  /*0dc0*/  @P1 BRA `(.L_x_110) ;  /* 0x0000000000241947 */ /* 0x000fec0003800000 */
[----:B------:R-:W-:Y:S01]  /*0dd0*/  MOV R42, 0xf0000000 ;  /* 0xf0000000002a7802 */ /* 0x000fe20000000f00 */
[----:B------:R-:W-:Y:S01]  /*0de0*/  HADD2.F32 R28, -RZ, R28.H0_H0 ;  /* 0x2000001cff1c7230 */ /* 0x000fe20000004100 */
[----:B------:R-:W-:-:S06]  /*0df0*/  MOV R43, 0x380fffff ;  /* 0x380fffff002b7802 */ /* 0x000fcc0000000f00 */
[----:B------:R-:W-:Y:S01]  /*0e00*/  DSETP.LEU.AND P6, PT, R42, |UR24|, PT ;  /* 0x400000182a007e2a */ /* 0x000fe2000bfcb000 */
[----:B------:R-:W0:Y:S01]  /*0e10*/  F2F.F32.F64 R42, UR24 ;  /* 0x00000018002a7d10 */ /* 0x000e220008301000 */
[----:B------:R-:W-:-:S12]  /*0e20*/  FMUL.FTZ R43, R28, UR18 ;  /* 0x000000121c2b7c20 */ /* 0x000fd80008410000 */
[----:B0-----:R-:W-:-:S04]  /*0e30*/  @!P6 FMUL R42, R42, 1.175494350822287508e-38 ;  /* 0x008000002a2ae820 */ /* 0x001fc80000400000 */
[----:B------:R-:W-:-:S04]  /*0e40*/  FADD.FTZ R42, -R42, 1 ;  /* 0x3f8000002a2a7421 */ /* 0x000fc80000010100 */
[----:B------:R-:W-:-:S07]  /*0e50*/  FFMA.FTZ R44, R42, R38, R43 ;  /* 0x000000262a2c7223 */ /* 0x000fce000001002b */
.L_x_110:
[----:B------:R-:W-:Y:S01]  /*0e60*/  MOV R42, R36 ;  /* 0x00000024002a7202 */ /* 0x000fe20000000f00 */
[----:B------:R-:W-:Y:S06]  /*0e70*/  @P1 BRA `(.L_x_111) ;  /* 0x0000000000241947 */ /* 0x000fec0003800000 */
        /* <DEDUP_REMOVED lines=9> */
.L_x_111:
[----:B------:R-:W-:Y:S01]  /*0f10*/  FFMA.FTZ R43, R34, UR18, R40 ;  /* 0x00000012222b7c23 */ /* 0x000fe20008010028 */
[----:B------:R-:W-:Y:S01]  /*0f20*/  F2FP.F16.F32.PACK_AB R28, RZ, R44 ;  /* 0x0000002cff1c723e */ /* 0x000fe200000000ff */
[----:B------:R-:W-:Y:S01]  /*0f30*/  @P0 FFMA.FTZ R44, R44, UR18, R38 ;  /* 0x000000122c2c0c23 */ /* 0x000fe20008010026 */
[----:B------:R-:W-:Y:S01]  /*0f40*/  F2FP.F16.F32.PACK_AB R26, RZ, R42 ;  /* 0x0000002aff1a723e */ /* 0x000fe200000000ff */
        /* <DEDUP_REMOVED lines=10> */
[----:B------:R-:W-:Y:S02]  /*0ff0*/  F2FP.F16.F32.PACK_AB R32, R27, R34 ;  /* 0x000000221b20723e */ /* 0x000fe400000000ff */
[----:B------:R-:W-:Y:S02]  /*1000*/  F2FP.F16.F32.PACK_AB R39, RZ, R39 ;  /* 0x00000027ff27723e */ /* 0x000fe400000000ff */
[----:B------:R-:W-:Y:S02]  /*1010*/  F2FP.F16.F32.PACK_AB R31, RZ, R31 ;  /* 0x0000001fff1f723e */ /* 0x000fe400000000ff */
[----:B------:R-:W-:Y:S01]  /*1020*/  F2FP.F16.F32.PACK_AB R29, RZ, R29 ;  /* 0x0000001dff1d723e */ /* 0x000fe200000000ff */
[----:B------:R-:W-:Y:S06]  /*1030*/  BRA `(.L_x_112) ;  /* 0x0000000400607947 */ /* 0x000fec0003800000 */
.L_x_108:
        /* <DEDUP_REMOVED lines=9> */
[----:B-----5:R-:W-:Y:S02]  /*10d0*/  HADD2.F32 R26, -RZ, R41.H0_H0 ;  /* 0x20000029ff1a7230 */ /* 0x020fe40000004100 */
[----:B------:R-:W-:Y:S02]  /*10e0*/  HADD2.F32 R34, -RZ, R37.H0_H0 ;  /* 0x20000025ff227230 */ /* 0x000fe40000004100 */
[----:B------:R-:W-:Y:S02]  /*10f0*/  HADD2.F32 R36, -RZ, R35.H0_H0 ;  /* 0x20000023ff247230 */ /* 0x000fe40000004100 */
[----:B------:R-:W-:Y:S01]  /*1100*/  @P0 FADD.FTZ R26, -R26, -RZ ;  /* 0x800000ff1a1a0221 */ /* 0x000fe20000010100 */
[----:B------:R-:W-:Y:S02]  /*1110*/  HADD2.F32 R39, -RZ, R39.H0_H0 ;  /* 0x20000027ff277230 */ /* 0x000fe40000004100 */
[----:B------:R-:W-:Y:S01]  /*1120*/  @P0 FADD.FTZ R34, -R34, -RZ ;  /* 0x800000ff22220221 */ /* 0x000fe20000010100 */
[----:B------:R-:W-:-:S02]  /*1130*/  HADD2.F32 R33, -RZ, R31.H0_H0 ;  /* 0x2000001fff217230 */ /* 0x000fc40000004100 */
[----:B------:R-:W-:Y:S01]  /*1140*/  @P0 FADD.FTZ R36, -R36, -RZ ;  /* 0x800000ff24240221 */ /* 0x000fe20000010100 */
[----:B------:R-:W-:Y:S01]  /*1150*/  ISETP.NE.AND P0, PT, RZ, UR5, PT ;  /* 0x00000005ff007c0c */ /* 0x000fe2000bf05270 */
[----:B------:R-:W-:Y:S01]  /*1160*/  @P1 FFMA.FTZ R26, R39, UR15, R26 ;  /* 0x0000000f271a1c23 */ /* 0x000fe2000801001a */
[----:B------:R-:W-:Y:S02]  /*1170*/  HADD2.F32 R45, -RZ, R29.H0_H0 ;  /* 0x2000001dff2d7230 */ /* 0x000fe40000004100 */
[----:B------:R-:W-:Y:S01]  /*1180*/  @P1 FFMA.FTZ R34, R33, UR15, R34 ;  /* 0x0000000f21221c23 */ /* 0x000fe20008010022 */
[----:B------:R-:W-:Y:S01]  /*1190*/  FFMA.FTZ R29, R40, UR18, R40 ;  /* 0x00000012281d7c23 */ /* 0x000fe20008010028 */
[----:B------:R-:W-:Y:S01]  /*11a0*/  F2FP.F16.F32.PACK_AB R30, RZ, R26 ;  /* 0x0000001aff1e723e */ /* 0x000fe200000000ff */
[----:B------:R-:W-:Y:S02]  /*11b0*/  @P1 FFMA.FTZ R36, R45, UR15, R36 ;  /* 0x0000000f2d241c23 */ /* 0x000fe40008010024 */
[----:B------:R-:W-:-:S02]  /*11c0*/  F2FP.F16.F32.PACK_AB R28, RZ, R34 ;  /* 0x00000022ff1c723e */ /* 0x000fc400000000ff */
[----:B------:R-:W-:Y:S02]  /*11d0*/  FSEL R32, R40, R29, !P0 ;  /* 0x0000001d28207208 */ /* 0x000fe40004000000 */
[----:B------:R-:W-:Y:S01]  /*11e0*/  @P0 FFMA.FTZ R26, R26, UR18, R26 ;  /* 0x000000121a1a0c23 */ /* 0x000fe2000801001a */
[----:B------:R-:W-:Y:S02]  /*11f0*/  @P0 FFMA.FTZ R34, R34, UR18, R34 ;  /* 0x0000001222220c23 */ /* 0x000fe40008010022 */
[-C--:B------:R-:W-:Y:S01]  /*1200*/  FFMA.FTZ R27, R32, -R0.reuse, R27 ;  /* 0x80000000201b7223 */ /* 0x080fe2000001001b */
[----:B------:R-:W-:Y:S01]  /*1210*/  FFMA.FTZ R31, R26, -R0, R39 ;  /* 0x800000001a1f7223 */ /* 0x000fe20000010027 */
[----:B------:R-:W-:Y:S01]  /*1220*/  F2FP.F16.F32.PACK_AB R26, RZ, R36 ;  /* 0x00000024ff1a723e */ /* 0x000fe200000000ff */
[----:B------:R-:W-:Y:S01]  /*1230*/  FFMA.FTZ R34, R34, -R0, R33 ;  /* 0x8000000022227223 */ /* 0x000fe20000010021 */
[----:B------:R-:W-:Y:S01]  /*1240*/  @P0 FFMA.FTZ R36, R36, UR18, R36 ;  /* 0x0000001224240c23 */ /* 0x000fe20008010024 */
[----:B------:R-:W-:-:S03]  /*1250*/  F2FP.F16.F32.PACK_AB R32, R27, R40 ;  /* 0x000000281b20723e */ /* 0x000fc600000000ff */
[----:B------:R-:W-:Y:S01]  /*1260*/  FFMA.FTZ R29, R36, -R0, R45 ;  /* 0x80000000241d7223 */ /* 0x000fe2000001002d */
[----:B------:R-:W-:-:S04]  /*1270*/  F2FP.F16.F32.PACK_AB R39, R34, R31 ;  /* 0x0000001f2227723e */ /* 0x000fc800000000ff */
[----:B------:R-:W-:Y:S02]  /*1280*/  F2FP.F16.F32.PACK_AB R29, RZ, R29 ;  /* 0x0000001dff1d723e */ /* 0x000fe400000000ff */
[----:B------:R-:W-:Y:S01]  /*1290*/  PRMT R31, R39, 0x7632, R31 ;  /* 0x00007632271f7816 */ /* 0x000fe2000000001f */
[----:B------:R-:W-:Y:S06]  /*12a0*/  BRA `(.L_x_112) ;  /* 0x0000000000c47947 */ /* 0x000fec0003800000 */
.L_x_113:
[----:B------:R-:W-:Y:S01]  /*12b0*/  HFMA2.MMA R44, -RZ, RZ, -8192, 0 ;  /* 0xf0000000ff2c7435 */ /* 0x000fe200000001ff */
[----:B------:R-:W-:Y:S01]  /*12c0*/  MOV R45, 0x380fffff ;  /* 0x380fffff002d7802 */ /* 0x000fe20000000f00 */
[----:B------:R-:W0:Y:S01]  /*12d0*/  F2F.F32.F64 R32, UR24 ;  /* 0x0000001800207d10 */ /* 0x000e220008301000 */
[----:B------:R-:W-:Y:S01]  /*12e0*/  UPRMT UR5, UR22, 0x8880, URZ ;  /* 0x0000888016057896 */ /* 0x000fe2000800003f */
[----:B-----5:R-:W-:Y:S02]  /*12f0*/  HADD2.F32 R39, -RZ, R39.H0_H0 ;  /* 0x20000027ff277230 */ /* 0x020fe40000004100 */
[----:B------:R-:W-:Y:S02]  /*1300*/  HADD2.F32 R30, -RZ, R30.H0_H0 ;  /* 0x2000001eff1e7230 */ /* 0x000fe40000004100 */
[----:B------:R-:W-:Y:S01]  /*1310*/  DSETP.LEU.AND P6, PT, R44, |UR24|, PT ;  /* 0x400000182c007e2a */ /* 0x000fe2000bfcb000 */
[----:B------:R-:W-:Y:S02]  /*1320*/  HADD2.F32 R34, -RZ, R34.H0_H0 ;  /* 0x20000022ff227230 */ /* 0x000fe40000004100 */
[----:B------:R-:W-:-:S02]  /*1330*/  HADD2.F32 R45, -RZ, R41.H0_H0 ;  /* 0x20000029ff2d7230 */ /* 0x000fc40000004100 */
[----:B------:R-:W-:Y:S01]  /*1340*/  FMUL.FTZ R30, R30, UR18 ;  /* 0x000000121e1e7c20 */ /* 0x000fe20008410000 */
[----:B------:R-:W-:Y:S02]  /*1350*/  HADD2.F32 R49, -RZ, R37.H0_H0 ;  /* 0x20000025ff317230 */ /* 0x000fe40000004100 */
[----:B------:R-:W-:Y:S01]  /*1360*/  FMUL.FTZ R33, R34, UR18 ;  /* 0x0000001222217c20 */ /* 0x000fe20008410000 */
[----:B------:R-:W-:Y:S02]  /*1370*/  HADD2.F32 R28, -RZ, R28.H0_H0 ;  /* 0x2000001cff1c7230 */ /* 0x000fe40000004100 */
[----:B------:R-:W-:Y:S01]  /*1380*/  @P0 FADD.FTZ R45, -R45, -RZ ;  /* 0x800000ff2d2d0221 */ /* 0x000fe20000010100 */
[----:B------:R-:W-:Y:S02]  /*1390*/  HADD2.F32 R38, -RZ, R31.H0_H0 ;  /* 0x2000001fff267230 */ /* 0x000fe40000004100 */
[----:B------:R-:W-:Y:S01]  /*13a0*/  @P0 FADD.FTZ R49, -R49, -RZ ;  /* 0x800000ff31310221 */ /* 0x000fe20000010100 */
[----:B------:R-:W-:-:S02]  /*13b0*/  HADD2.F32 R26, -RZ, R26.H0_H0 ;  /* 0x2000001aff1a7230 */ /* 0x000fc40000004100 */
[----:B------:R-:W-:Y:S01]  /*13c0*/  @P1 FFMA.FTZ R45, R39, UR15, R45 ;  /* 0x0000000f272d1c23 */ /* 0x000fe2000801002d */
[----:B------:R-:W-:Y:S01]  /*13d0*/  FMUL.FTZ R31, R28, UR18 ;  /* 0x000000121c1f7c20 */ /* 0x000fe20008410000 */
[----:B0-----:R-:W-:Y:S01]  /*13e0*/  @!P6 FMUL R32, R32, 1.175494350822287508e-38 ;  /* 0x008000002020e820 */ /* 0x001fe20000400000 */
[----:B------:R-:W-:Y:S01]  /*13f0*/  ISETP.NE.AND P6, PT, RZ, UR5, PT ;  /* 0x00000005ff007c0c */ /* 0x000fe2000bfc5270 */
[----:B------:R-:W-:Y:S02]  /*1400*/  @P1 FFMA.FTZ R49, R38, UR15, R49 ;  /* 0x0000000f26311c23 */ /* 0x000fe40008010031 */
[----:B------:R-:W-:-:S04]  /*1410*/  FADD.FTZ R36, -R32, 1 ;  /* 0x3f80000020247421 */ /* 0x000fc80000010100 */
[C---:B------:R-:W-:Y:S01]  /*1420*/  FFMA.FTZ R34, R36.reuse, R45, R30 ;  /* 0x0000002d24227223 */ /* 0x040fe2000001001e */
[C---:B------:R-:W-:Y:S01]  /*1430*/  FFMA.FTZ R33, R36.reuse, R40, R33 ;  /* 0x0000002824217223 */ /* 0x040fe20000010021 */
[----:B------:R-:W-:-:S03]  /*1440*/  FFMA.FTZ R31, R36, R49, R31 ;  /* 0x00000031241f7223 */ /* 0x000fc6000001001f */
[----:B------:R-:W-:Y:S01]  /*1450*/  F2FP.F16.F32.PACK_AB R30, RZ, R34 ;  /* 0x00000022ff1e723e */ /* 0x000fe200000000ff */
[----:B------:R-:W-:Y:S01]  /*1460*/  @P6 FFMA.FTZ R34, R34, UR18, R45 ;  /* 0x0000001222226c23 */ /* 0x000fe2000801002d */
[----:B------:R-:W-:Y:S01]  /*1470*/  HADD2.F32 R45, -RZ, R35.H0_H0 ;  /* 0x20000023ff2d7230 */ /* 0x000fe20000004100 */
[----:B------:R-:W-:Y:S01]  /*1480*/  F2FP.F16.F32.PACK_AB R32, RZ, R33 ;  /* 0x00000021ff20723e */ /* 0x000fe200000000ff */
[----:B------:R-:W-:Y:S01]  /*1490*/  @P6 FFMA.FTZ R33, R33, UR18, R40 ;  /* 0x0000001221216c23 */ /* 0x000fe20008010028 */
[----:B------:R-:W-:Y:S02]  /*14a0*/  HADD2.F32 R40, -RZ, R29.H0_H0 ;  /* 0x2000001dff287230 */ /* 0x000fe40000004100 */
[----:B------:R-:W-:Y:S01]  /*14b0*/  FMUL.FTZ R29, R26, UR18 ;  /* 0x000000121a1d7c20 */ /* 0x000fe20008410000 */
[----:B------:R-:W-:Y:S01]  /*14c0*/  @P0 FADD.FTZ R45, -R45, -RZ ;  /* 0x800000ff2d2d0221 */ /* 0x000fe20000010100 */
[----:B------:R-:W-:Y:S01]  /*14d0*/  F2FP.F16.F32.PACK_AB R28, RZ, R31 ;  /* 0x0000001fff1c723e */ /* 0x000fe200000000ff */
[----:B------:R-:W-:Y:S01]  /*14e0*/  @P6 FFMA.FTZ R31, R31, UR18, R49 ;  /* 0x000000121f1f6c23 */ /* 0x000fe20008010031 */
[-C--:B------:R-:W-:Y:S01]  /*14f0*/  FFMA.FTZ R27, R33, -R0.reuse, R27 ;  /* 0x80000000211b7223 */ /* 0x080fe2000001001b */
[----:B------:R-:W-:Y:S01]  /*1500*/  @P1 FFMA.FTZ R45, R40, UR15, R45 ;  /* 0x0000000f282d1c23 */ /* 0x000fe2000801002d */
[-C--:B------:R-:W-:Y:S01]  /*1510*/  FFMA.FTZ R34, R34, -R0.reuse, R39 ;  /* 0x8000000022227223 */ /* 0x080fe20000010027 */
[----:B------:R-:W-:-:S02]  /*1520*/  FFMA.FTZ R31, R31, -R0, R38 ;  /* 0x800000001f1f7223 */ /* 0x000fc40000010026 */
[----:B------:R-:W-:Y:S02]  /*1530*/  FFMA.FTZ R29, R36, R45, R29 ;  /* 0x0000002d241d7223 */ /* 0x000fe4000001001d */
[----:B------:R-:W-:-:S03]  /*1540*/  F2FP.F16.F32.PACK_AB R27, R34, R27 ;  /* 0x0000001b221b723e */ /* 0x000fc600000000ff */
[----:B------:R-:W-:Y:S01]  /*1550*/  F2FP.F16.F32.PACK_AB R26, RZ, R29 ;  /* 0x0000001dff1a723e */ /* 0x000fe200000000ff */
[----:B------:R-:W-:Y:S01]  /*1560*/  @P6 FFMA.FTZ R29, R29, UR18, R45 ;  /* 0x000000121d1d6c23 */ /* 0x000fe2000801002d */
[----:B------:R-:W-:Y:S02]  /*1570*/  PRMT R39, R27, 0x7632, R39 ;  /* 0x000076321b277816 */ /* 0x000fe40000000027 */
[----:B------:R-:W-:Y:S01]  /*1580*/  PRMT R32, R32, 0x5410, R27 ;  /* 0x0000541020207816 */ /* 0x000fe2000000001b */
[----:B------:R-:W-:-:S05]  /*1590*/  FFMA.FTZ R36, R29, -R0, R40 ;  /* 0x800000001d247223 */ /* 0x000fca0000010028 */
[----:B------:R-:W-:-:S04]  /*15a0*/  F2FP.F16.F32.PACK_AB R31, R36, R31 ;  /* 0x0000001f241f723e */ /* 0x000fc800000000ff */
[----:B------:R-:W-:-:S07]  /*15b0*/  PRMT R29, R31, 0x7632, R29 ;  /* 0x000076321f1d7816 */ /* 0x000fce000000001d */
.L_x_112:
        /* <DEDUP_REMOVED lines=11> */
.L_x_114:
[----:B------:R-:W-:Y:S01]  /*1670*/  ULEA UR5, UR19, UR4, 0x2 ;  /* 0x0000000413057291 */ /* 0x000fe2000f8e103f */
[----:B------:R2:W-:Y:S03]  /*1680*/  @P5 STG.E.U16 desc[UR16][R20.64], R32 ;  /* 0x0000002014005986 */ /* 0x0005e6000c101510 */
[----:B------:R-:W-:Y:S01]  /*1690*/  USHF.R.S32.HI UR6, URZ, 0x1f, UR5 ;  /* 0x0000001f3f067899 */ /* 0x000fe20008011405 */
[----:B------:R2:W-:Y:S01]  /*16a0*/  @P4 STG.E.U16 desc[UR16][R14.64], R30 ;  /* 0x0000001e0e004986 */ /* 0x0005e2000c101510 */
[----:B------:R-:W-:Y:S02]  /*16b0*/  UISETP.GT.U32.AND UP0, UPT, UR14, UR5, UPT ;  /* 0x000000050e00728c */ /* 0x000fe4000bf04070 */
[----:B-1----:R-:W-:Y:S01]  /*16c0*/  MOV R4, UR5 ;  /* 0x0000000500047c02 */ /* 0x002fe20008000f00 */
[----:B------:R-:W-:Y:S01]  /*16d0*/  UMOV UR4, UR5 ;  /* 0x0000000500047c82 */ /* 0x000fe20008000000 */
[----:B------:R2:W-:Y:S01]  /*16e0*/  @P3 STG.E.U16 desc[UR16][R8.64], R28 ;  /* 0x0000001c08003986 */ /* 0x0005e2000c101510 */
[----:B------:R-:W-:Y:S01]  /*16f0*/  UISETP.GT.AND.EX UP0, UPT, UR7, UR6, UPT, UP0 ;  /* 0x000000060700728c */ /* 0x000fe2000bf04300 */
[----:B------:R-:W-:-:S02]  /*1700*/  ISETP.LT.AND P1, PT, R4, 0x10000, PT ;  /* 0x000100000400780c */ /* 0x000fc40003f21270 */
[----:B------:R2:W-:Y:S03]  /*1710*/  @P2 STG.E.U16 desc[UR16][R2.64], R26 ;  /* 0x0000001a02002986 */ /* 0x0005e6000c101510 */
[----:B------:R-:W-:-:S13]  /*1720*/  PLOP3.LUT P0, PT, PT, PT, UP0, 0x80, 0x0 ;  /* 0x000000000000781c */ /* 0x000fda0003f0f008 */
[----:B--2---:R-:W-:Y:S05]  /*1730*/  @P0 BRA P1, `(.L_x_115) ;  /* 0xffffffec00500947 */ /* 0x004fea000083ffff */
[----:B------:R-:W-:Y:S05]  /*1740*/  EXIT ;  /* 0x000000000000794d */ /* 0x000fea0003800000 */
.L_x_107:
        /* <DEDUP_REMOVED lines=17> */
[----:B------:R-:W-:-:S08]  /*1860*/  HFMA2.MMA R5, -RZ, RZ, 0, 0 ;  /* 0x00000000ff057435 */ /* 0x000fd000000001ff */
        /* <DEDUP_REMOVED lines=9> */
.L_x_118:
[C---:B-1----:R-:W-:Y:S01]  /*1900*/  SHF.L.U32 R6, R4.reuse, 0x3, RZ ;  /* 0x0000000304067819 */ /* 0x042fe200000006ff */
[----:B0-----:R-:W2:Y:S01]  /*1910*/  LDG.E R14, desc[UR16][R2.64] ;  /* 0x00000010020e7981 */ /* 0x001ea2000c1e1900 */
[----:B------:R-:W-:Y:S02]  /*1920*/  SHF.L.U64.HI R7, R4, 0x3, R5 ;  /* 0x0000000304077819 */ /* 0x000fe40000010205 */
        /* <DEDUP_REMOVED lines=10> */
[----:B------:R-:W-:-:S04]  /*19d0*/  IADD3 R10, R10, UR6, RZ ;  /* 0x000000060a0a7c10 */ /* 0x000fc8000fffe0ff */
[----:B------:R-:W-:Y:S02]  /*19e0*/  ISETP.LT.U32.AND P4, PT, R10, 0x4000, PT ;  /* 0x000040000a00780c */ /* 0x000fe40003f81070 */
[----:B------:R-:W-:Y:S01]  /*19f0*/  ISETP.NE.AND P0, PT, RZ, UR4, PT ;  /* 0x00000004ff007c0c */ /* 0x000fe2000bf05270 */
[----:B--2---:R-:W0:Y:S01]  /*1a00*/  MUFU.RCP R20, R14 ;  /* 0x0000000e00147308 */ /* 0x004e220000001000 */
[--C-:B---3--:R-:W-:Y:S02]  /*1a10*/  HADD2.F32 R11, -RZ, R18.reuse.H0_H0 ;  /* 0x20000012ff0b7230 */ /* 0x108fe40000004100 */
[----:B------:R-:W-:Y:S02]  /*1a20*/  HADD2.F32 R17, -RZ, R18.H1_H1 ;  /* 0x30000012ff117230 */ /* 0x000fe40000004100 */
[----:B------:R-:W-:Y:S02]  /*1a30*/  HADD2.F32 R18, -RZ, R19.H0_H0 ;  /* 0x20000013ff127230 */ /* 0x000fe40000004100 */
[----:B0-----:R-:W-:Y:S01]  /*1a40*/  FMUL.FTZ R28, R11, R20 ;  /* 0x000000140b1c7220 */ /* 0x001fe20000410000 */
[----:B----4-:R-:W-:-:S02]  /*1a50*/  HADD2.F32 R26, -RZ, R22.H0_H0 ;  /* 0x20000016ff1a7230 */ /* 0x010fc40000004100 */
[-C--:B------:R-:W-:Y:S01]  /*1a60*/  FMUL.FTZ R25, R17, R20.reuse ;  /* 0x0000001411197220 */ /* 0x080fe20000410000 */
[----:B------:R-:W-:Y:S02]  /*1a70*/  HADD2.F32 R19, -RZ, R19.H1_H1 ;  /* 0x30000013ff137230 */ /* 0x000fe40000004100 */
[----:B------:R-:W-:Y:S01]  /*1a80*/  FADD.FTZ R11, -R28, -RZ ;  /* 0x800000ff1c0b7221 */ /* 0x000fe20000010100 */
[-C--:B------:R-:W-:Y:S01]  /*1a90*/  FMUL.FTZ R27, R18, R20.reuse ;  /* 0x00000014121b7220 */ /* 0x080fe20000410000 */
[----:B------:R-:W-:Y:S02]  /*1aa0*/  HADD2.F32 R30, -RZ, R22.H1_H1 ;  /* 0x30000016ff1e7230 */ /* 0x000fe40000004100 */
[----:B------:R-:W-:Y:S01]  /*1ab0*/  @!P3 HADD2.F32 R15, -RZ, R12.H0_H0 ;  /* 0x2000000cff0fb230 */ /* 0x000fe20000004100 */
[----:B------:R-:W-:Y:S01]  /*1ac0*/  FSEL R11, R28, R11, !P2 ;  /* 0x0000000b1c0b7208 */ /* 0x000fe20005000000 */
[----:B------:R-:W-:Y:S01]  /*1ad0*/  FMUL.FTZ R29, R19, R20 ;  /* 0x00000014131d7220 */ /* 0x000fe20000410000 */
[----:B------:R-:W-:-:S02]  /*1ae0*/  HADD2.F32 R32, -RZ, R23.H0_H0 ;  /* 0x20000017ff207230 */ /* 0x000fc40000004100 */
[----:B------:R-:W-:Y:S01]  /*1af0*/  @!P3 FMUL.FTZ R16, R15, UR18 ;  /* 0x000000120f10bc20 */ /* 0x000fe20008410000 */
[----:B------:R-:W-:Y:S01]  /*1b00*/  @P1 FFMA.FTZ R11, R26, UR15, R11 ;  /* 0x0000000f1a0b1c23 */ /* 0x000fe2000801000b */
[----:B------:R-:W-:Y:S01]  /*1b10*/  FADD.FTZ R15, -R25, -RZ ;  /* 0x800000ff190f7221 */ /* 0x000fe20000010100 */
[----:B------:R-:W-:Y:S01]  /*1b20*/  FADD.FTZ R18, -R29, -RZ ;  /* 0x800000ff1d127221 */ /* 0x000fe20000010100 */
[----:B------:R-:W-:Y:S02]  /*1b30*/  HADD2.F32 R34, -RZ, R23.H1_H1 ;  /* 0x30000017ff227230 */ /* 0x000fe40000004100 */
[----:B------:R-:W-:Y:S01]  /*1b40*/  MOV R14, R11 ;  /* 0x0000000b000e7202 */ /* 0x000fe20000000f00 */
[----:B------:R-:W-:Y:S01]  /*1b50*/  @!P3 FFMA.FTZ R14, R11, UR19, R16 ;  /* 0x000000130b0ebc23 */ /* 0x000fe20008010010 */
[----:B------:R-:W-:Y:S01]  /*1b60*/  FADD.FTZ R16, -R27, -RZ ;  /* 0x800000ff1b107221 */ /* 0x000fe20000010100 */
[----:B------:R-:W-:Y:S01]  /*1b70*/  FSEL R15, R25, R15, !P2 ;  /* 0x0000000f190f7208 */ /* 0x000fe20005000000 */
[----:B------:R-:W-:Y:S01]  /*1b80*/  @!P3 HADD2.F32 R12, -RZ, R12.H1_H1 ;  /* 0x3000000cff0cb230 */ /* 0x000fe20000004100 */
[----:B------:R-:W-:Y:S01]  /*1b90*/  FSEL R21, R29, R18, !P2 ;  /* 0x000000121d157208 */ /* 0x000fe20005000000 */
[--C-:B------:R-:W-:Y:S01]  /*1ba0*/  @!P3 HADD2.F32 R19, -RZ, R13.reuse.H0_H0 ;  /* 0x2000000dff13b230 */ /* 0x100fe20000004100 */
[----:B------:R-:W-:Y:S01]  /*1bb0*/  FSEL R17, R27, R16, !P2 ;  /* 0x000000101b117208 */ /* 0x000fe20005000000 */
[----:B------:R-:W-:-:S02]  /*1bc0*/  @!P3 HADD2.F32 R13, -RZ, R13.H1_H1 ;  /* 0x3000000dff0db230 */ /* 0x000fc40000004100 */
[----:B------:R-:W-:Y:S01]  /*1bd0*/  @P1 FFMA.FTZ R15, R30, UR15, R15 ;  /* 0x0000000f1e0f1c23 */ /* 0x000fe2000801000f */
[----:B------:R-:W-:Y:S01]  /*1be0*/  @P1 FFMA.FTZ R21, R34, UR15, R21 ;  /* 0x0000000f22151c23 */ /* 0x000fe20008010015 */
[----:B------:R-:W-:Y:S01]  /*1bf0*/  @!P3 FMUL.FTZ R16, R12, UR18 ;  /* 0x000000120c10bc20 */ /* 0x000fe20008410000 */
[----:B------:R-:W-:Y:S01]  /*1c00*/  @P1 FFMA.FTZ R17, R32, UR15, R17 ;  /* 0x0000000f20111c23 */ /* 0x000fe20008010011 */
[----:B------:R-:W-:Y:S01]  /*1c10*/  @!P3 FMUL.FTZ R20, R19, UR18 ;  /* 0x000000121314bc20 */ /* 0x000fe20008410000 */
[----:B------:R-:W-:Y:S01]  /*1c20*/  @!P3 FMUL.FTZ R24, R13, UR18 ;  /* 0x000000120d18bc20 */ /* 0x000fe20008410000 */
[----:B------:R-:W-:Y:S01]  /*1c30*/  MOV R12, R15 ;  /* 0x0000000f000c7202 */ /* 0x000fe20000000f00 */
[----:B------:R-:W-:Y:S01]  /*1c40*/  @!P3 FFMA.FTZ R12, R15, UR19, R16 ;  /* 0x000000130f0cbc23 */ /* 0x000fe20008010010 */
[----:B------:R-:W-:Y:S01]  /*1c50*/  MOV R18, R17 ;  /* 0x0000001100127202 */ /* 0x000fe20000000f00 */
[----:B------:R-:W-:Y:S01]  /*1c60*/  @!P3 FFMA.FTZ R18, R17, UR19, R20 ;  /* 0x000000131112bc23 */ /* 0x000fe20008010014 */
[----:B------:R-:W-:Y:S01]  /*1c70*/  MOV R22, R21 ;  /* 0x0000001500167202 */ /* 0x000fe20000000f00 */
[----:B------:R-:W-:Y:S01]  /*1c80*/  @!P3 FFMA.FTZ R22, R21, UR19, R24 ;  /* 0x000000131516bc23 */ /* 0x000fe20008010018 */
[----:B------:R-:W-:Y:S01]  /*1c90*/  FFMA.FTZ R13, R12, UR18, R15 ;  /* 0x000000120c0d7c23 */ /* 0x000fe2000801000f */
[----:B------:R-:W-:Y:S01]  /*1ca0*/  FFMA.FTZ R15, R18, UR18, R17 ;  /* 0x00000012120f7c23 */ /* 0x000fe20008010011 */
[----:B------:R-:W-:Y:S01]  /*1cb0*/  FFMA.FTZ R11, R14, UR18, R11 ;  /* 0x000000120e0b7c23 */ /* 0x000fe2000801000b */
[----:B------:R-:W-:Y:S01]  /*1cc0*/  FFMA.FTZ R17, R22, UR18, R21 ;  /* 0x0000001216117c23 */ /* 0x000fe20008010015 */
[----:B------:R-:W-:-:S02]  /*1cd0*/  F2FP.F16.F32.PACK_AB R20, R25, R28 ;  /* 0x0000001c1914723e */ /* 0x000fc400000000ff */
[----:B------:R-:W-:Y:S02]  /*1ce0*/  FSEL R13, R12, R13, !P0 ;  /* 0x0000000d0c0d7208 */ /* 0x000fe40004000000 */
[----:B------:R-:W-:Y:S02]  /*1cf0*/  FSEL R11, R14, R11, !P0 ;  /* 0x0000000b0e0b7208 */ /* 0x000fe40004000000 */
[----:B------:R-:W-:Y:S01]  /*1d00*/  FSEL R15, R18, R15, !P0 ;  /* 0x0000000f120f7208 */ /* 0x000fe20004000000 */
[-C--:B-----5:R-:W-:Y:S01]  /*1d10*/  FFMA.FTZ R16, R13, -R0.reuse, R30 ;  /* 0x800000000d107223 */ /* 0x0a0fe2000001001e */
[----:B------:R-:W-:Y:S01]  /*1d20*/  FSEL R17, R22, R17, !P0 ;  /* 0x0000001116117208 */ /* 0x000fe20004000000 */
[-C--:B------:R-:W-:Y:S01]  /*1d30*/  FFMA.FTZ R11, R11, -R0.reuse, R26 ;  /* 0x800000000b0b7223 */ /* 0x080fe2000001001a */
[----:B------:R-:W-:Y:S01]  /*1d40*/  F2FP.F16.F32.PACK_AB R21, R29, R27 ;  /* 0x0000001b1d15723e */ /* 0x000fe200000000ff */
[----:B------:R-:W-:Y:S01]  /*1d50*/  FFMA.FTZ R32, R15, -R0, R32 ;  /* 0x800000000f207223 */ /* 0x000fe20000010020 */
[----:B------:R-:W-:Y:S01]  /*1d60*/  F2FP.F16.F32.PACK_AB R14, R12, R14 ;  /* 0x0000000e0c0e723e */ /* 0x000fe200000000ff */
[----:B------:R-:W-:Y:S01]  /*1d70*/  FFMA.FTZ R17, R17, -R0, R34 ;  /* 0x8000000011117223 */ /* 0x000fe20000010022 */
[----:B------:R-:W-:Y:S01]  /*1d80*/  F2FP.F16.F32.PACK_AB R16, R16, R11 ;  /* 0x0000000b1010723e */ /* 0x000fe200000000ff */
[----:B------:R-:W-:Y:S01]  /*1d90*/  IMAD.WIDE.U32 R12, R10, 0x4, RZ ;  /* 0x000000040a0c7825 */ /* 0x000fe200078e00ff */
[----:B------:R-:W-:-:S02]  /*1da0*/  F2FP.F16.F32.PACK_AB R15, R22, R18 ;  /* 0x00000012160f723e */ /* 0x000fc400000000ff */
[----:B------:R-:W-:Y:S02]  /*1db0*/  F2FP.F16.F32.PACK_AB R17, R17, R32 ;  /* 0x000000201111723e */ /* 0x000fe400000000ff */
[----:B------:R-:W-:-:S03]  /*1dc0*/  ISETP.GE.U32.AND P0, PT, R12, UR14, PT ;  /* 0x0000000e0c007c0c */ /* 0x000fc6000bf06070 */
[----:B------:R0:W-:Y:S01]  /*1dd0*/  STG.E.64 desc[UR16][R4.64], R16 ;  /* 0x0000001004007986 */ /* 0x0001e2000c101b10 */
[----:B------:R-:W-:-:S03]  /*1de0*/  ISETP.GE.AND.EX P0, PT, R13, UR7, PT, P0 ;  /* 0x000000070d007c0c */ /* 0x000fc6000bf06300 */
[----:B------:R1:W-:Y:S04]  /*1df0*/  STG.E.64 desc[UR16][R8.64], R20 ;  /* 0x0000001408007986 */ /* 0x0003e8000c101b10 */
[----:B------:R1:W-:Y:S01]  /*1e00*/  STG.E.64 desc[UR16][R6.64], R14 ;  /* 0x0000000e06007986 */ /* 0x0003e2000c101b10 */
[----:B0-----:R-:W-:Y:S01]  /*1e10*/  HFMA2.MMA R5, -RZ, RZ, 0, 0 ;  /* 0x00000000ff057435 */ /* 0x001fe200000001ff */
[----:B------:R-:W-:-:S04]  /*1e20*/  MOV R4, R10 ;  /* 0x0000000a00047202 */ /* 0x000fc80000000f00 */
[----:B------:R-:W-:Y:S06]  /*1e30*/  @!P0 BRA P4, `(.L_x_118) ;  /* 0xfffffff800b08947 */ /* 0x000fec000203ffff */
[----:B------:R-:W-:Y:S05]  /*1e40*/  BSYNC B0 ;  /* 0x0000000000007941 */ /* 0x000fea0003800000 */
.L_x_117:
[----:B------:R-:W-:Y:S05]  /*1e50*/  EXIT ;  /* 0x000000000000794d */ /* 0x000fea0003800000 */
.L_x_116:
[----:B------:R-:W-:Y:S01]  /*1e60*/  ULDC.S8 UR4, c[0x0][0xe8a] ;  /* 0x0003a28000047ab9 */ /* 0x000fe20000000200 */
[----:B------:R-:W-:Y:S01]  /*1e70*/  BSSY B0, `(.L_x_119) ;  /* 0x0000158000007945 */ /* 0x000fe20003800000 */
[----:B------:R-:W-:Y:S01]  /*1e80*/  ISETP.NE.AND P1, PT, RZ, UR4, PT ;  /* 0x00000004ff007c0c */ /* 0x000fe2000bf25270 */
[----:B------:R-:W-:-:S12]  /*1e90*/  ULDC.U8 UR5, c[0x0][0xe88] ;  /* 0x0003a20000057ab9 */ /* 0x000fd80000000000 */
.L_x_129:
[C---:B------:R-:W-:Y:S02]  /*1ea0*/  SHF.L.U32 R6, R4.reuse, 0x3, RZ ;  /* 0x0000000304067819 */ /* 0x040fe400000006ff */
[----:B------:R-:W-:Y:S02]  /*1eb0*/  SHF.L.U64.HI R5, R4, 0x3, R5 ;  /* 0x0000000304057819 */ /* 0x000fe40000010205 */
[C---:B------:R-:W-:Y:S02]  /*1ec0*/  IADD3 R12, P2, R6.reuse, UR10, RZ ;  /* 0x0000000a060c7c10 */ /* 0x040fe4000ff5e0ff */
[----:B------:R-:W-:Y:S02]  /*1ed0*/  IADD3 R2, P0, R6, UR8, RZ ;  /* 0x0000000806027c10 */ /* 0x000fe4000ff1e0ff */
[C---:B------:R-:W-:Y:S02]  /*1ee0*/  IADD3.X R13, R5.reuse, UR11, RZ, P2, !PT ;  /* 0x0000000b050d7c10 */ /* 0x040fe400097fe4ff */
[----:B------:R-:W-:-:S02]  /*1ef0*/  IADD3.X R3, R5, UR9, RZ, P0, !PT ;  /* 0x0000000905037c10 */ /* 0x000fc400087fe4ff */
[----:B------:R-:W-:Y:S02]  /*1f00*/  IADD3 R4, P0, R6, UR12, RZ ;  /* 0x0000000c06047c10 */ /* 0x000fe4000ff1e0ff */
[----:B------:R-:W2:Y:S02]  /*1f10*/  LDG.E.64 R12, desc[UR16][R12.64] ;  /* 0x000000100c0c7981 */ /* 0x000ea4000c1e1b00 */
[----:B------:R-:W-:Y:S02]  /*1f20*/  IADD3.X R5, R5, UR13, RZ, P0, !PT ;  /* 0x0000000d05057c10 */ /* 0x000fe400087fe4ff */
[----:B------:R-:W3:Y:S04]  /*1f30*/  LDG.E.64 R8, desc[UR16][R2.64] ;  /* 0x0000001002087981 */ /* 0x000ee8000c1e1b00 */
[----:B-----5:R0:W5:Y:S01]  /*1f40*/  LDG.E.64 R16, desc[UR16][R4.64] ;  /* 0x0000001004107981 */ /* 0x020162000c1e1b00 */
[----:B--2---:R-:W-:-:S02]  /*1f50*/  HADD2.F32 R14, -RZ, R12.H0_H0 ;  /* 0x2000000cff0e7230 */ /* 0x004fc40000004100 */
[----:B---3--:R-:W-:Y:S01]  /*1f60*/  HADD2.F32 R7, -RZ, R8.H0_H0 ;  /* 0x20000008ff077230 */ /* 0x008fe20000004100 */
[----:B0-----:R-:W-:Y:S06]  /*1f70*/  @!P1 BRA `(.L_x_120) ;  /* 0x00000008003c9947 */ /* 0x001fec0003800000 */
        /* <DEDUP_REMOVED lines=8> */
[----:B------:R-:W-:-:S11]  /*2000*/  F2FP.F16.F32.PACK_AB R6, RZ, R6 ;  /* 0x00000006ff06723e */ /* 0x000fd600000000ff */
[----:B------:R-:W-:Y:S05]  /*2010*/  @!P0 BRA `(.L_x_123) ;  /* 0x0000000000588947 */ /* 0x000fea0003800000 */
[----:B------:R-:W-:Y:S02]  /*2020*/  HADD2.F32 R12, -RZ, R12.H1_H1 ;  /* 0x3000000cff0c7230 */ /* 0x000fe40000004100 */
[----:B------:R-:W-:Y:S01]  /*2030*/  FFMA.FTZ R14, -R14, UR18, -R14 ;  /* 0x000000120e0e7c23 */ /* 0x000fe2000801090e */
[----:B-----5:R-:W-:Y:S02]  /*2040*/  HADD2.F32 R16, -RZ, R13.H0_H0 ;  /* 0x2000000dff107230 */ /* 0x020fe40000004100 */
[----:B------:R-:W-:Y:S02]  /*2050*/  HADD2.F32 R11, -RZ, R8.H1_H1 ;  /* 0x30000008ff0b7230 */ /* 0x000fe40000004100 */
[----:B------:R-:W-:Y:S01]  /*2060*/  FFMA.FTZ R8, -R12, UR18, -R12 ;  /* 0x000000120c087c23 */ /* 0x000fe2000801090c */
[----:B------:R-:W-:Y:S02]  /*2070*/  HADD2.F32 R15, -RZ, R9.H0_H0 ;  /* 0x20000009ff0f7230 */ /* 0x000fe40000004100 */
[----:B------:R-:W-:Y:S01]  /*2080*/  FFMA.FTZ R18, -R16, UR18, -R16 ;  /* 0x0000001210127c23 */ /* 0x000fe20008010910 */
[----:B------:R-:W-:-:S02]  /*2090*/  HADD2.F32 R13, -RZ, R13.H1_H1 ;  /* 0x3000000dff0d7230 */ /* 0x000fc40000004100 */
[-C--:B------:R-:W-:Y:S01]  /*20a0*/  FFMA.FTZ R8, R8, -R0.reuse, R11 ;  /* 0x8000000008087223 */ /* 0x080fe2000001000b */
[----:B------:R-:W-:Y:S02]  /*20b0*/  HADD2.F32 R11, -RZ, R9.H1_H1 ;  /* 0x30000009ff0b7230 */ /* 0x000fe40000004100 */
[-C--:B------:R-:W-:Y:S01]  /*20c0*/  FFMA.FTZ R15, R18, -R0.reuse, R15 ;  /* 0x80000000120f7223 */ /* 0x080fe2000001000f */
[-C--:B------:R-:W-:Y:S01]  /*20d0*/  FFMA.FTZ R7, R14, -R0.reuse, R7 ;  /* 0x800000000e077223 */ /* 0x080fe20000010007 */
[C---:B------:R-:W-:Y:S01]  /*20e0*/  FFMA.FTZ R18, -R13.reuse, UR18, -R13 ;  /* 0x000000120d127c23 */ /* 0x040fe2000801090d */
[----:B------:R-:W-:Y:S01]  /*20f0*/  FADD.FTZ R9, -R16, -RZ ;  /* 0x800000ff10097221 */ /* 0x000fe20000010100 */
[----:B------:R-:W-:Y:S01]  /*2100*/  FADD.FTZ R12, -R12, -RZ ;  /* 0x800000ff0c0c7221 */ /* 0x000fe20000010100 */
[----:B------:R-:W-:Y:S01]  /*2110*/  FADD.FTZ R14, -R13, -RZ ;  /* 0x800000ff0d0e7221 */ /* 0x000fe20000010100 */
[----:B------:R-:W-:Y:S02]  /*2120*/  FFMA.FTZ R11, R18, -R0, R11 ;  /* 0x80000000120b7223 */ /* 0x000fe4000001000b */
[----:B------:R-:W-:-:S02]  /*2130*/  F2FP.F16.F32.PACK_AB R8, R9, R8 ;  /* 0x000000080908723e */ /* 0x000fc400000000ff */
[----:B------:R-:W-:Y:S02]  /*2140*/  F2FP.F16.F32.PACK_AB R7, R12, R7 ;  /* 0x000000070c07723e */ /* 0x000fe400000000ff */
[----:B------:R-:W-:Y:S02]  /*2150*/  F2FP.F16.F32.PACK_AB R9, R14, R15 ;  /* 0x0000000f0e09723e */ /* 0x000fe400000000ff */
[----:B------:R-:W-:Y:S01]  /*2160*/  F2FP.F16.F32.PACK_AB R11, RZ, R11 ;  /* 0x0000000bff0b723e */ /* 0x000fe200000000ff */
[----:B------:R-:W-:Y:S06]  /*2170*/  BRA `(.L_x_124) ;  /* 0x0000001000647947 */ /* 0x000fec0003800000 */
.L_x_123:
[-C--:B------:R-:W-:Y:S01]  /*2180*/  FFMA.FTZ R7, R14, R0.reuse, R7 ;  /* 0x000000000e077223 */ /* 0x080fe20000010007 */
[----:B------:R-:W-:Y:S02]  /*2190*/  HADD2.F32 R11, -RZ, R8.H1_H1 ;  /* 0x30000008ff0b7230 */ /* 0x000fe40000004100 */
[----:B------:R-:W-:Y:S02]  /*21a0*/  HADD2.F32 R12, -RZ, R12.H1_H1 ;  /* 0x3000000cff0c7230 */ /* 0x000fe40000004100 */
[----:B------:R-:W-:Y:S02]  /*21b0*/  HADD2.F32 R14, -RZ, R13.H0_H0 ;  /* 0x2000000dff0e7230 */ /* 0x000fe40000004100 */
[----:B------:R-:W-:Y:S02]  /*21c0*/  HADD2.F32 R15, -RZ, R9.H0_H0 ;  /* 0x20000009ff0f7230 */ /* 0x000fe40000004100 */
[----:B------:R-:W-:Y:S01]  /*21d0*/  FFMA.FTZ R8, R12, R0, R11 ;  /* 0x000000000c087223 */ /* 0x000fe2000001000b */
[----:B-----5:R-:W-:-:S02]  /*21e0*/  HADD2.F32 R16, -RZ, R13.H1_H1 ;  /* 0x3000000dff107230 */ /* 0x020fc40000004100 */
[C---:B------:R-:W-:Y:S01]  /*21f0*/  FADD.FTZ R13, -R14.reuse, -RZ ;  /* 0x800000ff0e0d7221 */ /* 0x040fe20000010100 */
[----:B------:R-:W-:Y:S02]  /*2200*/  HADD2.F32 R17, -RZ, R9.H1_H1 ;  /* 0x30000009ff117230 */ /* 0x000fe40000004100 */
[----:B------:R-:W-:Y:S01]  /*2210*/  FFMA.FTZ R9, R14, R0, R15 ;  /* 0x000000000e097223 */ /* 0x000fe2000001000f */
[----:B------:R-:W-:Y:S01]  /*2220*/  FADD.FTZ R12, -R12, -RZ ;  /* 0x800000ff0c0c7221 */ /* 0x000fe20000010100 */
[C---:B------:R-:W-:Y:S01]  /*2230*/  FADD.FTZ R14, -R16.reuse, -RZ ;  /* 0x800000ff100e7221 */ /* 0x040fe20000010100 */
[----:B------:R-:W-:Y:S01]  /*2240*/  F2FP.F16.F32.PACK_AB R8, R13, R8 ;  /* 0x000000080d08723e */ /* 0x000fe200000000ff */
[----:B------:R-:W-:Y:S02]  /*2250*/  FFMA.FTZ R11, R16, R0, R17 ;  /* 0x00000000100b7223 */ /* 0x000fe40000010011 */
[----:B------:R-:W-:Y:S02]  /*2260*/  F2FP.F16.F32.PACK_AB R7, R12, R7 ;  /* 0x000000070c07723e */ /* 0x000fe400000000ff */
[----:B------:R-:W-:-:S02]  /*2270*/  F2FP.F16.F32.PACK_AB R9, R14, R9 ;  /* 0x000000090e09723e */ /* 0x000fc400000000ff */
[----:B------:R-:W-:Y:S01]  /*2280*/  F2FP.F16.F32.PACK_AB R11, RZ, R11 ;  /* 0x0000000bff0b723e */ /* 0x000fe200000000ff */
[----:B------:R-:W-:Y:S06]  /*2290*/  BRA `(.L_x_124) ;  /* 0x00000010001c7947 */ /* 0x000fec0003800000 */
.L_x_122:
[----:B------:R-:W-:Y:S01]  /*22a0*/  UPRMT UR4, UR5, 0x8880, URZ ;  /* 0x0000888005047896 */ /* 0x000fe2000800003f */
[--C-:B-----5:R-:W-:Y:S02]  /*22b0*/  HADD2.F32 R16, -RZ, R9.reuse.H0_H0 ;  /* 0x20000009ff107230 */ /* 0x120fe40000004100 */
[----:B------:R-:W-:Y:S01]  /*22c0*/  FFMA.FTZ R14, R7, UR15, -R14 ;  /* 0x0000000f070e7c23 */ /* 0x000fe2000801080e */
[----:B------:R-:W-:Y:S02]  /*22d0*/  HADD2.F32 R18, -RZ, R9.H1_H1 ;  /* 0x30000009ff127230 */ /* 0x000fe40000004100 */
[----:B------:R-:W-:Y:S01]  /*22e0*/  HADD2.F32 R11, -RZ, R13.H0_H0 ;  /* 0x2000000dff0b7230 */ /* 0x000fe20000004100 */
[----:B------:R-:W-:Y:S01]  /*22f0*/  ISETP.NE.AND P0, PT, RZ, UR4, PT ;  /* 0x00000004ff007c0c */ /* 0x000fe2000bf05270 */
[----:B------:R-:W-:Y:S01]  /*2300*/  HADD2.F32 R8, -RZ, R8.H1_H1 ;  /* 0x30000008ff087230 */ /* 0x000fe20000004100 */
[----:B------:R-:W-:Y:S01]  /*2310*/  F2FP.F16.F32.PACK_AB R6, RZ, R14 ;  /* 0x0000000eff06723e */ /* 0x000fe200000000ff */
[----:B------:R-:W-:-:S02]  /*2320*/  HADD2.F32 R9, -RZ, R12.H1_H1 ;  /* 0x3000000cff097230 */ /* 0x000fc40000004100 */
[----:B------:R-:W-:Y:S01]  /*2330*/  FFMA.FTZ R11, R16, UR15, -R11 ;  /* 0x0000000f100b7c23 */ /* 0x000fe2000801080b */
[----:B------:R-:W-:Y:S02]  /*2340*/  HADD2.F32 R13, -RZ, R13.H1_H1 ;  /* 0x3000000dff0d7230 */ /* 0x000fe40000004100 */
[----:B------:R-:W-:Y:S02]  /*2350*/  FFMA.FTZ R9, R8, UR15, -R9 ;  /* 0x0000000f08097c23 */ /* 0x000fe40008010809 */
[----:B------:R-:W-:Y:S01]  /*2360*/  F2FP.F16.F32.PACK_AB R17, RZ, R11 ;  /* 0x0000000bff11723e */ /* 0x000fe200000000ff */
[----:B------:R-:W-:Y:S02]  /*2370*/  FFMA.FTZ R13, R18, UR15, -R13 ;  /* 0x0000000f120d7c23 */ /* 0x000fe4000801080d */
[----:B------:R-:W-:Y:S01]  /*2380*/  F2FP.F16.F32.PACK_AB R15, RZ, R9 ;  /* 0x00000009ff0f723e */ /* 0x000fe200000000ff */
[----:B------:R-:W-:Y:S02]  /*2390*/  @P0 FFMA.FTZ R14, R14, UR18, R14 ;  /* 0x000000120e0e0c23 */ /* 0x000fe4000801000e */
[----:B------:R-:W-:Y:S01]  /*23a0*/  F2FP.F16.F32.PACK_AB R19, RZ, R13 ;  /* 0x0000000dff13723e */ /* 0x000fe200000000ff */
[----:B------:R-:W-:Y:S01]  /*23b0*/  @P0 FFMA.FTZ R9, R9, UR18, R9 ;  /* 0x0000001209090c23 */ /* 0x000fe20008010009 */
[----:B------:R-:W-:Y:S01]  /*23c0*/  @P0 FFMA.FTZ R11, R11, UR18, R11 ;  /* 0x000000120b0b0c23 */ /* 0x000fe2000801000b */
[----:B------:R-:W-:Y:S01]  /*23d0*/  @P0 FFMA.FTZ R13, R13, UR18, R13 ;  /* 0x000000120d0d0c23 */ /* 0x000fe2000801000d */
[-C--:B------:R-:W-:Y:S01]  /*23e0*/  FFMA.FTZ R7, R14, -R0.reuse, R7 ;  /* 0x800000000e077223 */ /* 0x080fe20000010007 */
[-C--:B------:R-:W-:Y:S01]  /*23f0*/  FFMA.FTZ R8, R9, -R0.reuse, R8 ;  /* 0x8000000009087223 */ /* 0x080fe20000010008 */
[-C--:B------:R-:W-:Y:S01]  /*2400*/  FFMA.FTZ R11, R11, -R0.reuse, R16 ;  /* 0x800000000b0b7223 */ /* 0x080fe20000010010 */
[----:B------:R-:W-:-:S03]  /*2410*/  FFMA.FTZ R12, R13, -R0, R18 ;  /* 0x800000000d0c7223 */ /* 0x000fc60000010012 */
[----:B------:R-:W-:Y:S02]  /*2420*/  F2FP.F16.F32.PACK_AB R13, R8, R7 ;  /* 0x00000007080d723e */ /* 0x000fe400000000ff */
[----:B------:R-:W-:Y:S02]  /*2430*/  F2FP.F16.F32.PACK_AB R12, R12, R11 ;  /* 0x0000000b0c0c723e */ /* 0x000fe400000000ff */
[C---:B------:R-:W-:Y:S02]  /*2440*/  PRMT R7, R13.reuse, 0x5410, R15 ;  /* 0x000054100d077816 */ /* 0x040fe4000000000f */
[----:B------:R-:W-:Y:S02]  /*2450*/  PRMT R8, R13, 0x5432, R17 ;  /* 0x000054320d087816 */ /* 0x000fe40000000011 */
[C---:B------:R-:W-:Y:S02]  /*2460*/  PRMT R9, R12.reuse, 0x5410, R19 ;  /* 0x000054100c097816 */ /* 0x040fe40000000013 */
[----:B------:R-:W-:Y:S01]  /*2470*/  PRMT R11, R12, 0x7632, R11 ;  /* 0x000076320c0b7816 */ /* 0x000fe2000000000b */
[----:B------:R-:W-:Y:S06]  /*2480*/  BRA `(.L_x_124) ;  /* 0x0000000c00a07947 */ /* 0x000fec0003800000 */
.L_x_121:
[----:B------:R-:W-:-:S13]  /*2490*/  FSETP.NEU.FTZ.AND P0, PT, RZ, UR15, PT ;  /* 0x0000000fff007c0b */ /* 0x000fda000bf1d000 */
[----:B------:R-:W-:Y:S05]  /*24a0*/  @P0 BRA `(.L_x_125) ;  /* 0x0000000000740947 */ /* 0x000fea0003800000 */
[----:B------:R-:W-:Y:S01]  /*24b0*/  UPRMT UR4, UR5, 0x8880, URZ ;  /* 0x0000888005047896 */ /* 0x000fe2000800003f */
[C---:B------:R-:W-:Y:S01]  /*24c0*/  FFMA.FTZ R11, R14.reuse, UR18, R14 ;  /* 0x000000120e0b7c23 */ /* 0x040fe2000801000e */
[----:B------:R-:W-:Y:S02]  /*24d0*/  HADD2.F32 R12, -RZ, R12.H1_H1 ;  /* 0x3000000cff0c7230 */ /* 0x000fe40000004100 */
[--C-:B-----5:R-:W-:Y:S02]  /*24e0*/  HADD2.F32 R16, -RZ, R13.reuse.H0_H0 ;  /* 0x2000000dff107230 */ /* 0x120fe40000004100 */
[----:B------:R-:W-:Y:S01]  /*24f0*/  ISETP.NE.AND P0, PT, RZ, UR4, PT ;  /* 0x00000004ff007c0c */ /* 0x000fe2000bf05270 */
[----:B------:R-:W-:Y:S02]  /*2500*/  HADD2.F32 R18, -RZ, R13.H1_H1 ;  /* 0x3000000dff127230 */ /* 0x000fe40000004100 */
[----:B------:R-:W-:Y:S01]  /*2510*/  HADD2.F32 R13, -RZ, R8.H1_H1 ;  /* 0x30000008ff0d7230 */ /* 0x000fe20000004100 */
[----:B------:R-:W-:Y:S01]  /*2520*/  FSEL R6, R14, R11, !P0 ;  /* 0x0000000b0e067208 */ /* 0x000fe20004000000 */
[--C-:B------:R-:W-:Y:S01]  /*2530*/  HADD2.F32 R15, -RZ, R9.reuse.H0_H0 ;  /* 0x20000009ff0f7230 */ /* 0x100fe20000004100 */
[----:B------:R-:W-:Y:S01]  /*2540*/  F2FP.F16.F32.PACK_AB R8, RZ, R12 ;  /* 0x0000000cff08723e */ /* 0x000fe200000000ff */
[----:B------:R-:W-:Y:S01]  /*2550*/  HADD2.F32 R17, -RZ, R9.H1_H1 ;  /* 0x30000009ff117230 */ /* 0x000fe20000004100 */
[----:B------:R-:W-:Y:S01]  /*2560*/  F2FP.F16.F32.PACK_AB R19, RZ, R16 ;  /* 0x00000010ff13723e */ /* 0x000fe200000000ff */
[----:B------:R-:W-:Y:S01]  /*2570*/  FFMA.FTZ R7, R6, -R0, R7 ;  /* 0x8000000006077223 */ /* 0x000fe20000010007 */
[----:B------:R-:W-:-:S03]  /*2580*/  F2FP.F16.F32.PACK_AB R20, RZ, R18 ;  /* 0x00000012ff14723e */ /* 0x000fc600000000ff */
[----:B------:R-:W-:Y:S01]  /*2590*/  @P0 FFMA.FTZ R12, R12, UR18, R12 ;  /* 0x000000120c0c0c23 */ /* 0x000fe2000801000c */
[----:B------:R-:W-:Y:S01]  /*25a0*/  @P0 FFMA.FTZ R16, R16, UR18, R16 ;  /* 0x0000001210100c23 */ /* 0x000fe20008010010 */
[----:B------:R-:W-:Y:S01]  /*25b0*/  @P0 FFMA.FTZ R18, R18, UR18, R18 ;  /* 0x0000001212120c23 */ /* 0x000fe20008010012 */
[----:B------:R-:W-:Y:S01]  /*25c0*/  F2FP.F16.F32.PACK_AB R14, R7, R14 ;  /* 0x0000000e070e723e */ /* 0x000fe200000000ff */
[-C--:B------:R-:W-:Y:S01]  /*25d0*/  FFMA.FTZ R6, R12, -R0.reuse, R13 ;  /* 0x800000000c067223 */ /* 0x080fe2000001000d */
[-C--:B------:R-:W-:Y:S01]  /*25e0*/  FFMA.FTZ R9, R16, -R0.reuse, R15 ;  /* 0x8000000010097223 */ /* 0x080fe2000001000f */
[----:B------:R-:W-:Y:S01]  /*25f0*/  FFMA.FTZ R11, R18, -R0, R17 ;  /* 0x80000000120b7223 */ /* 0x000fe20000010011 */
[----:B------:R-:W-:Y:S02]  /*2600*/  PRMT R7, R14, 0x5432, R8 ;  /* 0x000054320e077816 */ /* 0x000fe40000000008 */
[----:B------:R-:W-:Y:S02]  /*2610*/  PRMT R8, R8, 0x5410, R19 ;  /* 0x0000541008087816 */ /* 0x000fe40000000013 */
[----:B------:R-:W-:-:S02]  /*2620*/  F2FP.F16.F32.PACK_AB R12, R9, R6 ;  /* 0x00000006090c723e */ /* 0x000fc400000000ff */
[----:B------:R-:W-:Y:S02]  /*2630*/  F2FP.F16.F32.PACK_AB R11, RZ, R11 ;  /* 0x0000000bff0b723e */ /* 0x000fe400000000ff */
[----:B------:R-:W-:Y:S02]  /*2640*/  PRMT R9, R12, 0x5432, R20 ;  /* 0x000054320c097816 */ /* 0x000fe40000000014 */
[----:B------:R-:W-:Y:S02]  /*2650*/  PRMT R6, R14, 0x7610, R6 ;  /* 0x000076100e067816 */ /* 0x000fe40000000006 */
[----:B------:R-:W-:Y:S01]  /*2660*/  PRMT R8, R12, 0x7610, R8 ;  /* 0x000076100c087816 */ /* 0x000fe20000000008 */
[----:B------:R-:W-:Y:S06]  /*2670*/  BRA `(.L_x_124) ;  /* 0x0000000c00247947 */ /* 0x000fec0003800000 */
.L_x_125:
[----:B------:R-:W-:Y:S01]  /*2680*/  UPRMT UR4, UR5, 0x8880, URZ ;  /* 0x0000888005047896 */ /* 0x000fe2000800003f */
[--C-:B-----5:R-:W-:Y:S02]  /*2690*/  HADD2.F32 R16, -RZ, R9.reuse.H0_H0 ;  /* 0x20000009ff107230 */ /* 0x120fe40000004100 */
[----:B------:R-:W-:Y:S01]  /*26a0*/  FFMA.FTZ R14, R7, UR15, R14 ;  /* 0x0000000f070e7c23 */ /* 0x000fe2000801000e */
[----:B------:R-:W-:Y:S02]  /*26b0*/  HADD2.F32 R18, -RZ, R9.H1_H1 ;  /* 0x30000009ff127230 */ /* 0x000fe40000004100 */
[----:B------:R-:W-:Y:S01]  /*26c0*/  HADD2.F32 R11, -RZ, R13.H0_H0 ;  /* 0x2000000dff0b7230 */ /* 0x000fe20000004100 */
[----:B------:R-:W-:Y:S01]  /*26d0*/  ISETP.NE.AND P0, PT, RZ, UR4, PT ;  /* 0x00000004ff007c0c */ /* 0x000fe2000bf05270 */
[----:B------:R-:W-:Y:S01]  /*26e0*/  HADD2.F32 R8, -RZ, R8.H1_H1 ;  /* 0x30000008ff087230 */ /* 0x000fe20000004100 */
[----:B------:R-:W-:Y:S01]  /*26f0*/  F2FP.F16.F32.PACK_AB R6, RZ, R14 ;  /* 0x0000000eff06723e */ /* 0x000fe200000000ff */
[----:B------:R-:W-:-:S02]  /*2700*/  HADD2.F32 R9, -RZ, R12.H1_H1 ;  /* 0x3000000cff097230 */ /* 0x000fc40000004100 */
[----:B------:R-:W-:Y:S01]  /*2710*/  FFMA.FTZ R11, R16, UR15, R11 ;  /* 0x0000000f100b7c23 */ /* 0x000fe2000801000b */
[----:B------:R-:W-:Y:S02]  /*2720*/  HADD2.F32 R13, -RZ, R13.H1_H1 ;  /* 0x3000000dff0d7230 */ /* 0x000fe40000004100 */
[----:B------:R-:W-:Y:S02]  /*2730*/  FFMA.FTZ R9, R8, UR15, R9 ;  /* 0x0000000f08097c23 */ /* 0x000fe40008010009 */
[----:B------:R-:W-:Y:S01]  /*2740*/  F2FP.F16.F32.PACK_AB R17, RZ, R11 ;  /* 0x0000000bff11723e */ /* 0x000fe200000000ff */
[----:B------:R-:W-:Y:S02]  /*2750*/  FFMA.FTZ R13, R18, UR15, R13 ;  /* 0x0000000f120d7c23 */ /* 0x000fe4000801000d */
        /* <DEDUP_REMOVED lines=17> */
.L_x_120:
[----:B------:R-:W-:Y:S02]  /*2870*/  ULDC.S8 UR4, c[0x0][0xe89] ;  /* 0x0003a24000047ab9 */ /* 0x000fe40000000200 */
[----:B------:R-:W-:-:S13]  /*2880*/  ISETP.NE.AND P0, PT, RZ, UR4, PT ;  /* 0x00000004ff007c0c */ /* 0x000fda000bf05270 */
[----:B------:R-:W-:Y:S05]  /*2890*/  @!P0 BRA `(.L_x_126) ;  /* 0x0000000400508947 */ /* 0x000fea0003800000 */
[----:B------:R-:W-:-:S13]  /*28a0*/  FSETP.NEU.FTZ.AND P0, PT, RZ, UR15, PT ;  /* 0x0000000fff007c0b */ /* 0x000fda000bf1d000 */
[----:B------:R-:W-:Y:S05]  /*28b0*/  @P0 BRA `(.L_x_127) ;  /* 0x00000000009c0947 */ /* 0x000fea0003800000 */
[----:B------:R-:W-:Y:S01]  /*28c0*/  UPRMT UR4, UR5, 0x8880, URZ ;  /* 0x0000888005047896 */ /* 0x000fe2000800003f */
[----:B-----5:R-:W-:Y:S02]  /*28d0*/  HADD2.F32 R6, -RZ, R16.H0_H0 ;  /* 0x20000010ff067230 */ /* 0x020fe40000004100 */
[----:B------:R-:W-:Y:S01]  /*28e0*/  FMUL.FTZ R11, R14, UR19 ;  /* 0x000000130e0b7c20 */ /* 0x000fe20008410000 */
[----:B------:R-:W-:Y:S02]  /*28f0*/  HADD2.F32 R18, -RZ, R12.H1_H1 ;  /* 0x3000000cff127230 */ /* 0x000fe40000004100 */
[--C-:B------:R-:W-:Y:S01]  /*2900*/  HADD2.F32 R20, -RZ, R13.reuse.H0_H0 ;  /* 0x2000000dff147230 */ /* 0x100fe20000004100 */
[----:B------:R-:W-:Y:S01]  /*2910*/  ISETP.NE.AND P0, PT, RZ, UR4, PT ;  /* 0x00000004ff007c0c */ /* 0x000fe2000bf05270 */
[----:B------:R-:W-:Y:S02]  /*2920*/  HADD2.F32 R22, -RZ, R13.H1_H1 ;  /* 0x3000000dff167230 */ /* 0x000fe40000004100 */
[----:B------:R-:W-:Y:S01]  /*2930*/  FFMA.FTZ R11, R6, UR18, -R11 ;  /* 0x00000012060b7c23 */ /* 0x000fe2000801080b */
[----:B------:R-:W-:-:S02]  /*2940*/  HADD2.F32 R16, -RZ, R16.H1_H1 ;  /* 0x30000010ff107230 */ /* 0x000fc40000004100 */
[----:B------:R-:W-:Y:S01]  /*2950*/  FMUL.FTZ R13, R18, UR19 ;  /* 0x00000013120d7c20 */ /* 0x000fe20008410000 */
[--C-:B------:R-:W-:Y:S02]  /*2960*/  HADD2.F32 R6, -RZ, R17.reuse.H0_H0 ;  /* 0x20000011ff067230 */ /* 0x100fe40000004100 */
[----:B------:R-:W-:Y:S01]  /*2970*/  FMUL.FTZ R15, R20, UR19 ;  /* 0x00000013140f7c20 */ /* 0x000fe20008410000 */
[----:B------:R-:W-:Y:S02]  /*2980*/  HADD2.F32 R17, -RZ, R17.H1_H1 ;  /* 0x30000011ff117230 */ /* 0x000fe40000004100 */
[----:B------:R-:W-:Y:S01]  /*2990*/  FMUL.FTZ R12, R22, UR19 ;  /* 0x00000013160c7c20 */ /* 0x000fe20008410000 */
[----:B------:R-:W-:Y:S01]  /*29a0*/  FFMA.FTZ R13, R16, UR18, -R13 ;  /* 0x00000012100d7c23 */ /* 0x000fe2000801080d */
[----:B------:R-:W-:Y:S01]  /*29b0*/  FFMA.FTZ R15, R6, UR18, -R15 ;  /* 0x00000012060f7c23 */ /* 0x000fe2000801080f */
[----:B------:R-:W-:Y:S01]  /*29c0*/  F2FP.F16.F32.PACK_AB R6, RZ, R11 ;  /* 0x0000000bff06723e */ /* 0x000fe200000000ff */
[----:B------:R-:W-:Y:S01]  /*29d0*/  FFMA.FTZ R17, R17, UR18, -R12 ;  /* 0x0000001211117c23 */ /* 0x000fe2000801080c */
[----:B------:R-:W-:Y:S01]  /*29e0*/  @P0 FFMA.FTZ R11, R11, UR18, -R14 ;  /* 0x000000120b0b0c23 */ /* 0x000fe2000801080e */
[----:B------:R-:W-:Y:S01]  /*29f0*/  F2FP.F16.F32.PACK_AB R16, RZ, R13 ;  /* 0x0000000dff10723e */ /* 0x000fe200000000ff */
[----:B------:R-:W-:Y:S01]  /*2a00*/  @P0 FFMA.FTZ R13, R13, UR18, -R18 ;  /* 0x000000120d0d0c23 */ /* 0x000fe20008010812 */
[----:B------:R-:W-:Y:S01]  /*2a10*/  F2FP.F16.F32.PACK_AB R18, RZ, R15 ;  /* 0x0000000fff12723e */ /* 0x000fe200000000ff */
[----:B------:R-:W-:-:S02]  /*2a20*/  HADD2.F32 R8, -RZ, R8.H1_H1 ;  /* 0x30000008ff087230 */ /* 0x000fc40000004100 */
[----:B------:R-:W-:Y:S01]  /*2a30*/  @P0 FFMA.FTZ R15, R15, UR18, -R20 ;  /* 0x000000120f0f0c23 */ /* 0x000fe20008010814 */
[--C-:B------:R-:W-:Y:S02]  /*2a40*/  HADD2.F32 R12, -RZ, R9.reuse.H0_H0 ;  /* 0x20000009ff0c7230 */ /* 0x100fe40000004100 */
[-C--:B------:R-:W-:Y:S01]  /*2a50*/  FFMA.FTZ R7, R11, -R0.reuse, R7 ;  /* 0x800000000b077223 */ /* 0x080fe20000010007 */
[----:B------:R-:W-:Y:S01]  /*2a60*/  HADD2.F32 R14, -RZ, R9.H1_H1 ;  /* 0x30000009ff0e7230 */ /* 0x000fe20000004100 */
[----:B------:R-:W-:Y:S01]  /*2a70*/  F2FP.F16.F32.PACK_AB R9, RZ, R17 ;  /* 0x00000011ff09723e */ /* 0x000fe200000000ff */
[----:B------:R-:W-:Y:S01]  /*2a80*/  @P0 FFMA.FTZ R17, R17, UR18, -R22 ;  /* 0x0000001211110c23 */ /* 0x000fe20008010816 */
[-C--:B------:R-:W-:Y:S01]  /*2a90*/  FFMA.FTZ R8, R13, -R0.reuse, R8 ;  /* 0x800000000d087223 */ /* 0x080fe20000010008 */
[-C--:B------:R-:W-:Y:S02]  /*2aa0*/  FFMA.FTZ R15, R15, -R0.reuse, R12 ;  /* 0x800000000f0f7223 */ /* 0x080fe4000001000c */
[----:B------:R-:W-:-:S02]  /*2ab0*/  FFMA.FTZ R12, R17, -R0, R14 ;  /* 0x80000000110c7223 */ /* 0x000fc4000001000e */
[----:B------:R-:W-:-:S03]  /*2ac0*/  F2FP.F16.F32.PACK_AB R11, R8, R7 ;  /* 0x00000007080b723e */ /* 0x000fc600000000ff */
[----:B------:R-:W-:Y:S02]  /*2ad0*/  F2FP.F16.F32.PACK_AB R12, R12, R15 ;  /* 0x0000000f0c0c723e */ /* 0x000fe400000000ff */
[C---:B------:R-:W-:Y:S02]  /*2ae0*/  PRMT R7, R11.reuse, 0x5410, R16 ;  /* 0x000054100b077816 */ /* 0x040fe40000000010 */
[----:B------:R-:W-:Y:S02]  /*2af0*/  PRMT R8, R11, 0x5432, R18 ;  /* 0x000054320b087816 */ /* 0x000fe40000000012 */
[C---:B------:R-:W-:Y:S02]  /*2b00*/  PRMT R9, R12.reuse, 0x5410, R9 ;  /* 0x000054100c097816 */ /* 0x040fe40000000009 */
[----:B------:R-:W-:Y:S01]  /*2b10*/  PRMT R11, R12, 0x7632, R11 ;  /* 0x000076320c0b7816 */ /* 0x000fe2000000000b */
[----:B------:R-:W-:Y:S06]  /*2b20*/  BRA `(.L_x_124) ;  /* 0x0000000400f87947 */ /* 0x000fec0003800000 */
.L_x_127:
[----:B------:R-:W-:Y:S01]  /*2b30*/  UPRMT UR4, UR5, 0x8880, URZ ;  /* 0x0000888005047896 */ /* 0x000fe2000800003f */
[----:B-----5:R-:W-:Y:S02]  /*2b40*/  HADD2.F32 R6, -RZ, R16.H0_H0 ;  /* 0x20000010ff067230 */ /* 0x020fe40000004100 */
[--C-:B------:R-:W-:Y:S02]  /*2b50*/  HADD2.F32 R20, -RZ, R9.reuse.H0_H0 ;  /* 0x20000009ff147230 */ /* 0x100fe40000004100 */
[----:B------:R-:W-:Y:S01]  /*2b60*/  HADD2.F32 R22, -RZ, R9.H1_H1 ;  /* 0x30000009ff167230 */ /* 0x000fe20000004100 */
[----:B------:R-:W-:Y:S01]  /*2b70*/  ISETP.NE.AND P0, PT, RZ, UR4, PT ;  /* 0x00000004ff007c0c */ /* 0x000fe2000bf05270 */
[----:B------:R-:W-:Y:S02]  /*2b80*/  HADD2.F32 R18, -RZ, R8.H1_H1 ;  /* 0x30000008ff127230 */ /* 0x000fe40000004100 */
[----:B------:R-:W-:Y:S01]  /*2b90*/  FMUL.FTZ R6, R6, UR18 ;  /* 0x0000001206067c20 */ /* 0x000fe20008410000 */
[----:B------:R-:W-:-:S02]  /*2ba0*/  HADD2.F32 R9, -RZ, R12.H1_H1 ;  /* 0x3000000cff097230 */ /* 0x000fc40000004100 */
[----:B------:R-:W-:Y:S02]  /*2bb0*/  HADD2.F32 R16, -RZ, R16.H1_H1 ;  /* 0x30000010ff107230 */ /* 0x000fe40000004100 */
[--C-:B------:R-:W-:Y:S02]  /*2bc0*/  HADD2.F32 R11, -RZ, R13.reuse.H0_H0 ;  /* 0x2000000dff0b7230 */ /* 0x100fe40000004100 */
[----:B------:R-:W-:Y:S02]  /*2bd0*/  HADD2.F32 R15, -RZ, R13.H1_H1 ;  /* 0x3000000dff0f7230 */ /* 0x000fe40000004100 */
[----:B------:R-:W-:Y:S01]  /*2be0*/  FFMA.FTZ R13, R7, UR15, -R14 ;  /* 0x0000000f070d7c23 */ /* 0x000fe2000801080e */
[--C-:B------:R-:W-:Y:S02]  /*2bf0*/  HADD2.F32 R12, -RZ, R17.reuse.H0_H0 ;  /* 0x20000011ff0c7230 */ /* 0x100fe40000004100 */
[----:B------:R-:W-:Y:S01]  /*2c00*/  FFMA.FTZ R14, R18, UR15, -R9 ;  /* 0x0000000f120e7c23 */ /* 0x000fe20008010809 */
[----:B------:R-:W-:-:S02]  /*2c10*/  HADD2.F32 R17, -RZ, R17.H1_H1 ;  /* 0x30000011ff117230 */ /* 0x000fc40000004100 */
[----:B------:R-:W-:Y:S01]  /*2c20*/  FMUL.FTZ R9, R16, UR18 ;  /* 0x0000001210097c20 */ /* 0x000fe20008410000 */
[----:B------:R-:W-:Y:S01]  /*2c30*/  FFMA.FTZ R16, R20, UR15, -R11 ;  /* 0x0000000f14107c23 */ /* 0x000fe2000801080b */
[----:B------:R-:W-:Y:S01]  /*2c40*/  FFMA.FTZ R8, R13, UR19, R6 ;  /* 0x000000130d087c23 */ /* 0x000fe20008010006 */
[----:B------:R-:W-:Y:S01]  /*2c50*/  FMUL.FTZ R11, R12, UR18 ;  /* 0x000000120c0b7c20 */ /* 0x000fe20008410000 */
[----:B------:R-:W-:Y:S01]  /*2c60*/  FFMA.FTZ R15, R22, UR15, -R15 ;  /* 0x0000000f160f7c23 */ /* 0x000fe2000801080f */
[----:B------:R-:W-:Y:S01]  /*2c70*/  FMUL.FTZ R12, R17, UR18 ;  /* 0x00000012110c7c20 */ /* 0x000fe20008410000 */
[----:B------:R-:W-:Y:S01]  /*2c80*/  FFMA.FTZ R9, R14, UR19, R9 ;  /* 0x000000130e097c23 */ /* 0x000fe20008010009 */
[----:B------:R-:W-:Y:S01]  /*2c90*/  F2FP.F16.F32.PACK_AB R6, RZ, R8 ;  /* 0x00000008ff06723e */ /* 0x000fe200000000ff */
[----:B------:R-:W-:Y:S01]  /*2ca0*/  FFMA.FTZ R11, R16, UR19, R11 ;  /* 0x00000013100b7c23 */ /* 0x000fe2000801000b */
[----:B------:R-:W-:Y:S01]  /*2cb0*/  @P0 FFMA.FTZ R8, R8, UR18, R13 ;  /* 0x0000001208080c23 */ /* 0x000fe2000801000d */
[----:B------:R-:W-:Y:S01]  /*2cc0*/  FFMA.FTZ R13, R15, UR19, R12 ;  /* 0x000000130f0d7c23 */ /* 0x000fe2000801000c */
[----:B------:R-:W-:Y:S01]  /*2cd0*/  F2FP.F16.F32.PACK_AB R17, RZ, R9 ;  /* 0x00000009ff11723e */ /* 0x000fe200000000ff */
[----:B------:R-:W-:Y:S01]  /*2ce0*/  @P0 FFMA.FTZ R9, R9, UR18, R14 ;  /* 0x0000001209090c23 */ /* 0x000fe2000801000e */
[----:B------:R-:W-:Y:S01]  /*2cf0*/  F2FP.F16.F32.PACK_AB R14, RZ, R11 ;  /* 0x0000000bff0e723e */ /* 0x000fe200000000ff */
[----:B------:R-:W-:Y:S01]  /*2d00*/  @P0 FFMA.FTZ R11, R11, UR18, R16 ;  /* 0x000000120b0b0c23 */ /* 0x000fe20008010010 */
[----:B------:R-:W-:Y:S01]  /*2d10*/  F2FP.F16.F32.PACK_AB R16, RZ, R13 ;  /* 0x0000000dff10723e */ /* 0x000fe200000000ff */
        /* <DEDUP_REMOVED lines=12> */
.L_x_126:
[----:B------:R-:W-:-:S13]  /*2de0*/  FSETP.NEU.FTZ.AND P0, PT, RZ, UR15, PT ;  /* 0x0000000fff007c0b */ /* 0x000fda000bf1d000 */
[----:B------:R-:W-:Y:S05]  /*2df0*/  @P0 BRA `(.L_x_128) ;  /* 0x00000000009c0947 */ /* 0x000fea0003800000 */
[----:B------:R-:W-:Y:S01]  /*2e00*/  UPRMT UR4, UR5, 0x8880, URZ ;  /* 0x0000888005047896 */ /* 0x000fe2000800003f */
[--C-:B-----5:R-:W-:Y:S02]  /*2e10*/  HADD2.F32 R6, -RZ, R16.reuse.H0_H0 ;  /* 0x20000010ff067230 */ /* 0x120fe40000004100 */
[----:B------:R-:W-:Y:S02]  /*2e20*/  HADD2.F32 R16, -RZ, R16.H1_H1 ;  /* 0x30000010ff107230 */ /* 0x000fe40000004100 */
[--C-:B------:R-:W-:Y:S02]  /*2e30*/  HADD2.F32 R19, -RZ, R17.reuse.H1_H1 ;  /* 0x30000011ff137230 */ /* 0x100fe40000004100 */
[----:B------:R-:W-:Y:S01]  /*2e40*/  FMUL.FTZ R11, R6, UR18 ;  /* 0x00000012060b7c20 */ /* 0x000fe20008410000 */
[----:B------:R-:W-:Y:S01]  /*2e50*/  ISETP.NE.AND P0, PT, RZ, UR4, PT ;  /* 0x00000004ff007c0c */ /* 0x000fe2000bf05270 */
[----:B------:R-:W-:Y:S02]  /*2e60*/  HADD2.F32 R6, -RZ, R17.H0_H0 ;  /* 0x20000011ff067230 */ /* 0x000fe40000004100 */
[----:B------:R-:W-:Y:S01]  /*2e70*/  FMUL.FTZ R15, R16, UR18 ;  /* 0x00000012100f7c20 */ /* 0x000fe20008410000 */
[----:B------:R-:W-:-:S02]  /*2e80*/  HADD2.F32 R12, -RZ, R12.H1_H1 ;  /* 0x3000000cff0c7230 */ /* 0x000fc40000004100 */
[----:B------:R-:W-:Y:S01]  /*2e90*/  FMUL.FTZ R19, R19, UR18 ;  /* 0x0000001213137c20 */ /* 0x000fe20008410000 */
[--C-:B------:R-:W-:Y:S02]  /*2ea0*/  HADD2.F32 R16, -RZ, R13.reuse.H0_H0 ;  /* 0x2000000dff107230 */ /* 0x100fe40000004100 */
[----:B------:R-:W-:Y:S01]  /*2eb0*/  FMUL.FTZ R17, R6, UR18 ;  /* 0x0000001206117c20 */ /* 0x000fe20008410000 */
[----:B------:R-:W-:Y:S02]  /*2ec0*/  HADD2.F32 R18, -RZ, R13.H1_H1 ;  /* 0x3000000dff127230 */ /* 0x000fe40000004100 */
[----:B------:R-:W-:Y:S01]  /*2ed0*/  FFMA.FTZ R11, R14, UR19, R11 ;  /* 0x000000130e0b7c23 */ /* 0x000fe2000801000b */
[----:B------:R-:W-:Y:S01]  /*2ee0*/  FFMA.FTZ R15, R12, UR19, R15 ;  /* 0x000000130c0f7c23 */ /* 0x000fe2000801000f */
[----:B------:R-:W-:Y:S01]  /*2ef0*/  FFMA.FTZ R17, R16, UR19, R17 ;  /* 0x0000001310117c23 */ /* 0x000fe20008010011 */
[----:B------:R-:W-:Y:S02]  /*2f00*/  HADD2.F32 R8, -RZ, R8.H1_H1 ;  /* 0x30000008ff087230 */ /* 0x000fe40000004100 */
[----:B------:R-:W-:Y:S01]  /*2f10*/  FFMA.FTZ R13, R18, UR19, R19 ;  /* 0x00000013120d7c23 */ /* 0x000fe20008010013 */
[----:B------:R-:W-:Y:S01]  /*2f20*/  F2FP.F16.F32.PACK_AB R6, RZ, R11 ;  /* 0x0000000bff06723e */ /* 0x000fe200000000ff */
[----:B------:R-:W-:Y:S01]  /*2f30*/  @P0 FFMA.FTZ R11, R11, UR18, R14 ;  /* 0x000000120b0b0c23 */ /* 0x000fe2000801000e */
[----:B------:R-:W-:Y:S01]  /*2f40*/  F2FP.F16.F32.PACK_AB R20, RZ, R15 ;  /* 0x0000000fff14723e */ /* 0x000fe200000000ff */
[----:B------:R-:W-:Y:S01]  /*2f50*/  @P0 FFMA.FTZ R15, R15, UR18, R12 ;  /* 0x000000120f0f0c23 */ /* 0x000fe2000801000c */
[----:B------:R-:W-:Y:S01]  /*2f60*/  F2FP.F16.F32.PACK_AB R21, RZ, R17 ;  /* 0x00000011ff15723e */ /* 0x000fe200000000ff */
[----:B------:R-:W-:-:S02]  /*2f70*/  HADD2.F32 R12, -RZ, R9.H0_H0 ;  /* 0x20000009ff0c7230 */ /* 0x000fc40000004100 */
[----:B------:R-:W-:Y:S01]  /*2f80*/  @P0 FFMA.FTZ R17, R17, UR18, R16 ;  /* 0x0000001211110c23 */ /* 0x000fe20008010010 */
[----:B------:R-:W-:Y:S01]  /*2f90*/  HADD2.F32 R14, -RZ, R9.H1_H1 ;  /* 0x30000009ff0e7230 */ /* 0x000fe20000004100 */
        /* <DEDUP_REMOVED lines=13> */
.L_x_128:
[----:B------:R-:W-:Y:S01]  /*3070*/  UPRMT UR4, UR5, 0x8880, URZ ;  /* 0x0000888005047896 */ /* 0x000fe2000800003f */
[----:B-----5:R-:W-:Y:S02]  /*3080*/  HADD2.F32 R6, -RZ, R16.H0_H0 ;  /* 0x20000010ff067230 */ /* 0x020fe40000004100 */
[--C-:B------:R-:W-:Y:S02]  /*3090*/  HADD2.F32 R20, -RZ, R9.reuse.H0_H0 ;  /* 0x20000009ff147230 */ /* 0x100fe40000004100 */
[----:B------:R-:W-:Y:S01]  /*30a0*/  HADD2.F32 R22, -RZ, R9.H1_H1 ;  /* 0x30000009ff167230 */ /* 0x000fe20000004100 */
[----:B------:R-:W-:Y:S01]  /*30b0*/  ISETP.NE.AND P0, PT, RZ, UR4, PT ;  /* 0x00000004ff007c0c */ /* 0x000fe2000bf05270 */
[--C-:B------:R-:W-:Y:S02]  /*30c0*/  HADD2.F32 R11, -RZ, R13.reuse.H0_H0 ;  /* 0x2000000dff0b7230 */ /* 0x100fe40000004100 */
[----:B------:R-:W-:Y:S01]  /*30d0*/  FMUL.FTZ R6, R6, UR18 ;  /* 0x0000001206067c20 */ /* 0x000fe20008410000 */
[----:B------:R-:W-:-:S02]  /*30e0*/  HADD2.F32 R19, -RZ, R13.H1_H1 ;  /* 0x3000000dff137230 */ /* 0x000fc40000004100 */
[----:B------:R-:W-:Y:S01]  /*30f0*/  FFMA.FTZ R13, R7, UR15, R14 ;  /* 0x0000000f070d7c23 */ /* 0x000fe2000801000e */
[----:B------:R-:W-:Y:S02]  /*3100*/  HADD2.F32 R18, -RZ, R8.H1_H1 ;  /* 0x30000008ff127230 */ /* 0x000fe40000004100 */
[----:B------:R-:W-:Y:S01]  /*3110*/  FFMA.FTZ R14, R20, UR15, R11 ;  /* 0x0000000f140e7c23 */ /* 0x000fe2000801000b */
[----:B------:R-:W-:Y:S02]  /*3120*/  HADD2.F32 R9, -RZ, R12.H1_H1 ;  /* 0x3000000cff097230 */ /* 0x000fe40000004100 */
[----:B------:R-:W-:Y:S01]  /*3130*/  FFMA.FTZ R8, R13, UR19, R6 ;  /* 0x000000130d087c23 */ /* 0x000fe20008010006 */
[--C-:B------:R-:W-:Y:S02]  /*3140*/  HADD2.F32 R15, -RZ, R17.reuse.H0_H0 ;  /* 0x20000011ff0f7230 */ /* 0x100fe40000004100 */
[----:B------:R-:W-:Y:S02]  /*3150*/  HADD2.F32 R16, -RZ, R16.H1_H1 ;  /* 0x30000010ff107230 */ /* 0x000fe40000004100 */
[----:B------:R-:W-:Y:S01]  /*3160*/  FFMA.FTZ R12, R18, UR15, R9 ;  /* 0x0000000f120c7c23 */ /* 0x000fe20008010009 */
[----:B------:R-:W-:-:S02]  /*3170*/  HADD2.F32 R17, -RZ, R17.H1_H1 ;  /* 0x30000011ff117230 */ /* 0x000fc40000004100 */
[----:B------:R-:W-:Y:S01]  /*3180*/  FMUL.FTZ R15, R15, UR18 ;  /* 0x000000120f0f7c20 */ /* 0x000fe20008410000 */
[----:B------:R-:W-:Y:S01]  /*3190*/  F2FP.F16.F32.PACK_AB R6, RZ, R8 ;  /* 0x00000008ff06723e */ /* 0x000fe200000000ff */
[----:B------:R-:W-:Y:S01]  /*31a0*/  FMUL.FTZ R9, R16, UR18 ;  /* 0x0000001210097c20 */ /* 0x000fe20008410000 */
[----:B------:R-:W-:Y:S01]  /*31b0*/  FFMA.FTZ R16, R22, UR15, R19 ;  /* 0x0000000f16107c23 */ /* 0x000fe20008010013 */
[----:B------:R-:W-:Y:S01]  /*31c0*/  FMUL.FTZ R17, R17, UR18 ;  /* 0x0000001211117c20 */ /* 0x000fe20008410000 */
[----:B------:R-:W-:Y:S01]  /*31d0*/  FFMA.FTZ R11, R14, UR19, R15 ;  /* 0x000000130e0b7c23 */ /* 0x000fe2000801000f */
[----:B------:R-:W-:Y:S01]  /*31e0*/  @P0 FFMA.FTZ R8, R8, UR18, R13 ;  /* 0x0000001208080c23 */ /* 0x000fe2000801000d */
[----:B------:R-:W-:Y:S01]  /*31f0*/  FFMA.FTZ R9, R12, UR19, R9 ;  /* 0x000000130c097c23 */ /* 0x000fe20008010009 */
[----:B------:R-:W-:Y:S02]  /*3200*/  FFMA.FTZ R13, R16, UR19, R17 ;  /* 0x00000013100d7c23 */ /* 0x000fe40008010011 */
        /* <DEDUP_REMOVED lines=15> */
[----:B------:R-:W-:-:S07]  /*3300*/  PRMT R11, R12, 0x7632, R11 ;  /* 0x000076320c0b7816 */ /* 0x000fce000000000b */
.L_x_124:
        /* <DEDUP_REMOVED lines=12> */
[----:B------:R-:W-:-:S07]  /*33d0*/  MOV R4, R10 ;  /* 0x0000000a00047202 */ /* 0x000fce0000000f00 */
[----:B------:R-:W-:Y:S05]  /*33e0*/  @!P0 BRA P2, `(.L_x_129) ;  /* 0xffffffe800ac8947 */ /* 0x000fea000103ffff */
[----:B------:R-:W-:Y:S05]  /*33f0*/  BSYNC B0 ;  /* 0x0000000000007941 */ /* 0x000fea0003800000 */
.L_x_119:
[----:B------:R-:W-:Y:S05]  /*3400*/  EXIT ;  /* 0x000000000000794d */ /* 0x000fea0003800000 */
.L_x_130:
        /* <DEDUP_REMOVED lines=15> */
.L_x_192:


//--------------------- .text._ZN2at6native50_GLOBAL__N__ca2a4b1e_17_FusedSgdKernel_cu_a550329a25multi_tensor_apply_kernelINS1_18TensorListMetadataILi3EEENS1_19FusedSgdMathFunctorIfLi3EEEJddPfddbbbS7_S7_EEEvT_T0_DpT1_ --------------------------
	.section	.text._ZN2at6native50_GLOBAL__N__ca2a4b1e_17_FusedSgdKernel_cu_a550329a25multi_tensor_apply_kernelINS1_18TensorListMetadataILi3EEENS1_19FusedSgdMathFunctorIfLi3EEEJddPfddbbbS7_S7_EEEvT_T0_DpT1_,"ax",@progbits
	.align	128
.text._ZN2at6native50_GLOBAL__N__ca2a4b1e_17_FusedSgdKernel_cu_a550329a25multi_tensor_apply_kernelINS1_18TensorListMetadataILi3EEENS1_19FusedSgdMathFunctorIfLi3EEEJddPfddbbbS7_S7_EEEvT_T0_DpT1_:
        .type           _ZN2at6native50_GLOBAL__N__ca2a4b1e_17_FusedSgdKernel_cu_a550329a25multi_tensor_apply_kernelINS1_18TensorListMetadataILi3EEENS1_19FusedSgdMathFunctorIfLi3EEEJddPfddbbbS7_S7_EEEvT_T0_DpT1_,@function
        .size           _ZN2at6native50_GLOBAL__N__ca2a4b1e_17_FusedSgdKernel_cu_a550329a25multi_tensor_apply_kernelINS1_18TensorListMetadataILi3EEENS1_19FusedSgdMathFunctorIfLi3EEEJddPfddbbbS7_S7_EEEvT_T0_DpT1_,(.L_x_193 - _ZN2at6native50_GLOBAL__N__ca2a4b1e_17_FusedSgdKernel_cu_a550329a25multi_tensor_apply_kernelINS1_18TensorListMetadataILi3EEENS1_19FusedSgdMathFunctorIfLi3EEEJddPfddbbbS7_S7_EEEvT_T0_DpT1_)
        .other          _ZN2at6native50_GLOBAL__N__ca2a4b1e_17_FusedSgdKernel_cu_a550329a25multi_tensor_apply_kernelINS1_18TensorListMetadataILi3EEENS1_19FusedSgdMathFunctorIfLi3EEEJddPfddbbbS7_S7_EEEvT_T0_DpT1_,@"STO_CUDA_ENTRY STV_DEFAULT"
_ZN2at6native50_GLOBAL__N__ca2a4b1e_17_FusedSgdKernel_cu_a550329a25multi_tensor_apply_kernelINS1_18TensorListMetadataILi3EEENS1_19FusedSgdMathFunctorIfLi3EEEJddPfddbbbS7_S7_EEEvT_T0_DpT1_:
        /* <DEDUP_REMOVED lines=10> */
.L_x_131:
[----:B------:R-:W-:Y:S01]  /*00a0*/  ULDC.64 UR4, c[0x0][0xe70] ;  /* 0x00039c0000047ab9 */ /* 0x000fe20000000a00 */
[----:B------:R-:W0:Y:S01]  /*00b0*/  LDC.64 R8, c[0x0][0xe68] ;  /* 0x00039a00ff087b82 */ /* 0x000e220000000a00 */
[----:B------:R-:W-:-:S04]  /*00c0*/  ISETP.NE.U32.AND P1, PT, RZ, UR4, PT ;  /* 0x00000004ff007c0c */ /* 0x000fc8000bf25070 */
[----:B------:R-:W-:-:S03]  /*00d0*/  ISETP.NE.AND.EX P1, PT, RZ, UR5, PT, P1 ;  /* 0x00000005ff007c0c */ /* 0x000fc6000bf25310 */
[----:B------:R-:W1:Y:S10]  /*00e0*/  LDC.64 R6, c[0x0][0xe60] ;  /* 0x00039800ff067b82 */ /* 0x000e740000000a00 */
[----:B------:R-:W2:Y:S08]  /*00f0*/  @P1 LDC.64 R2, c[0x0][0xe70] ;  /* 0x00039c00ff021b82 */ /* 0x000eb00000000a00 */
[----:B------:R-:W3:Y:S01]  /*0100*/  S2UR UR5, SR_CTAID.X ;  /* 0x00000000000579c3 */ /* 0x000ee20000002500 */
[----:B------:R-:W-:Y:S01]  /*0110*/  UMOV UR6, 0x740 ;  /* 0x0000074000067882 */ /* 0x000fe20000000000 */
[----:B0-----:R-:W0:Y:S06]  /*0120*/  F2F.F32.F64 R11, R8 ;  /* 0x00000008000b7310 */ /* 0x001e2c0000301000 */
[----:B------:R-:W4:Y:S01]  /*0130*/  @!P1 LDC.64 R4, c[0x0][0xe78] ;  /* 0x00039e00ff049b82 */ /* 0x000f220000000a00 */
[----:B--2---:R2:W5:Y:S01]  /*0140*/  @P1 LDG.E R0, desc[UR16][R2.64] ;  /* 0x0000001002001981 */ /* 0x004562000c1e1900 */
[----:B-1----:R-:W1:Y:S01]  /*0150*/  F2F.F32.F64 R10, R6 ;  /* 0x00000006000a7310 */ /* 0x002e620000301000 */
[----:B0-----:R-:W-:Y:S01]  /*0160*/  R2UR UR18, R11 ;  /* 0x000000000b1272ca */ /* 0x001fe200000e0000 */
[----:B------:R-:W-:Y:S01]  /*0170*/  UMOV UR20, 0xf0000000 ;  /* 0xf000000000147882 */ /* 0x000fe20000000000 */
[----:B------:R-:W-:Y:S01]  /*0180*/  UMOV UR21, 0x380fffff ;  /* 0x380fffff00157882 */ /* 0x000fe20000000000 */
[----:B------:R-:W-:Y:S01]  /*0190*/  PLOP3.LUT P0, PT, PT, PT, PT, 0x80, 0x0 ;  /* 0x000000000000781c */ /* 0x000fe20003f0f070 */
[----:B------:R-:W-:Y:S01]  /*01a0*/  DSETP.GEU.AND P3, PT, |R6|, UR20, PT ;  /* 0x0000001406007e2a */ /* 0x000fe2000bf6e200 */
[----:B---3--:R-:W-:Y:S01]  /*01b0*/  ULDC.U8 UR4, c[0x0][UR5+0x810] ;  /* 0x0002040005047abb */ /* 0x008fe20008000000 */
[----:B------:R-:W-:Y:S01]  /*01c0*/  ULEA UR5, UR5, UR6, 0x2 ;  /* 0x0000000605057291 */ /* 0x000fe2000f8e103f */
[----:B------:R-:W-:Y:S01]  /*01d0*/  DSETP.GEU.AND P4, PT, |R8|, UR20, PT ;  /* 0x0000001408007e2a */ /* 0x000fe2000bf8e200 */
[----:B------:R-:W-:-:S05]  /*01e0*/  USHF.L.U32 UR6, UR4, 0x3, URZ ;  /* 0x0000000304067899 */ /* 0x000fca000800063f */
[----:B--2---:R-:W-:Y:S01]  /*01f0*/  MOV R3, UR18 ;  /* 0x0000001200037c02 */ /* 0x004fe20008000f00 */
[----:B----4-:R-:W-:Y:S01]  /*0200*/  @!P1 DSETP.GEU.AND P2, PT, |R4|, UR20, PT ;  /* 0x0000001404009e2a */ /* 0x010fe2000bf4e200 */
[----:B-1----:R-:W-:Y:S01]  /*0210*/  R2UR UR15, R10 ;  /* 0x000000000a0f72ca */ /* 0x002fe200000e0000 */
[----:B------:R-:W0:Y:S02]  /*0220*/  @!P1 F2F.F32.F64 R4, R4 ;  /* 0x0000000400049310 */ /* 0x000e240000301000 */
[----:B------:R-:W-:Y:S02]  /*0230*/  ULDC UR14, c[0x0][UR5+0x210] ;  /* 0x00008400050e7abb */ /* 0x000fe40008000800 */
[----:B------:R-:W-:Y:S01]  /*0240*/  @!P1 PLOP3.LUT P0, PT, P2, PT, PT, 0x80, 0x0 ;  /* 0x000000000000981c */ /* 0x000fe2000170f070 */
[----:B------:R-:W-:Y:S01]  /*0250*/  UIMAD.WIDE UR4, UR14, 0x10000, URZ ;  /* 0x000100000e0478a5 */ /* 0x000fe2000f8e023f */
[----:B------:R-:W-:Y:S01]  /*0260*/  @!P4 FMUL R3, R3, 1.175494350822287508e-38 ;  /* 0x008000000303c820 */ /* 0x000fe20000400000 */
[----:B------:R-:W-:Y:S01]  /*0270*/  ULDC.64 UR8, c[0x0][UR6+0x210] ;  /* 0x0000840006087abb */ /* 0x000fe20008000a00 */
[----:B------:R-:W-:Y:S01]  /*0280*/  ULDC.64 UR10, c[0x0][UR6+0x390] ;  /* 0x0000e400060a7abb */ /* 0x000fe20008000a00 */
[----:B------:R-:W-:Y:S01]  /*0290*/  ULDC.64 UR12, c[0x0][UR6+0x510] ;  /* 0x00014400060c7abb */ /* 0x000fe20008000a00 */
[----:B------:R-:W-:Y:S01]  /*02a0*/  ULDC.64 UR6, c[0x0][UR6+0x690] ;  /* 0x0001a40006067abb */ /* 0x000fe20008000a00 */
[----:B------:R-:W-:Y:S01]  /*02b0*/  UIMAD.WIDE UR8, UR14, 0x40000, UR8 ;  /* 0x000400000e0878a5 */ /* 0x000fe2000f8e0208 */
[----:B------:R-:W-:Y:S01]  /*02c0*/  IMAD.U32 R2, RZ, RZ, UR15 ;  /* 0x0000000fff027e24 */ /* 0x000fe2000f8e00ff */
[----:B------:R-:W-:Y:S01]  /*02d0*/  UIMAD.WIDE UR10, UR14, 0x40000, UR10 ;  /* 0x000400000e0a78a5 */ /* 0x000fe2000f8e020a */
[----:B------:R-:W-:Y:S01]  /*02e0*/  @!P4 R2UR UR18, R3 ;  /* 0x000000000312c2ca */ /* 0x000fe200000e0000 */
[----:B------:R-:W-:Y:S01]  /*02f0*/  UIMAD.WIDE UR12, UR14, 0x40000, UR12 ;  /* 0x000400000e0c78a5 */ /* 0x000fe2000f8e020c */
[----:B------:R-:W-:Y:S01]  /*0300*/  @!P3 FMUL R2, R2, 1.175494350822287508e-38 ;  /* 0x008000000202b820 */ /* 0x000fe20000400000 */
[----:B------:R-:W-:Y:S01]  /*0310*/  UIADD3 UR14, UP1, -UR4, UR6, URZ ;  /* 0x00000006040e7290 */ /* 0x000fe2000ff3e13f */
[----:B0-----:R-:W-:Y:S01]  /*0320*/  @!P0 FMUL R4, R4, 1.175494350822287508e-38 ;  /* 0x0080000004048820 */ /* 0x001fe20000400000 */
[----:B------:R-:W-:-:S02]  /*0330*/  ULOP3.LUT UR6, UR12, UR10, UR8, 0xfe, !UPT ;  /* 0x0000000a0c067292 */ /* 0x000fc4000f8efe08 */
[----:B------:R-:W-:Y:S01]  /*0340*/  ULOP3.LUT UR4, UR14, 0x3, URZ, 0xc0, !UPT ;  /* 0x000000030e047892 */ /* 0x000fe2000f8ec03f */
[----:B------:R-:W-:Y:S01]  /*0350*/  @!P3 R2UR UR15, R2 ;  /* 0x00000000020fb2ca */ /* 0x000fe200000e0000 */
[----:B------:R-:W-:Y:S02]  /*0360*/  UIADD3.X UR7, ~UR5, UR7, URZ, UP1, !UPT ;  /* 0x0000000705077290 */ /* 0x000fe40008ffe53f */
[----:B------:R-:W-:-:S04]  /*0370*/  ULOP3.LUT UP0, URZ, UR4, 0xf, UR6, 0xf8, !UPT ;  /* 0x0000000f043f7892 */ /* 0x000fc8000f80f806 */
[----:B------:R-:W-:-:S06]  /*0380*/  ULOP3.LUT UP0, URZ, URZ, URZ, URZ, 0xfc, UP0 ;  /* 0x0000003f3f3f7292 */ /* 0x000fcc000800fc3f */
[----:B------:R-:W-:Y:S01]  /*0390*/  PLOP3.LUT P2, PT, PT, PT, UP0, 0x80, 0x0 ;  /* 0x000000000000781c */ /* 0x000fe20003f4f008 */
[----:B------:R-:W-:-:S12]  /*03a0*/  @!P1 IMAD.MOV.U32 R0, RZ, RZ, R4 ;  /* 0x000000ffff009224 */ /* 0x000fd800078e0004 */
        /* <DEDUP_REMOVED lines=13> */
.L_x_137:
[----:B0-----:R-:W-:Y:S01]  /*0480*/  IADD3 R2, P1, R38, UR5, RZ ;  /* 0x0000000526027c10 */ /* 0x001fe2000ff3e0ff */
[----:B-1----:R-:W-:Y:S01]  /*0490*/  IMAD.U32 R17, RZ, RZ, UR19 ;  /* 0x00000013ff117e24 */ /* 0x002fe2000f8e00ff */
[----:B------:R-:W-:Y:S01]  /*04a0*/  MOV R5, UR19 ;  /* 0x0000001300057c02 */ /* 0x000fe20008000f00 */
[----:B------:R-:W-:Y:S01]  /*04b0*/  HFMA2.MMA R27, -RZ, RZ, 0, 0 ;  /* 0x00000000ff1b7435 */ /* 0x000fe200000001ff */
[C---:B------:R-:W-:Y:S01]  /*04c0*/  ISETP.GE.U32.AND P0, PT, R2.reuse, 0x10000, PT ;  /* 0x000100000200780c */ /* 0x040fe20003f06070 */
[----:B------:R-:W-:Y:S01]  /*04d0*/  IMAD R17, R17, 0x3, RZ ;  /* 0x0000000311117824 */ /* 0x000fe200078e02ff */
[----:B------:R-:W-:Y:S01]  /*04e0*/  IADD3.X R9, RZ, UR6, RZ, P1, !PT ;  /* 0x00000006ff097c10 */ /* 0x000fe20008ffe4ff */
[C---:B------:R-:W-:Y:S01]  /*04f0*/  IMAD.SHL.U32 R6, R2.reuse, 0x4, RZ ;  /* 0x0000000402067824 */ /* 0x040fe200078e00ff */
[----:B------:R-:W-:Y:S02]  /*0500*/  IADD3 R7, P6, R2, UR19, RZ ;  /* 0x0000001302077c10 */ /* 0x000fe4000ffde0ff */
[----:B------:R-:W-:-:S02]  /*0510*/  CS2R R28, SRZ ;  /* 0x00000000001c7805 */ /* 0x000fc4000001ff00 */
[----:B------:R-:W-:Y:S02]  /*0520*/  ISETP.LT.U32.AND P3, PT, R2, UR14, PT ;  /* 0x0000000e02007c0c */ /* 0x000fe4000bf61070 */
[----:B------:R-:W-:Y:S02]  /*0530*/  CS2R R34, SRZ ;  /* 0x0000000000227805 */ /* 0x000fe4000001ff00 */
[----:B------:R-:W-:Y:S02]  /*0540*/  LEA R5, P1, R5, R2, 0x1 ;  /* 0x0000000205057211 */ /* 0x000fe400078208ff */
[----:B------:R-:W-:Y:S02]  /*0550*/  CS2R R30, SRZ ;  /* 0x00000000001e7805 */ /* 0x000fe4000001ff00 */
[----:B------:R-:W-:Y:S02]  /*0560*/  ISETP.GE.AND.EX P0, PT, R9, RZ, PT, P0 ;  /* 0x000000ff0900720c */ /* 0x000fe40003f06300 */
[----:B------:R-:W-:-:S02]  /*0570*/  CS2R R32, SRZ ;  /* 0x0000000000207805 */ /* 0x000fc4000001ff00 */
[----:B------:R-:W-:Y:S01]  /*0580*/  ISETP.GE.U32.AND P5, PT, R7, 0x10000, PT ;  /* 0x000100000700780c */ /* 0x000fe20003fa6070 */
[--C-:B------:R-:W-:Y:S01]  /*0590*/  IMAD.X R8, RZ, RZ, R9.reuse, P1 ;  /* 0x000000ffff087224 */ /* 0x100fe200008e0609 */
[----:B------:R-:W-:Y:S01]  /*05a0*/  IADD3.X R10, RZ, R9, RZ, P6, !PT ;  /* 0x00000009ff0a7210 */ /* 0x000fe200037fe4ff */
[----:B------:R-:W-:Y:S01]  /*05b0*/  IMAD.SHL.U32 R18, R5, 0x4, RZ ;  /* 0x0000000405127824 */ /* 0x000fe200078e00ff */
[----:B------:R-:W-:Y:S01]  /*05c0*/  IADD3 R17, P4, R17, R2, RZ ;  /* 0x0000000211117210 */ /* 0x000fe20007f9e0ff */
[----:B------:R-:W-:Y:S01]  /*05d0*/  IMAD.MOV.U32 R37, RZ, RZ, RZ ;  /* 0x000000ffff257224 */ /* 0x000fe200078e00ff */
[----:B------:R-:W-:Y:S01]  /*05e0*/  SHF.L.U64.HI R11, R2, 0x2, R9 ;  /* 0x00000002020b7819 */ /* 0x000fe20000010209 */
[----:B------:R-:W-:Y:S01]  /*05f0*/  IMAD.MOV.U32 R41, RZ, RZ, RZ ;  /* 0x000000ffff297224 */ /* 0x000fe200078e00ff */
[----:B------:R-:W-:Y:S01]  /*0600*/  ISETP.LT.AND.EX P3, PT, R9, UR7, !P0, P3 ;  /* 0x0000000709007c0c */ /* 0x000fe2000c761330 */
[----:B------:R-:W-:Y:S01]  /*0610*/  IMAD.SHL.U32 R24, R17, 0x4, RZ ;  /* 0x0000000411187824 */ /* 0x000fe200078e00ff */
[----:B------:R-:W-:-:S02]  /*0620*/  IADD3 R2, P0, R6, UR8, RZ ;  /* 0x0000000806027c10 */ /* 0x000fc4000ff1e0ff */
[----:B------:R-:W-:Y:S02]  /*0630*/  ISETP.LT.U32.AND P2, PT, R7, UR14, PT ;  /* 0x0000000e07007c0c */ /* 0x000fe4000bf41070 */
[----:B------:R-:W-:Y:S02]  /*0640*/  ISETP.GE.U32.AND P6, PT, R5, 0x10000, PT ;  /* 0x000100000500780c */ /* 0x000fe40003fc6070 */
[----:B------:R-:W-:Y:S02]  /*0650*/  ISETP.GE.AND.EX P5, PT, R10, RZ, PT, P5 ;  /* 0x000000ff0a00720c */ /* 0x000fe40003fa6350 */
[----:B------:R-:W-:Y:S02]  /*0660*/  IADD3.X R3, R11, UR9, RZ, P0, !PT ;  /* 0x000000090b037c10 */ /* 0x000fe400087fe4ff */
[----:B------:R-:W-:Y:S02]  /*0670*/  ISETP.LT.U32.AND P1, PT, R5, UR14, PT ;  /* 0x0000000e05007c0c */ /* 0x000fe4000bf21070 */
[----:B------:R-:W-:Y:S01]  /*0680*/  IADD3 R4, P0, R6, UR10, RZ ;  /* 0x0000000a06047c10 */ /* 0x000fe2000ff1e0ff */
[----:B-----5:R0:W5:Y:S01]  /*0690*/  @P3 LDG.E R27, desc[UR16][R2.64] ;  /* 0x00000010021b3981 */ /* 0x020162000c1e1900 */
[----:B------:R-:W-:-:S02]  /*06a0*/  ISETP.GE.AND.EX P6, PT, R8, RZ, PT, P6 ;  /* 0x000000ff0800720c */ /* 0x000fc40003fc6360 */
[----:B------:R-:W-:Y:S02]  /*06b0*/  ISETP.LT.AND.EX P2, PT, R10, UR7, !P5, P2 ;  /* 0x000000070a007c0c */ /* 0x000fe4000ef41320 */
[----:B------:R-:W-:Y:S02]  /*06c0*/  IADD3 R6, P5, R6, UR12, RZ ;  /* 0x0000000c06067c10 */ /* 0x000fe4000ffbe0ff */
[C---:B------:R-:W-:Y:S02]  /*06d0*/  SHF.L.U32 R12, R7.reuse, 0x2, RZ ;  /* 0x00000002070c7819 */ /* 0x040fe400000006ff */
[----:B------:R-:W-:Y:S02]  /*06e0*/  SHF.L.U64.HI R13, R7, 0x2, R10 ;  /* 0x00000002070d7819 */ /* 0x000fe4000001020a */
[----:B------:R-:W-:Y:S02]  /*06f0*/  ISETP.LT.AND.EX P1, PT, R8, UR7, !P6, P1 ;  /* 0x0000000708007c0c */ /* 0x000fe4000f721310 */
[----:B------:R-:W-:-:S02]  /*0700*/  SHF.L.U64.HI R19, R5, 0x2, R8 ;  /* 0x0000000205137819 */ /* 0x000fc40000010208 */
[C---:B------:R-:W-:Y:S02]  /*0710*/  IADD3.X R7, R11.reuse, UR13, RZ, P5, !PT ;  /* 0x0000000d0b077c10 */ /* 0x040fe4000affe4ff */
[C---:B------:R-:W-:Y:S02]  /*0720*/  IADD3 R8, P6, R12.reuse, UR8, RZ ;  /* 0x000000080c087c10 */ /* 0x040fe4000ffde0ff */
[C---:B------:R-:W-:Y:S01]  /*0730*/  IADD3 R10, P5, R12.reuse, UR10, RZ ;  /* 0x0000000a0c0a7c10 */ /* 0x040fe2000ffbe0ff */
[----:B------:R0:W5:Y:S01]  /*0740*/  @P3 LDG.E R34, desc[UR16][R6.64] ;  /* 0x0000001006223981 */ /* 0x000162000c1e1900 */
[----:B------:R-:W-:Y:S02]  /*0750*/  IADD3.X R5, R11, UR11, RZ, P0, !PT ;  /* 0x0000000b0b057c10 */ /* 0x000fe400087fe4ff */
[----:B------:R-:W-:Y:S02]  /*0760*/  IADD3.X R20, RZ, R9, RZ, P4, !PT ;  /* 0x00000009ff147210 */ /* 0x000fe400027fe4ff */
[----:B------:R-:W-:Y:S01]  /*0770*/  IADD3 R12, P0, R12, UR12, RZ ;  /* 0x0000000c0c0c7c10 */ /* 0x000fe2000ff1e0ff */
[----:B------:R0:W5:Y:S01]  /*0780*/  @P3 LDG.E R29, desc[UR16][R4.64] ;  /* 0x00000010041d3981 */ /* 0x000162000c1e1900 */
[----:B------:R-:W-:-:S02]  /*0790*/  IADD3.X R9, R13, UR9, RZ, P6, !PT ;  /* 0x000000090d097c10 */ /* 0x000fc4000b7fe4ff */
[----:B------:R-:W-:Y:S02]  /*07a0*/  ISETP.GE.U32.AND P6, PT, R17, 0x10000, PT ;  /* 0x000100001100780c */ /* 0x000fe40003fc6070 */
[C---:B------:R-:W-:Y:S01]  /*07b0*/  IADD3.X R11, R13.reuse, UR11, RZ, P5, !PT ;  /* 0x0000000b0d0b7c10 */ /* 0x040fe2000affe4ff */
[----:B------:R0:W5:Y:S01]  /*07c0*/  @P2 LDG.E R31, desc[UR16][R8.64] ;  /* 0x00000010081f2981 */ /* 0x000162000c1e1900 */
[----:B------:R-:W-:Y:S02]  /*07d0*/  IADD3 R14, P5, R18, UR8, RZ ;  /* 0x00000008120e7c10 */ /* 0x000fe4000ffbe0ff */
[----:B------:R-:W-:Y:S01]  /*07e0*/  IADD3.X R13, R13, UR13, RZ, P0, !PT ;  /* 0x0000000d0d0d7c10 */ /* 0x000fe200087fe4ff */
[----:B------:R0:W5:Y:S01]  /*07f0*/  @P2 LDG.E R33, desc[UR16][R10.64] ;  /* 0x000000100a212981 */ /* 0x000162000c1e1900 */
[----:B------:R-:W-:Y:S02]  /*0800*/  ISETP.LT.U32.AND P0, PT, R17, UR14, PT ;  /* 0x0000000e11007c0c */ /* 0x000fe4000bf01070 */
[----:B------:R-:W-:Y:S01]  /*0810*/  ISETP.GE.AND.EX P6, PT, R20, RZ, PT, P6 ;  /* 0x000000ff1400720c */ /* 0x000fe20003fc6360 */
[----:B------:R0:W5:Y:S01]  /*0820*/  @P2 LDG.E R32, desc[UR16][R12.64] ;  /* 0x000000100c202981 */ /* 0x000162000c1e1900 */
[----:B------:R-:W-:-:S02]  /*0830*/  IADD3 R16, P4, R18, UR10, RZ ;  /* 0x0000000a12107c10 */ /* 0x000fc4000ff9e0ff */
[----:B------:R-:W-:Y:S02]  /*0840*/  IADD3.X R15, R19, UR9, RZ, P5, !PT ;  /* 0x00000009130f7c10 */ /* 0x000fe4000affe4ff */
[----:B------:R-:W-:Y:S02]  /*0850*/  IADD3 R18, P5, R18, UR12, RZ ;  /* 0x0000000c12127c10 */ /* 0x000fe4000ffbe0ff */
[----:B------:R-:W-:Y:S01]  /*0860*/  ISETP.LT.AND.EX P0, PT, R20, UR7, !P6, P0 ;  /* 0x0000000714007c0c */ /* 0x000fe2000f701300 */
[----:B------:R0:W5:Y:S01]  /*0870*/  @P1 LDG.E R35, desc[UR16][R14.64] ;  /* 0x000000100e231981 */ /* 0x000162000c1e1900 */
[----:B------:R-:W-:Y:S02]  /*0880*/  SHF.L.U64.HI R25, R17, 0x2, R20 ;  /* 0x0000000211197819 */ /* 0x000fe40000010214 */
[C---:B------:R-:W-:Y:S02]  /*0890*/  IADD3.X R17, R19.reuse, UR11, RZ, P4, !PT ;  /* 0x0000000b13117c10 */ /* 0x040fe4000a7fe4ff */
[----:B------:R-:W-:-:S02]  /*08a0*/  IADD3.X R19, R19, UR13, RZ, P5, !PT ;  /* 0x0000000d13137c10 */ /* 0x000fc4000affe4ff */
[C---:B------:R-:W-:Y:S01]  /*08b0*/  IADD3 R20, P4, R24.reuse, UR8, RZ ;  /* 0x0000000818147c10 */ /* 0x040fe2000ff9e0ff */
[----:B------:R0:W5:Y:S01]  /*08c0*/  @P1 LDG.E R37, desc[UR16][R16.64] ;  /* 0x0000001010251981 */ /* 0x000162000c1e1900 */
[C---:B------:R-:W-:Y:S02]  /*08d0*/  IADD3 R22, P5, R24.reuse, UR10, RZ ;  /* 0x0000000a18167c10 */ /* 0x040fe4000ffbe0ff */
[----:B------:R-:W-:Y:S01]  /*08e0*/  IADD3 R24, P6, R24, UR12, RZ ;  /* 0x0000000c18187c10 */ /* 0x000fe2000ffde0ff */
[----:B------:R0:W5:Y:S01]  /*08f0*/  @P1 LDG.E R30, desc[UR16][R18.64] ;  /* 0x00000010121e1981 */ /* 0x000162000c1e1900 */
[----:B------:R-:W-:Y:S02]  /*0900*/  MOV R39, RZ ;  /* 0x000000ff00277202 */ /* 0x000fe40000000f00 */
[C---:B------:R-:W-:Y:S02]  /*0910*/  IADD3.X R21, R25.reuse, UR9, RZ, P4, !PT ;  /* 0x0000000919157c10 */ /* 0x040fe4000a7fe4ff */
[----:B------:R-:W-:-:S02]  /*0920*/  IADD3.X R23, R25, UR11, RZ, P5, !PT ;  /* 0x0000000b19177c10 */ /* 0x000fc4000affe4ff */
[----:B------:R-:W-:Y:S01]  /*0930*/  IADD3.X R25, R25, UR13, RZ, P6, !PT ;  /* 0x0000000d19197c10 */ /* 0x000fe2000b7fe4ff */
[----:B------:R0:W5:Y:S04]  /*0940*/  @P0 LDG.E R39, desc[UR16][R20.64] ;  /* 0x0000001014270981 */ /* 0x000168000c1e1900 */
[----:B------:R0:W5:Y:S04]  /*0950*/  @P0 LDG.E R41, desc[UR16][R22.64] ;  /* 0x0000001016290981 */ /* 0x000168000c1e1900 */
[----:B------:R0:W5:Y:S01]  /*0960*/  @P0 LDG.E R28, desc[UR16][R24.64] ;  /* 0x00000010181c0981 */ /* 0x000162000c1e1900 */
[----:B------:R-:W-:-:S04]  /*0970*/  ISETP.NE.U32.AND P4, PT, RZ, UR20, PT ;  /* 0x00000014ff007c0c */ /* 0x000fc8000bf85070 */
[----:B------:R-:W-:-:S04]  /*0980*/  ISETP.NE.AND.EX P5, PT, RZ, UR21, PT, P4 ;  /* 0x00000015ff007c0c */ /* 0x000fc8000bfa5340 */
[----:B------:R-:W-:-:S09]  /*0990*/  P2R R40, PR, RZ, 0x20 ;  /* 0x00000020ff287803 */ /* 0x000fd20000000000 */
[----:B0-----:R-:W-:Y:S05]  /*09a0*/  @!P5 BRA `(.L_x_133) ;  /* 0x0000000000d8d947 */ /* 0x001fea0003800000 */
[----:B------:R-:W0:Y:S02]  /*09b0*/  LDC.64 R42, c[0x0][0xe90] ;  /* 0x0003a400ff2a7b82 */ /* 0x000e240000000a00 */
[----:B0-----:R0:W2:Y:S01]  /*09c0*/  LDG.E R42, desc[UR16][R42.64] ;  /* 0x000000102a2a7981 */ /* 0x0010a2000c1e1900 */
[----:B------:R-:W-:Y:S01]  /*09d0*/  MOV R44, 0xf0000000 ;  /* 0xf0000000002c7802 */ /* 0x000fe20000000f00 */
[----:B------:R-:W-:Y:S01]  /*09e0*/  IMAD.MOV.U32 R45, RZ, RZ, 0x380fffff ;  /* 0x380fffffff2d7424 */ /* 0x000fe200078e00ff */
[----:B------:R-:W1:Y:S01]  /*09f0*/  F2F.F32.F64 R36, UR24 ;  /* 0x0000001800247d10 */ /* 0x000e620008301000 */
[----:B------:R-:W-:Y:S01]  /*0a00*/  FSETP.NEU.FTZ.AND P4, PT, RZ, UR15, PT ;  /* 0x0000000fff007c0b */ /* 0x000fe2000bf9d000 */
[----:B-----5:R-:W-:Y:S01]  /*0a10*/  FMUL.FTZ R47, R32, UR18 ;  /* 0x00000012202f7c20 */ /* 0x020fe20008410000 */
[----:B------:R-:W-:Y:S01]  /*0a20*/  ULDC.S8 UR5, c[0x0][0xe89] ;  /* 0x0003a24000057ab9 */ /* 0x000fe20000000200 */
[----:B------:R-:W-:Y:S01]  /*0a30*/  FMUL.FTZ R32, R30, UR18 ;  /* 0x000000121e207c20 */ /* 0x000fe20008410000 */
[----:B------:R-:W-:Y:S01]  /*0a40*/  DSETP.LEU.AND P5, PT, R44, |UR24|, PT ;  /* 0x400000182c007e2a */ /* 0x000fe2000bfab000 */
[----:B------:R-:W-:Y:S01]  /*0a50*/  UPRMT UR6, UR22, 0x8880, URZ ;  /* 0x0000888016067896 */ /* 0x000fe2000800003f */
[----:B------:R-:W-:Y:S01]  /*0a60*/  FMUL.FTZ R44, R28, UR18 ;  /* 0x000000121c2c7c20 */ /* 0x000fe20008410000 */
[----:B0-----:R-:W-:-:S11]  /*0a70*/  FMUL.FTZ R43, R34, UR18 ;  /* 0x00000012222b7c20 */ /* 0x001fd60008410000 */
[----:B-1----:R-:W-:Y:S01]  /*0a80*/  @!P5 FMUL R36, R36, 1.175494350822287508e-38 ;  /* 0x008000002424d820 */ /* 0x002fe20000400000 */
[----:B------:R-:W-:Y:S01]  /*0a90*/  ISETP.NE.AND P5, PT, RZ, UR5, PT ;  /* 0x00000005ff007c0c */ /* 0x000fe2000bfa5270 */
[----:B------:R-:W-:Y:S02]  /*0aa0*/  ULDC.S8 UR5, c[0x0][0xe8a] ;  /* 0x0003a28000057ab9 */ /* 0x000fe40000000200 */
[----:B------:R-:W-:Y:S01]  /*0ab0*/  FADD.FTZ R36, -R36, 1 ;  /* 0x3f80000024247421 */ /* 0x000fe20000010100 */
[----:B--2---:R-:W0:Y:S02]  /*0ac0*/  MUFU.RCP R26, R42 ;  /* 0x0000002a001a7308 */ /* 0x004e240000001000 */
[-C--:B0-----:R-:W-:Y:S01]  /*0ad0*/  FMUL.FTZ R37, R37, R26.reuse ;  /* 0x0000001a25257220 */ /* 0x081fe20000410000 */
        /* <DEDUP_REMOVED lines=10> */
[----:B------:R-:W-:Y:S01]  /*0b80*/  @P4 FFMA.FTZ R49, R35, UR15, R49 ;  /* 0x0000000f23314c23 */ /* 0x000fe20008010031 */
[----:B------:R-:W-:Y:S01]  /*0b90*/  FSEL R51, R41, R42, !P5 ;  /* 0x0000002a29337208 */ /* 0x000fe20006800000 */
[----:B------:R-:W-:Y:S02]  /*0ba0*/  @P4 FFMA.FTZ R34, R27, UR15, R34 ;  /* 0x0000000f1b224c23 */ /* 0x000fe40008010022 */
[----:B------:R-:W-:Y:S01]  /*0bb0*/  @P4 FFMA.FTZ R45, R31, UR15, R45 ;  /* 0x0000000f1f2d4c23 */ /* 0x000fe2000801002d */
[----:B------:R-:W-:Y:S01]  /*0bc0*/  FFMA.FTZ R32, R36, R49, R32 ;  /* 0x0000003124207223 */ /* 0x000fe20000010020 */
[----:B------:R-:W-:Y:S01]  /*0bd0*/  @P4 FFMA.FTZ R51, R39, UR15, R51 ;  /* 0x0000000f27334c23 */ /* 0x000fe20008010033 */
[----:B------:R-:W-:Y:S01]  /*0be0*/  FFMA.FTZ R43, R34, R36, R43 ;  /* 0x00000024222b7223 */ /* 0x000fe2000001002b */
[C---:B------:R-:W-:Y:S01]  /*0bf0*/  FFMA.FTZ R28, R36.reuse, R45, R47 ;  /* 0x0000002d241c7223 */ /* 0x040fe2000001002f */
[----:B------:R-:W-:Y:S01]  /*0c00*/  ISETP.NE.AND P4, PT, RZ, UR5, PT ;  /* 0x00000005ff007c0c */ /* 0x000fe2000bf85270 */
[----:B------:R-:W-:Y:S01]  /*0c10*/  FFMA.FTZ R44, R36, R51, R44 ;  /* 0x00000033242c7223 */ /* 0x000fe2000001002c */
[----:B------:R-:W-:-:S02]  /*0c20*/  UMOV UR5, UR6 ;  /* 0x0000000600057c82 */ /* 0x000fc40008000000 */
[----:B------:R-:W-:Y:S02]  /*0c30*/  FSEL R30, R32, R49, !P4 ;  /* 0x00000031201e7208 */ /* 0x000fe40006000000 */
[----:B------:R-:W-:Y:S02]  /*0c40*/  FSEL R26, R43, R34, !P4 ;  /* 0x000000222b1a7208 */ /* 0x000fe40006000000 */
[----:B------:R-:W-:Y:S01]  /*0c50*/  FSEL R28, R28, R45, !P4 ;  /* 0x0000002d1c1c7208 */ /* 0x000fe20006000000 */
[----:B------:R-:W-:Y:S01]  /*0c60*/  FFMA.FTZ R49, R30, UR18, R49 ;  /* 0x000000121e317c23 */ /* 0x000fe20008010031 */
[----:B------:R-:W-:Y:S01]  /*0c70*/  FSEL R32, R44, R51, !P4 ;  /* 0x000000332c207208 */ /* 0x000fe20006000000 */
[----:B------:R-:W-:Y:S01]  /*0c80*/  FFMA.FTZ R43, R26, UR18, R34 ;  /* 0x000000121a2b7c23 */ /* 0x000fe20008010022 */
[----:B------:R-:W-:Y:S01]  /*0c90*/  ISETP.NE.AND P4, PT, RZ, UR5, PT ;  /* 0x00000005ff007c0c */ /* 0x000fe2000bf85270 */
[----:B------:R-:W-:Y:S02]  /*0ca0*/  FFMA.FTZ R45, R28, UR18, R45 ;  /* 0x000000121c2d7c23 */ /* 0x000fe4000801002d */
[----:B------:R-:W-:Y:S01]  /*0cb0*/  FFMA.FTZ R51, R32, UR18, R51 ;  /* 0x0000001220337c23 */ /* 0x000fe20008010033 */
[----:B------:R-:W-:-:S02]  /*0cc0*/  FSEL R34, R26, R43, !P4 ;  /* 0x0000002b1a227208 */ /* 0x000fc40006000000 */
[----:B------:R-:W-:Y:S02]  /*0cd0*/  FSEL R36, R28, R45, !P4 ;  /* 0x0000002d1c247208 */ /* 0x000fe40006000000 */
[----:B------:R-:W-:Y:S02]  /*0ce0*/  FSEL R42, R30, R49, !P4 ;  /* 0x000000311e2a7208 */ /* 0x000fe40006000000 */
[----:B------:R-:W-:Y:S01]  /*0cf0*/  FSEL R44, R32, R51, !P4 ;  /* 0x00000033202c7208 */ /* 0x000fe20006000000 */
[----:B------:R-:W-:Y:S06]  /*0d00*/  BRA `(.L_x_134) ;  /* 0x0000000000fc7947 */ /* 0x000fec0003800000 */
.L_x_133:
[----:B------:R-:W-:Y:S01]  /*0d10*/  ULDC.S8 UR5, c[0x0][0xe89] ;  /* 0x0003a24000057ab9 */ /* 0x000fe20000000200 */
[----:B------:R-:W-:Y:S01]  /*0d20*/  FSETP.NEU.FTZ.AND P4, PT, RZ, UR15, PT ;  /* 0x0000000fff007c0b */ /* 0x000fe2000bf9d000 */
[C---:B-----5:R-:W-:Y:S01]  /*0d30*/  FADD.FTZ R26, -R29.reuse, -RZ ;  /* 0x800000ff1d1a7221 */ /* 0x060fe20000010100 */
[----:B------:R-:W-:Y:S01]  /*0d40*/  ISETP.NE.AND P5, PT, RZ, UR5, PT ;  /* 0x00000005ff007c0c */ /* 0x000fe2000bfa5270 */
[----:B------:R-:W-:Y:S02]  /*0d50*/  ULDC.S8 UR5, c[0x0][0xe8a] ;  /* 0x0003a28000057ab9 */ /* 0x000fe40000000200 */
[----:B------:R-:W-:Y:S02]  /*0d60*/  ISETP.NE.AND P6, PT, RZ, UR5, PT ;  /* 0x00000005ff007c0c */ /* 0x000fe4000bfc5270 */
[----:B------:R-:W-:-:S06]  /*0d70*/  FSEL R26, R29, R26, !P5 ;  /* 0x0000001a1d1a7208 */ /* 0x000fcc0006800000 */
[----:B------:R-:W-:-:S05]  /*0d80*/  @P4 FFMA.FTZ R26, R27, UR15, R26 ;  /* 0x0000000f1b1a4c23 */ /* 0x000fca000801001a */
[----:B------:R-:W-:Y:S05]  /*0d90*/  @!P6 BRA `(.L_x_135) ;  /* 0x000000000050e947 */ /* 0x000fea0003800000 */
[----:B------:R-:W-:Y:S01]  /*0da0*/  FADD.FTZ R28, -R33, -RZ ;  /* 0x800000ff211c7221 */ /* 0x000fe20000010100 */
[----:B------:R-:W-:Y:S01]  /*0db0*/  FADD.FTZ R30, -R37, -RZ ;  /* 0x800000ff251e7221 */ /* 0x000fe20000010100 */
[----:B------:R-:W-:Y:S01]  /*0dc0*/  FADD.FTZ R32, -R41, -RZ ;  /* 0x800000ff29207221 */ /* 0x000fe20000010100 */
[----:B------:R-:W-:Y:S01]  /*0dd0*/  UPRMT UR5, UR22, 0x8880, URZ ;  /* 0x0000888016057896 */ /* 0x000fe2000800003f */
[----:B------:R-:W-:Y:S01]  /*0de0*/  FFMA.FTZ R43, R26, UR18, R26 ;  /* 0x000000121a2b7c23 */ /* 0x000fe2000801001a */
[----:B------:R-:W-:Y:S02]  /*0df0*/  FSEL R28, R33, R28, !P5 ;  /* 0x0000001c211c7208 */ /* 0x000fe40006800000 */
[----:B------:R-:W-:Y:S02]  /*0e00*/  FSEL R30, R37, R30, !P5 ;  /* 0x0000001e251e7208 */ /* 0x000fe40006800000 */
[----:B------:R-:W-:Y:S01]  /*0e10*/  FSEL R32, R41, R32, !P5 ;  /* 0x0000002029207208 */ /* 0x000fe20006800000 */
[----:B------:R-:W-:-:S02]  /*0e20*/  @P4 FFMA.FTZ R28, R31, UR15, R28 ;  /* 0x0000000f1f1c4c23 */ /* 0x000fc4000801001c */
[----:B------:R-:W-:Y:S02]  /*0e30*/  @P4 FFMA.FTZ R30, R35, UR15, R30 ;  /* 0x0000000f231e4c23 */ /* 0x000fe4000801001e */
[----:B------:R-:W-:Y:S01]  /*0e40*/  @P4 FFMA.FTZ R32, R39, UR15, R32 ;  /* 0x0000000f27204c23 */ /* 0x000fe20008010020 */
[----:B------:R-:W-:Y:S01]  /*0e50*/  FFMA.FTZ R45, R28, UR18, R28 ;  /* 0x000000121c2d7c23 */ /* 0x000fe2000801001c */
[----:B------:R-:W-:Y:S01]  /*0e60*/  FFMA.FTZ R47, R30, UR18, R30 ;  /* 0x000000121e2f7c23 */ /* 0x000fe2000801001e */
[----:B------:R-:W-:Y:S01]  /*0e70*/  ISETP.NE.AND P4, PT, RZ, UR5, PT ;  /* 0x00000005ff007c0c */ /* 0x000fe2000bf85270 */
[----:B------:R-:W-:-:S03]  /*0e80*/  FFMA.FTZ R49, R32, UR18, R32 ;  /* 0x0000001220317c23 */ /* 0x000fc60008010020 */
[----:B------:R-:W-:Y:S02]  /*0e90*/  FSEL R34, R26, R43, !P4 ;  /* 0x0000002b1a227208 */ /* 0x000fe40006000000 */
[----:B------:R-:W-:Y:S02]  /*0ea0*/  FSEL R36, R28, R45, !P4 ;  /* 0x0000002d1c247208 */ /* 0x000fe40006000000 */
[----:B------:R-:W-:Y:S02]  /*0eb0*/  FSEL R42, R30, R47, !P4 ;  /* 0x0000002f1e2a7208 */ /* 0x000fe40006000000 */
[----:B------:R-:W-:Y:S01]  /*0ec0*/  FSEL R44, R32, R49, !P4 ;  /* 0x00000031202c7208 */ /* 0x000fe20006000000 */
[----:B------:R-:W-:Y:S06]  /*0ed0*/  BRA `(.L_x_134) ;  /* 0x0000000000887947 */ /* 0x000fec0003800000 */
.L_x_135:
[----:B------:R-:W-:Y:S01]  /*0ee0*/  MOV R42, 0xf0000000 ;  /* 0xf0000000002a7802 */ /* 0x000fe20000000f00 */
[----:B------:R-:W-:Y:S01]  /*0ef0*/  IMAD.MOV.U32 R43, RZ, RZ, 0x380fffff ;  /* 0x380fffffff2b7424 */ /* 0x000fe200078e00ff */
[----:B------:R-:W0:Y:S01]  /*0f00*/  F2F.F32.F64 R36, UR24 ;  /* 0x0000001800247d10 */ /* 0x000e220008301000 */
[C---:B------:R-:W-:Y:S01]  /*0f10*/  FADD.FTZ R44, -R41.reuse, -RZ ;  /* 0x800000ff292c7221 */ /* 0x040fe20000010100 */
[----:B------:R-:W-:Y:S01]  /*0f20*/  FMUL.FTZ R30, R30, UR18 ;  /* 0x000000121e1e7c20 */ /* 0x000fe20008410000 */
[----:B------:R-:W-:Y:S02]  /*0f30*/  UPRMT UR5, UR22, 0x8880, URZ ;  /* 0x0000888016057896 */ /* 0x000fe4000800003f */
[----:B------:R-:W-:Y:S01]  /*0f40*/  DSETP.LEU.AND P6, PT, R42, |UR24|, PT ;  /* 0x400000182a007e2a */ /* 0x000fe2000bfcb000 */
[----:B------:R-:W-:Y:S01]  /*0f50*/  FSEL R49, R41, R44, !P5 ;  /* 0x0000002c29317208 */ /* 0x000fe20006800000 */
[----:B------:R-:W-:Y:S01]  /*0f60*/  FMUL.FTZ R43, R34, UR18 ;  /* 0x00000012222b7c20 */ /* 0x000fe20008410000 */
[----:B------:R-:W-:Y:S01]  /*0f70*/  FMUL.FTZ R34, R32, UR18 ;  /* 0x0000001220227c20 */ /* 0x000fe20008410000 */
[----:B------:R-:W-:Y:S01]  /*0f80*/  FADD.FTZ R32, -R33, -RZ ;  /* 0x800000ff21207221 */ /* 0x000fe20000010100 */
[----:B------:R-:W-:Y:S01]  /*0f90*/  FADD.FTZ R42, -R37, -RZ ;  /* 0x800000ff252a7221 */ /* 0x000fe20000010100 */
[----:B------:R-:W-:-:S03]  /*0fa0*/  @P4 FFMA.FTZ R49, R39, UR15, R49 ;  /* 0x0000000f27314c23 */ /* 0x000fc60008010031 */
[----:B------:R-:W-:Y:S02]  /*0fb0*/  FSEL R45, R33, R32, !P5 ;  /* 0x00000020212d7208 */ /* 0x000fe40006800000 */
[----:B------:R-:W-:Y:S01]  /*0fc0*/  FSEL R47, R37, R42, !P5 ;  /* 0x0000002a252f7208 */ /* 0x000fe20006800000 */
[----:B------:R-:W-:Y:S02]  /*0fd0*/  FMUL.FTZ R42, R28, UR18 ;  /* 0x000000121c2a7c20 */ /* 0x000fe40008410000 */
[----:B0-----:R-:W-:Y:S01]  /*0fe0*/  @!P6 FMUL R36, R36, 1.175494350822287508e-38 ;  /* 0x008000002424e820 */ /* 0x001fe20000400000 */
[----:B------:R-:W-:Y:S01]  /*0ff0*/  @P4 FFMA.FTZ R45, R31, UR15, R45 ;  /* 0x0000000f1f2d4c23 */ /* 0x000fe2000801002d */
[----:B------:R-:W-:Y:S01]  /*1000*/  @P4 FFMA.FTZ R47, R35, UR15, R47 ;  /* 0x0000000f232f4c23 */ /* 0x000fe2000801002f */
[----:B------:R-:W-:Y:S01]  /*1010*/  ISETP.NE.AND P4, PT, RZ, UR5, PT ;  /* 0x00000005ff007c0c */ /* 0x000fe2000bf85270 */
[----:B------:R-:W-:-:S04]  /*1020*/  FADD.FTZ R32, -R36, 1 ;  /* 0x3f80000024207421 */ /* 0x000fc80000010100 */
[C---:B------:R-:W-:Y:S01]  /*1030*/  FFMA.FTZ R43, R32.reuse, R26, R43 ;  /* 0x0000001a202b7223 */ /* 0x040fe2000001002b */
[C---:B------:R-:W-:Y:S01]  /*1040*/  FFMA.FTZ R28, R32.reuse, R45, R34 ;  /* 0x0000002d201c7223 */ /* 0x040fe20000010022 */
[C---:B------:R-:W-:Y:S01]  /*1050*/  FFMA.FTZ R30, R32.reuse, R47, R30 ;  /* 0x0000002f201e7223 */ /* 0x040fe2000001001e */
[----:B------:R-:W-:Y:S01]  /*1060*/  FFMA.FTZ R32, R32, R49, R42 ;  /* 0x0000003120207223 */ /* 0x000fe2000001002a */
[C---:B------:R-:W-:Y:S01]  /*1070*/  FFMA.FTZ R34, R43.reuse, UR18, R26 ;  /* 0x000000122b227c23 */ /* 0x040fe2000801001a */
[----:B------:R-:W-:Y:S01]  /*1080*/  FFMA.FTZ R45, R28, UR18, R45 ;  /* 0x000000121c2d7c23 */ /* 0x000fe2000801002d */
[----:B------:R-:W-:Y:S01]  /*1090*/  FFMA.FTZ R47, R30, UR18, R47 ;  /* 0x000000121e2f7c23 */ /* 0x000fe2000801002f */
[----:B------:R-:W-:Y:S01]  /*10a0*/  FFMA.FTZ R49, R32, UR18, R49 ;  /* 0x0000001220317c23 */ /* 0x000fe20008010031 */
[----:B------:R-:W-:Y:S02]  /*10b0*/  MOV R26, R43 ;  /* 0x0000002b001a7202 */ /* 0x000fe40000000f00 */
[----:B------:R-:W-:-:S02]  /*10c0*/  FSEL R34, R43, R34, !P4 ;  /* 0x000000222b227208 */ /* 0x000fc40006000000 */
[----:B------:R-:W-:Y:S02]  /*10d0*/  FSEL R36, R28, R45, !P4 ;  /* 0x0000002d1c247208 */ /* 0x000fe40006000000 */
[----:B------:R-:W-:Y:S02]  /*10e0*/  FSEL R42, R30, R47, !P4 ;  /* 0x0000002f1e2a7208 */ /* 0x000fe40006000000 */
[----:B------:R-:W-:-:S07]  /*10f0*/  FSEL R44, R32, R49, !P4 ;  /* 0x00000031202c7208 */ /* 0x000fce0006000000 */
.L_x_134:
[-C--:B------:R-:W-:Y:S01]  /*1100*/  FFMA.FTZ R27, R34, -R0.reuse, R27 ;  /* 0x80000000221b7223 */ /* 0x080fe2000001001b */
[-C--:B------:R-:W-:Y:S01]  /*1110*/  FFMA.FTZ R31, R36, -R0.reuse, R31 ;  /* 0x80000000241f7223 */ /* 0x080fe2000001001f */
[-C--:B------:R-:W-:Y:S01]  /*1120*/  FFMA.FTZ R35, R42, -R0.reuse, R35 ;  /* 0x800000002a237223 */ /* 0x080fe20000010023 */
[----:B------:R-:W-:Y:S01]  /*1130*/  FFMA.FTZ R39, R44, -R0, R39 ;  /* 0x800000002c277223 */ /* 0x000fe20000010027 */
[----:B------:R-:W-:Y:S01]  /*1140*/  ISETP.NE.AND P4, PT, R40, RZ, PT ;  /* 0x000000ff2800720c */ /* 0x000fe20003f85270 */
        /* <DEDUP_REMOVED lines=9> */
.L_x_136:
[----:B------:R-:W-:Y:S01]  /*11e0*/  ULEA UR5, UR19, UR4, 0x2 ;  /* 0x0000000413057291 */ /* 0x000fe2000f8e103f */
[----:B------:R2:W-:Y:S03]  /*11f0*/  @P3 STG.E desc[UR16][R6.64], R26 ;  /* 0x0000001a06003986 */ /* 0x0005e6000c101910 */
[----:B------:R-:W-:Y:S01]  /*1200*/  USHF.R.S32.HI UR6, URZ, 0x1f, UR5 ;  /* 0x0000001f3f067899 */ /* 0x000fe20008011405 */
[----:B------:R2:W-:Y:S01]  /*1210*/  @P2 STG.E desc[UR16][R12.64], R28 ;  /* 0x0000001c0c002986 */ /* 0x0005e2000c101910 */
[----:B------:R-:W-:Y:S02]  /*1220*/  UISETP.GT.U32.AND UP0, UPT, UR14, UR5, UPT ;  /* 0x000000050e00728c */ /* 0x000fe4000bf04070 */
[----:B0-----:R-:W-:Y:S01]  /*1230*/  IMAD.U32 R2, RZ, RZ, UR5 ;  /* 0x00000005ff027e24 */ /* 0x001fe2000f8e00ff */
[----:B------:R-:W-:Y:S01]  /*1240*/  UMOV UR4, UR5 ;  /* 0x0000000500047c82 */ /* 0x000fe20008000000 */
[----:B------:R2:W-:Y:S01]  /*1250*/  @P1 STG.E desc[UR16][R18.64], R30 ;  /* 0x0000001e12001986 */ /* 0x0005e2000c101910 */
[----:B------:R-:W-:-:S02]  /*1260*/  UISETP.GT.AND.EX UP0, UPT, UR7, UR6, UPT, UP0 ;  /* 0x000000060700728c */ /* 0x000fc4000bf04300 */
[----:B------:R-:W-:Y:S01]  /*1270*/  ISETP.LT.AND P1, PT, R2, 0x10000, PT ;  /* 0x000100000200780c */ /* 0x000fe20003f21270 */
[----:B------:R2:W-:Y:S03]  /*1280*/  @P0 STG.E desc[UR16][R24.64], R32 ;  /* 0x0000002018000986 */ /* 0x0005e6000c101910 */
[----:B------:R-:W-:-:S13]  /*1290*/  PLOP3.LUT P0, PT, PT, PT, UP0, 0x80, 0x0 ;  /* 0x000000000000781c */ /* 0x000fda0003f0f008 */
[----:B--2---:R-:W-:Y:S05]  /*12a0*/  @P0 BRA P1, `(.L_x_137) ;  /* 0xfffffff000740947 */ /* 0x004fea000083ffff */
[----:B------:R-:W-:Y:S05]  /*12b0*/  EXIT ;  /* 0x000000000000794d */ /* 0x000fea0003800000 */
.L_x_132:
        /* <DEDUP_REMOVED lines=9> */
[----:B0-----:R0:W1:Y:S01]  /*1350*/  F2F.F32.F64 R3, R4 ;  /* 0x0000000400037310 */ /* 0x0010620000301000 */
[----:B------:R-:W-:Y:S01]  /*1360*/  DSETP.GEU.AND P0, PT, |R4|, UR20, PT ;  /* 0x0000001404007e2a */ /* 0x000fe2000bf0e200 */
[----:B0-----:R-:W-:Y:S01]  /*1370*/  MOV R4, R2 ;  /* 0x0000000200047202 */ /* 0x001fe20000000f00 */
[----:B------:R-:W-:-:S12]  /*1380*/  IMAD.MOV.U32 R5, RZ, RZ, RZ ;  /* 0x000000ffff057224 */ /* 0x000fd800078e00ff */
[----:B-1----:R-:W-:Y:S01]  /*1390*/  @!P0 FMUL R3, R3, 1.175494350822287508e-38 ;  /* 0x0080000003038820 */ /* 0x002fe20000400000 */
[----:B------:R-:W-:-:S03]  /*13a0*/  ISETP.NE.U32.AND P0, PT, RZ, UR4, PT ;  /* 0x00000004ff007c0c */ /* 0x000fc6000bf05070 */
[----:B------:R-:W-:Y:S01]  /*13b0*/  FADD.FTZ R3, -R3, 1 ;  /* 0x3f80000003037421 */ /* 0x000fe20000010100 */
[----:B------:R-:W-:-:S04]  /*13c0*/  ISETP.NE.AND.EX P0, PT, RZ, UR5, PT, P0 ;  /* 0x00000005ff007c0c */ /* 0x000fc8000bf05300 */
[----:B------:R-:W-:-:S09]  /*13d0*/  R2UR UR20, R3 ;  /* 0x00000000031472ca */ /* 0x000fd200000e0000 */
[----:B------:R-:W-:Y:S06]  /*13e0*/  @!P0 BRA `(.L_x_138) ;  /* 0x00000004002c8947 */ /* 0x000fec0003800000 */
[----:B------:R-:W0:Y:S01]  /*13f0*/  LDC.64 R16, c[0x0][0xe90] ;  /* 0x0003a400ff107b82 */ /* 0x000e220000000a00 */
[----:B------:R-:W-:Y:S01]  /*1400*/  ULDC.U8 UR4, c[0x0][0xe88] ;  /* 0x0003a20000047ab9 */ /* 0x000fe20000000000 */
[----:B------:R-:W-:Y:S01]  /*1410*/  ULDC.S8 UR5, c[0x0][0xe8a] ;  /* 0x0003a28000057ab9 */ /* 0x000fe20000000200 */
[----:B------:R-:W-:Y:S01]  /*1420*/  UPRMT UR6, UR4, 0x8880, URZ ;  /* 0x0000888004067896 */ /* 0x000fe2000800003f */
[----:B------:R-:W-:Y:S02]  /*1430*/  FSETP.NEU.FTZ.AND P1, PT, RZ, UR15, PT ;  /* 0x0000000fff007c0b */ /* 0x000fe4000bf3d000 */
[----:B------:R-:W-:Y:S01]  /*1440*/  ULDC.S8 UR4, c[0x0][0xe89] ;  /* 0x0003a24000047ab9 */ /* 0x000fe20000000200 */
[----:B------:R-:W-:Y:S02]  /*1450*/  ISETP.NE.AND P3, PT, RZ, UR5, PT ;  /* 0x00000005ff007c0c */ /* 0x000fe4000bf65270 */
[----:B------:R-:W-:Y:S01]  /*1460*/  ISETP.NE.AND P2, PT, RZ, UR4, PT ;  /* 0x00000004ff007c0c */ /* 0x000fe2000bf45270 */
[----:B------:R-:W-:-:S02]  /*1470*/  UMOV UR4, UR6 ;  /* 0x0000000600047c82 */ /* 0x000fc40008000000 */
[----:B------:R-:W-:-:S13]  /*1480*/  ISETP.NE.AND P4, PT, RZ, UR4, PT ;  /* 0x00000004ff007c0c */ /* 0x000fda000bf85270 */
.L_x_139:
[----:B0-----:R-:W2:Y:S01]  /*1490*/  LDG.E R3, desc[UR16][R16.64] ;  /* 0x0000001010037981 */ /* 0x001ea2000c1e1900 */
[C---:B-1----:R-:W-:Y:S02]  /*14a0*/  SHF.L.U32 R18, R4.reuse, 0x4, RZ ;  /* 0x0000000404127819 */ /* 0x042fe400000006ff */
[----:B------:R-:W-:Y:S02]  /*14b0*/  SHF.L.U64.HI R4, R4, 0x4, R5 ;  /* 0x0000000404047819 */ /* 0x000fe40000010205 */
[C---:B------:R-:W-:Y:S02]  /*14c0*/  IADD3 R22, P0, R18.reuse, UR10, RZ ;  /* 0x0000000a12167c10 */ /* 0x040fe4000ff1e0ff */
[----:B------:R-:W-:Y:S02]  /*14d0*/  IADD3 R20, P5, R18, UR12, RZ ;  /* 0x0000000c12147c10 */ /* 0x000fe4000ffbe0ff */
[C---:B------:R-:W-:Y:S02]  /*14e0*/  IADD3.X R23, R4.reuse, UR11, RZ, P0, !PT ;  /* 0x0000000b04177c10 */ /* 0x040fe400087fe4ff */
[----:B------:R-:W-:-:S03]  /*14f0*/  IADD3.X R21, R4, UR13, RZ, P5, !PT ;  /* 0x0000000d04157c10 */ /* 0x000fc6000affe4ff */
[----:B------:R-:W3:Y:S01]  /*1500*/  LDG.E.128 R8, desc[UR16][R22.64] ;  /* 0x0000001016087981 */ /* 0x000ee2000c1e1d00 */
[----:B------:R-:W-:-:S03]  /*1510*/  IADD3 R18, P0, R18, UR8, RZ ;  /* 0x0000000812127c10 */ /* 0x000fc6000ff1e0ff */
[----:B------:R-:W4:Y:S01]  /*1520*/  LDG.E.128 R12, desc[UR16][R20.64] ;  /* 0x00000010140c7981 */ /* 0x000f22000c1e1d00 */
[----:B------:R-:W-:-:S05]  /*1530*/  IADD3.X R19, R4, UR9, RZ, P0, !PT ;  /* 0x0000000904137c10 */ /* 0x000fca00087fe4ff */
[----:B------:R-:W4:Y:S01]  /*1540*/  LDG.E.128 R4, desc[UR16][R18.64] ;  /* 0x0000001012047981 */ /* 0x000f22000c1e1d00 */
[----:B------:R-:W-:-:S05]  /*1550*/  VIADD R2, R2, UR19 ;  /* 0x0000001302027c36 */ /* 0x000fca0008000000 */
[----:B------:R-:W-:Y:S01]  /*1560*/  ISETP.LT.U32.AND P5, PT, R2, 0x4000, PT ;  /* 0x000040000200780c */ /* 0x000fe20003fa1070 */
[----:B--2---:R-:W3:Y:S02]  /*1570*/  MUFU.RCP R3, R3 ;  /* 0x0000000300037308 */ /* 0x004ee40000001000 */
[-C--:B---3--:R-:W-:Y:S01]  /*1580*/  FMUL.FTZ R8, R8, R3.reuse ;  /* 0x0000000308087220 */ /* 0x088fe20000410000 */
[-C--:B------:R-:W-:Y:S01]  /*1590*/  FMUL.FTZ R9, R9, R3.reuse ;  /* 0x0000000309097220 */ /* 0x080fe20000410000 */
[-C--:B------:R-:W-:Y:S01]  /*15a0*/  FMUL.FTZ R10, R10, R3.reuse ;  /* 0x000000030a0a7220 */ /* 0x080fe20000410000 */
[----:B------:R-:W-:Y:S01]  /*15b0*/  FMUL.FTZ R11, R11, R3 ;  /* 0x000000030b0b7220 */ /* 0x000fe20000410000 */
[----:B----4-:R-:W-:Y:S01]  /*15c0*/  FMUL.FTZ R25, R13, UR18 ;  /* 0x000000120d197c20 */ /* 0x010fe20008410000 */
[----:B------:R-:W-:Y:S01]  /*15d0*/  FADD.FTZ R13, -R8, -RZ ;  /* 0x800000ff080d7221 */ /* 0x000fe20000010100 */
[----:B------:R-:W-:Y:S01]  /*15e0*/  FADD.FTZ R24, -R9, -RZ ;  /* 0x800000ff09187221 */ /* 0x000fe20000010100 */
[----:B------:R-:W-:Y:S01]  /*15f0*/  FADD.FTZ R27, -R10, -RZ ;  /* 0x800000ff0a1b7221 */ /* 0x000fe20000010100 */
[----:B------:R-:W-:Y:S01]  /*1600*/  FADD.FTZ R26, -R11, -RZ ;  /* 0x800000ff0b1a7221 */ /* 0x000fe20000010100 */
[----:B------:R-:W-:Y:S01]  /*1610*/  FMUL.FTZ R12, R12, UR18 ;  /* 0x000000120c0c7c20 */ /* 0x000fe20008410000 */
[----:B------:R-:W-:Y:S01]  /*1620*/  FSEL R3, R8, R13, !P2 ;  /* 0x0000000d08037208 */ /* 0x000fe20005000000 */
[----:B------:R-:W-:Y:S01]  /*1630*/  FMUL.FTZ R14, R14, UR18 ;  /* 0x000000120e0e7c20 */ /* 0x000fe20008410000 */
[----:B------:R-:W-:Y:S01]  /*1640*/  FSEL R24, R9, R24, !P2 ;  /* 0x0000001809187208 */ /* 0x000fe20005000000 */
[----:B------:R-:W-:Y:S01]  /*1650*/  FMUL.FTZ R15, R15, UR18 ;  /* 0x000000120f0f7c20 */ /* 0x000fe20008410000 */
[----:B------:R-:W-:Y:S01]  /*1660*/  FSEL R27, R10, R27, !P2 ;  /* 0x0000001b0a1b7208 */ /* 0x000fe20005000000 */
[----:B------:R-:W-:Y:S01]  /*1670*/  @P1 FFMA.FTZ R3, R4, UR15, R3 ;  /* 0x0000000f04031c23 */ /* 0x000fe20008010003 */
[----:B------:R-:W-:Y:S01]  /*1680*/  FSEL R26, R11, R26, !P2 ;  /* 0x0000001a0b1a7208 */ /* 0x000fe20005000000 */
[----:B------:R-:W-:-:S02]  /*1690*/  @P1 FFMA.FTZ R24, R5, UR15, R24 ;  /* 0x0000000f05181c23 */ /* 0x000fc40008010018 */
[----:B------:R-:W-:Y:S01]  /*16a0*/  @P1 FFMA.FTZ R27, R6, UR15, R27 ;  /* 0x0000000f061b1c23 */ /* 0x000fe2000801001b */
[----:B------:R-:W-:Y:S01]  /*16b0*/  FFMA.FTZ R12, R3, UR20, R12 ;  /* 0x00000014030c7c23 */ /* 0x000fe2000801000c */
[----:B------:R-:W-:Y:S01]  /*16c0*/  @P1 FFMA.FTZ R26, R7, UR15, R26 ;  /* 0x0000000f071a1c23 */ /* 0x000fe2000801001a */
[----:B------:R-:W-:Y:S01]  /*16d0*/  FFMA.FTZ R13, R24, UR20, R25 ;  /* 0x00000014180d7c23 */ /* 0x000fe20008010019 */
[----:B------:R-:W-:Y:S02]  /*16e0*/  FFMA.FTZ R14, R27, UR20, R14 ;  /* 0x000000141b0e7c23 */ /* 0x000fe4000801000e */
[----:B------:R-:W-:Y:S01]  /*16f0*/  FFMA.FTZ R15, R26, UR20, R15 ;  /* 0x000000141a0f7c23 */ /* 0x000fe2000801000f */
[----:B------:R-:W-:Y:S02]  /*1700*/  FSEL R12, R12, R3, !P3 ;  /* 0x000000030c0c7208 */ /* 0x000fe40005800000 */
[----:B------:R-:W-:Y:S02]  /*1710*/  FSEL R13, R13, R24, !P3 ;  /* 0x000000180d0d7208 */ /* 0x000fe40005800000 */
[----:B------:R-:W-:Y:S01]  /*1720*/  FSEL R14, R14, R27, !P3 ;  /* 0x0000001b0e0e7208 */ /* 0x000fe20005800000 */
[----:B------:R-:W-:Y:S01]  /*1730*/  FFMA.FTZ R3, R12, UR18, R3 ;  /* 0x000000120c037c23 */ /* 0x000fe20008010003 */
[----:B------:R-:W-:Y:S01]  /*1740*/  FSEL R15, R15, R26, !P3 ;  /* 0x0000001a0f0f7208 */ /* 0x000fe20005800000 */
[----:B------:R-:W-:-:S02]  /*1750*/  FFMA.FTZ R24, R13, UR18, R24 ;  /* 0x000000120d187c23 */ /* 0x000fc40008010018 */
[----:B------:R-:W-:Y:S01]  /*1760*/  FFMA.FTZ R27, R14, UR18, R27 ;  /* 0x000000120e1b7c23 */ /* 0x000fe2000801001b */
[----:B------:R-:W-:Y:S01]  /*1770*/  FSEL R3, R12, R3, !P4 ;  /* 0x000000030c037208 */ /* 0x000fe20006000000 */
[----:B------:R-:W-:Y:S01]  /*1780*/  FFMA.FTZ R26, R15, UR18, R26 ;  /* 0x000000120f1a7c23 */ /* 0x000fe2000801001a */
[----:B------:R-:W-:Y:S02]  /*1790*/  FSEL R24, R13, R24, !P4 ;  /* 0x000000180d187208 */ /* 0x000fe40006000000 */
[----:B------:R-:W-:Y:S01]  /*17a0*/  FSEL R27, R14, R27, !P4 ;  /* 0x0000001b0e1b7208 */ /* 0x000fe20006000000 */
[----:B-----5:R-:W-:Y:S01]  /*17b0*/  FFMA.FTZ R28, R3, -R0, R4 ;  /* 0x80000000031c7223 */ /* 0x020fe20000010004 */
[----:B------:R-:W-:Y:S01]  /*17c0*/  FSEL R26, R15, R26, !P4 ;  /* 0x0000001a0f1a7208 */ /* 0x000fe20006000000 */
[----:B------:R-:W-:Y:S01]  /*17d0*/  FFMA.FTZ R29, R24, -R0, R5 ;  /* 0x80000000181d7223 */ /* 0x000fe20000010005 */
[----:B------:R-:W-:-:S04]  /*17e0*/  IMAD.WIDE.U32 R4, R2, 0x4, RZ ;  /* 0x0000000402047825 */ /* 0x000fc800078e00ff */
[-C--:B------:R-:W-:Y:S01]  /*17f0*/  FFMA.FTZ R30, R27, -R0.reuse, R6 ;  /* 0x800000001b1e7223 */ /* 0x080fe20000010006 */
[----:B------:R-:W-:Y:S01]  /*1800*/  FFMA.FTZ R31, R26, -R0, R7 ;  /* 0x800000001a1f7223 */ /* 0x000fe20000010007 */
[----:B------:R-:W-:Y:S02]  /*1810*/  ISETP.GE.U32.AND P0, PT, R4, UR14, PT ;  /* 0x0000000e04007c0c */ /* 0x000fe4000bf06070 */
[----:B------:R-:W-:Y:S02]  /*1820*/  MOV R4, R2 ;  /* 0x0000000200047202 */ /* 0x000fe40000000f00 */
[----:B------:R1:W-:Y:S01]  /*1830*/  STG.E.128 desc[UR16][R18.64], R28 ;  /* 0x0000001c12007986 */ /* 0x0003e2000c101d10 */
[----:B------:R-:W-:Y:S01]  /*1840*/  ISETP.GE.AND.EX P0, PT, R5, UR7, PT, P0 ;  /* 0x0000000705007c0c */ /* 0x000fe2000bf06300 */
[----:B------:R-:W-:Y:S02]  /*1850*/  IMAD.MOV.U32 R5, RZ, RZ, RZ ;  /* 0x000000ffff057224 */ /* 0x000fe400078e00ff */
[----:B------:R1:W-:Y:S04]  /*1860*/  STG.E.128 desc[UR16][R22.64], R8 ;  /* 0x0000000816007986 */ /* 0x0003e8000c101d10 */
[----:B------:R1:W-:Y:S06]  /*1870*/  STG.E.128 desc[UR16][R20.64], R12 ;  /* 0x0000000c14007986 */ /* 0x0003ec000c101d10 */
[----:B------:R-:W-:Y:S05]  /*1880*/  @!P0 BRA P5, `(.L_x_139) ;  /* 0xfffffffc00008947 */ /* 0x000fea000283ffff */
[----:B------:R-:W-:Y:S05]  /*1890*/  EXIT ;  /* 0x000000000000794d */ /* 0x000fea0003800000 */
.L_x_138:
[----:B------:R-:W-:Y:S01]  /*18a0*/  ULDC.S8 UR4, c[0x0][0xe8a] ;  /* 0x0003a28000047ab9 */ /* 0x000fe20000000200 */
[----:B------:R-:W-:Y:S01]  /*18b0*/  BSSY B0, `(.L_x_140) ;  /* 0x00000bf000007945 */ /* 0x000fe20003800000 */
[----:B------:R-:W-:Y:S01]  /*18c0*/  ISETP.NE.AND P1, PT, RZ, UR4, PT ;  /* 0x00000004ff007c0c */ /* 0x000fe2000bf25270 */
[----:B------:R-:W-:-:S12]  /*18d0*/  ULDC.U8 UR5, c[0x0][0xe88] ;  /* 0x0003a20000057ab9 */ /* 0x000fd80000000000 */
.L_x_150:
[C---:B01----:R-:W-:Y:S02]  /*18e0*/  SHF.L.U32 R14, R4.reuse, 0x4, RZ ;  /* 0x00000004040e7819 */ /* 0x043fe400000006ff */
[----:B------:R-:W-:Y:S02]  /*18f0*/  SHF.L.U64.HI R3, R4, 0x4, R5 ;  /* 0x0000000404037819 */ /* 0x000fe40000010205 */
[C---:B------:R-:W-:Y:S02]  /*1900*/  IADD3 R12, P0, R14.reuse, UR8, RZ ;  /* 0x000000080e0c7c10 */ /* 0x040fe4000ff1e0ff */
[C---:B------:R-:W-:Y:S02]  /*1910*/  IADD3 R16, P2, R14.reuse, UR10, RZ ;  /* 0x0000000a0e107c10 */ /* 0x040fe4000ff5e0ff */
[----:B------:R-:W-:Y:S02]  /*1920*/  IADD3 R14, P3, R14, UR12, RZ ;  /* 0x0000000c0e0e7c10 */ /* 0x000fe4000ff7e0ff */
[----:B------:R-:W-:-:S02]  /*1930*/  IADD3.X R17, R3, UR11, RZ, P2, !PT ;  /* 0x0000000b03117c10 */ /* 0x000fc400097fe4ff */
[C---:B------:R-:W-:Y:S02]  /*1940*/  IADD3.X R13, R3.reuse, UR9, RZ, P0, !PT ;  /* 0x00000009030d7c10 */ /* 0x040fe400087fe4ff */
[----:B------:R-:W-:Y:S02]  /*1950*/  IADD3.X R15, R3, UR13, RZ, P3, !PT ;  /* 0x0000000d030f7c10 */ /* 0x000fe40009ffe4ff */
[----:B-----5:R-:W5:Y:S04]  /*1960*/  LDG.E.128 R16, desc[UR16][R16.64] ;  /* 0x0000001010107981 */ /* 0x020f68000c1e1d00 */
[----:B------:R0:W5:Y:S04]  /*1970*/  LDG.E.128 R4, desc[UR16][R12.64] ;  /* 0x000000100c047981 */ /* 0x000168000c1e1d00 */
[----:B------:R0:W5:Y:S01]  /*1980*/  LDG.E.128 R8, desc[UR16][R14.64] ;  /* 0x000000100e087981 */ /* 0x000162000c1e1d00 */
[----:B------:R-:W-:Y:S05]  /*1990*/  @!P1 BRA `(.L_x_141) ;  /* 0x0000000400209947 */ /* 0x000fea0003800000 */
[----:B------:R-:W-:Y:S02]  /*19a0*/  ULDC.S8 UR4, c[0x0][0xe89] ;  /* 0x0003a24000047ab9 */ /* 0x000fe40000000200 */
[----:B------:R-:W-:-:S13]  /*19b0*/  ISETP.NE.AND P0, PT, RZ, UR4, PT ;  /* 0x00000004ff007c0c */ /* 0x000fda000bf05270 */
[----:B------:R-:W-:Y:S05]  /*19c0*/  @!P0 BRA `(.L_x_142) ;  /* 0x0000000000948947 */ /* 0x000fea0003800000 */
[----:B------:R-:W-:-:S13]  /*19d0*/  FSETP.NEU.FTZ.AND P0, PT, RZ, UR15, PT ;  /* 0x0000000fff007c0b */ /* 0x000fda000bf1d000 */
[----:B------:R-:W-:Y:S05]  /*19e0*/  @P0 BRA `(.L_x_143) ;  /* 0x0000000000500947 */ /* 0x000fea0003800000 */
[----:B------:R-:W-:Y:S01]  /*19f0*/  UPRMT UR4, UR5, 0x8880, URZ ;  /* 0x0000888005047896 */ /* 0x000fe2000800003f */
[----:B-----5:R-:W-:-:S05]  /*1a00*/  FADD.FTZ R8, -R16, -RZ ;  /* 0x800000ff10087221 */ /* 0x020fca0000010100 */
[----:B------:R-:W-:-:S13]  /*1a10*/  ISETP.NE.AND P0, PT, RZ, UR4, PT ;  /* 0x00000004ff007c0c */ /* 0x000fda000bf05270 */
[----:B------:R-:W-:Y:S05]  /*1a20*/  @!P0 BRA `(.L_x_144) ;  /* 0x0000000000208947 */ /* 0x000fea0003800000 */
[----:B------:R-:W-:Y:S01]  /*1a30*/  FFMA.FTZ R3, R8, UR18, -R16 ;  /* 0x0000001208037c23 */ /* 0x000fe20008010810 */
[----:B------:R-:W-:Y:S01]  /*1a40*/  FFMA.FTZ R16, -R17, UR18, -R17 ;  /* 0x0000001211107c23 */ /* 0x000fe20008010911 */
[C---:B------:R-:W-:Y:S01]  /*1a50*/  FFMA.FTZ R21, -R18.reuse, UR18, -R18 ;  /* 0x0000001212157c23 */ /* 0x040fe20008010912 */
[----:B------:R-:W-:Y:S01]  /*1a60*/  FFMA.FTZ R20, -R19, UR18, -R19 ;  /* 0x0000001213147c23 */ /* 0x000fe20008010913 */
[----:B------:R-:W-:Y:S01]  /*1a70*/  FADD.FTZ R9, -R17, -RZ ;  /* 0x800000ff11097221 */ /* 0x000fe20000010100 */
[----:B------:R-:W-:Y:S01]  /*1a80*/  FADD.FTZ R10, -R18, -RZ ;  /* 0x800000ff120a7221 */ /* 0x000fe20000010100 */
[----:B------:R-:W-:Y:S01]  /*1a90*/  FADD.FTZ R11, -R19, -RZ ;  /* 0x800000ff130b7221 */ /* 0x000fe20000010100 */
[----:B------:R-:W-:Y:S06]  /*1aa0*/  BRA `(.L_x_145) ;  /* 0x0000000800447947 */ /* 0x000fec0003800000 */
.L_x_144:
[----:B------:R-:W-:Y:S01]  /*1ab0*/  FADD.FTZ R11, -R19, -RZ ;  /* 0x800000ff130b7221 */ /* 0x000fe20000010100 */
[----:B------:R-:W-:Y:S01]  /*1ac0*/  FADD.FTZ R9, -R17, -RZ ;  /* 0x800000ff11097221 */ /* 0x000fe20000010100 */
[----:B------:R-:W-:Y:S01]  /*1ad0*/  FADD.FTZ R10, -R18, -RZ ;  /* 0x800000ff120a7221 */ /* 0x000fe20000010100 */
[----:B------:R-:W-:Y:S02]  /*1ae0*/  IMAD.MOV.U32 R3, RZ, RZ, R8 ;  /* 0x000000ffff037224 */ /* 0x000fe400078e0008 */
[----:B------:R-:W-:Y:S01]  /*1af0*/  MOV R20, R11 ;  /* 0x0000000b00147202 */ /* 0x000fe20000000f00 */
[----:B------:R-:W-:Y:S01]  /*1b00*/  IMAD.MOV.U32 R21, RZ, RZ, R10 ;  /* 0x000000ffff157224 */ /* 0x000fe200078e000a */
[----:B------:R-:W-:Y:S01]  /*1b10*/  MOV R16, R9 ;  /* 0x0000000900107202 */ /* 0x000fe20000000f00 */
[----:B------:R-:W-:Y:S06]  /*1b20*/  BRA `(.L_x_145) ;  /* 0x0000000800247947 */ /* 0x000fec0003800000 */
.L_x_143:
[----:B------:R-:W-:Y:S01]  /*1b30*/  UPRMT UR4, UR5, 0x8880, URZ ;  /* 0x0000888005047896 */ /* 0x000fe2000800003f */
[----:B-----5:R-:W-:Y:S01]  /*1b40*/  FFMA.FTZ R8, R4, UR15, -R16 ;  /* 0x0000000f04087c23 */ /* 0x020fe20008010810 */
[----:B------:R-:W-:Y:S01]  /*1b50*/  FFMA.FTZ R9, R5, UR15, -R17 ;  /* 0x0000000f05097c23 */ /* 0x000fe20008010811 */
[----:B------:R-:W-:Y:S01]  /*1b60*/  FFMA.FTZ R10, R6, UR15, -R18 ;  /* 0x0000000f060a7c23 */ /* 0x000fe20008010812 */
[----:B------:R-:W-:Y:S01]  /*1b70*/  FFMA.FTZ R11, R7, UR15, -R19 ;  /* 0x0000000f070b7c23 */ /* 0x000fe20008010813 */
[----:B------:R-:W-:Y:S01]  /*1b80*/  FFMA.FTZ R3, R8, UR18, R8 ;  /* 0x0000001208037c23 */ /* 0x000fe20008010008 */
[----:B------:R-:W-:Y:S01]  /*1b90*/  FFMA.FTZ R16, R9, UR18, R9 ;  /* 0x0000001209107c23 */ /* 0x000fe20008010009 */
[----:B------:R-:W-:Y:S01]  /*1ba0*/  FFMA.FTZ R17, R10, UR18, R10 ;  /* 0x000000120a117c23 */ /* 0x000fe2000801000a */
[----:B------:R-:W-:Y:S01]  /*1bb0*/  FFMA.FTZ R18, R11, UR18, R11 ;  /* 0x000000120b127c23 */ /* 0x000fe2000801000b */
[----:B------:R-:W-:-:S04]  /*1bc0*/  ISETP.NE.AND P0, PT, RZ, UR4, PT ;  /* 0x00000004ff007c0c */ /* 0x000fc8000bf05270 */
[----:B------:R-:W-:Y:S02]  /*1bd0*/  FSEL R3, R8, R3, !P0 ;  /* 0x0000000308037208 */ /* 0x000fe40004000000 */
[----:B------:R-:W-:Y:S02]  /*1be0*/  FSEL R16, R9, R16, !P0 ;  /* 0x0000001009107208 */ /* 0x000fe40004000000 */
[----:B------:R-:W-:Y:S02]  /*1bf0*/  FSEL R21, R10, R17, !P0 ;  /* 0x000000110a157208 */ /* 0x000fe40004000000 */
[----:B------:R-:W-:Y:S01]  /*1c00*/  FSEL R20, R11, R18, !P0 ;  /* 0x000000120b147208 */ /* 0x000fe20004000000 */
[----:B------:R-:W-:Y:S06]  /*1c10*/  BRA `(.L_x_145) ;  /* 0x0000000400e87947 */ /* 0x000fec0003800000 */
.L_x_142:
[----:B------:R-:W-:-:S13]  /*1c20*/  FSETP.NEU.FTZ.AND P0, PT, RZ, UR15, PT ;  /* 0x0000000fff007c0b */ /* 0x000fda000bf1d000 */
[----:B------:R-:W-:Y:S05]  /*1c30*/  @P0 BRA `(.L_x_146) ;  /* 0x00000000003c0947 */ /* 0x000fea0003800000 */
[----:B------:R-:W-:Y:S01]  /*1c40*/  UPRMT UR4, UR5, 0x8880, URZ ;  /* 0x0000888005047896 */ /* 0x000fe2000800003f */
[----:B-----5:R-:W-:Y:S01]  /*1c50*/  FFMA.FTZ R3, R16, UR18, R16 ;  /* 0x0000001210037c23 */ /* 0x020fe20008010010 */
[----:B------:R-:W-:Y:S01]  /*1c60*/  FFMA.FTZ R10, R17, UR18, R17 ;  /* 0x00000012110a7c23 */ /* 0x000fe20008010011 */
[----:B------:R-:W-:Y:S01]  /*1c70*/  FFMA.FTZ R21, R18, UR18, R18 ;  /* 0x0000001212157c23 */ /* 0x000fe20008010012 */
[----:B------:R-:W-:Y:S01]  /*1c80*/  FFMA.FTZ R20, R19, UR18, R19 ;  /* 0x0000001213147c23 */ /* 0x000fe20008010013 */
[----:B------:R-:W-:Y:S01]  /*1c90*/  IMAD.MOV.U32 R8, RZ, RZ, R16 ;  /* 0x000000ffff087224 */ /* 0x000fe200078e0010 */
[----:B------:R-:W-:Y:S02]  /*1ca0*/  ISETP.NE.AND P0, PT, RZ, UR4, PT ;  /* 0x00000004ff007c0c */ /* 0x000fe4000bf05270 */
[----:B------:R-:W-:Y:S02]  /*1cb0*/  MOV R9, R17 ;  /* 0x0000001100097202 */ /* 0x000fe40000000f00 */
[----:B------:R-:W-:-:S02]  /*1cc0*/  FSEL R3, R16, R3, !P0 ;  /* 0x0000000310037208 */ /* 0x000fc40004000000 */
[----:B------:R-:W-:Y:S01]  /*1cd0*/  FSEL R16, R17, R10, !P0 ;  /* 0x0000000a11107208 */ /* 0x000fe20004000000 */
[----:B------:R-:W-:Y:S01]  /*1ce0*/  IMAD.MOV.U32 R10, RZ, RZ, R18 ;  /* 0x000000ffff0a7224 */ /* 0x000fe200078e0012 */
[----:B------:R-:W-:Y:S02]  /*1cf0*/  FSEL R21, R18, R21, !P0 ;  /* 0x0000001512157208 */ /* 0x000fe40004000000 */
[----:B------:R-:W-:Y:S02]  /*1d00*/  FSEL R20, R19, R20, !P0 ;  /* 0x0000001413147208 */ /* 0x000fe40004000000 */
[----:B------:R-:W-:Y:S01]  /*1d10*/  MOV R11, R19 ;  /* 0x00000013000b7202 */ /* 0x000fe20000000f00 */
[----:B------:R-:W-:Y:S06]  /*1d20*/  BRA `(.L_x_145) ;  /* 0x0000000400a47947 */ /* 0x000fec0003800000 */
.L_x_146:
[----:B------:R-:W-:Y:S01]  /*1d30*/  UPRMT UR4, UR5, 0x8880, URZ ;  /* 0x0000888005047896 */ /* 0x000fe2000800003f */
[----:B-----5:R-:W-:Y:S01]  /*1d40*/  FFMA.FTZ R8, R4, UR15, R16 ;  /* 0x0000000f04087c23 */ /* 0x020fe20008010010 */
[----:B------:R-:W-:Y:S01]  /*1d50*/  FFMA.FTZ R9, R5, UR15, R17 ;  /* 0x0000000f05097c23 */ /* 0x000fe20008010011 */
[----:B------:R-:W-:Y:S01]  /*1d60*/  FFMA.FTZ R10, R6, UR15, R18 ;  /* 0x0000000f060a7c23 */ /* 0x000fe20008010012 */
[----:B------:R-:W-:Y:S01]  /*1d70*/  FFMA.FTZ R11, R7, UR15, R19 ;  /* 0x0000000f070b7c23 */ /* 0x000fe20008010013 */
        /* <DEDUP_REMOVED lines=10> */
.L_x_141:
[----:B------:R-:W-:Y:S02]  /*1e20*/  ULDC.S8 UR4, c[0x0][0xe89] ;  /* 0x0003a24000047ab9 */ /* 0x000fe40000000200 */
[----:B------:R-:W-:-:S13]  /*1e30*/  ISETP.NE.AND P0, PT, RZ, UR4, PT ;  /* 0x00000004ff007c0c */ /* 0x000fda000bf05270 */
[----:B------:R-:W-:Y:S05]  /*1e40*/  @!P0 BRA `(.L_x_147) ;  /* 0x0000000000b08947 */ /* 0x000fea0003800000 */
[----:B------:R-:W-:-:S13]  /*1e50*/  FSETP.NEU.FTZ.AND P0, PT, RZ, UR15, PT ;  /* 0x0000000fff007c0b */ /* 0x000fda000bf1d000 */
[----:B------:R-:W-:Y:S05]  /*1e60*/  @P0 BRA `(.L_x_148) ;  /* 0x00000000004c0947 */ /* 0x000fea0003800000 */
[----:B-----5:R-:W-:Y:S01]  /*1e70*/  FMUL.FTZ R3, R16, UR20 ;  /* 0x0000001410037c20 */ /* 0x020fe20008410000 */
[----:B------:R-:W-:Y:S01]  /*1e80*/  FMUL.FTZ R20, R17, UR20 ;  /* 0x0000001411147c20 */ /* 0x000fe20008410000 */
[----:B------:R-:W-:Y:S01]  /*1e90*/  FMUL.FTZ R21, R18, UR20 ;  /* 0x0000001412157c20 */ /* 0x000fe20008410000 */
[----:B------:R-:W-:Y:S01]  /*1ea0*/  FMUL.FTZ R22, R19, UR20 ;  /* 0x0000001413167c20 */ /* 0x000fe20008410000 */
[----:B------:R-:W-:Y:S01]  /*1eb0*/  UPRMT UR4, UR5, 0x8880, URZ ;  /* 0x0000888005047896 */ /* 0x000fe2000800003f */
[----:B------:R-:W-:Y:S01]  /*1ec0*/  FFMA.FTZ R8, R8, UR18, -R3 ;  /* 0x0000001208087c23 */ /* 0x000fe20008010803 */
[----:B------:R-:W-:Y:S01]  /*1ed0*/  FFMA.FTZ R9, R9, UR18, -R20 ;  /* 0x0000001209097c23 */ /* 0x000fe20008010814 */
[----:B------:R-:W-:Y:S01]  /*1ee0*/  FFMA.FTZ R10, R10, UR18, -R21 ;  /* 0x000000120a0a7c23 */ /* 0x000fe20008010815 */
[----:B------:R-:W-:Y:S01]  /*1ef0*/  FFMA.FTZ R11, R11, UR18, -R22 ;  /* 0x000000120b0b7c23 */ /* 0x000fe20008010816 */
[----:B------:R-:W-:Y:S01]  /*1f00*/  FFMA.FTZ R3, R8, UR18, -R16 ;  /* 0x0000001208037c23 */ /* 0x000fe20008010810 */
[----:B------:R-:W-:Y:S01]  /*1f10*/  FFMA.FTZ R16, R9, UR18, -R17 ;  /* 0x0000001209107c23 */ /* 0x000fe20008010811 */
[----:B------:R-:W-:Y:S01]  /*1f20*/  FFMA.FTZ R21, R10, UR18, -R18 ;  /* 0x000000120a157c23 */ /* 0x000fe20008010812 */
[----:B------:R-:W-:Y:S01]  /*1f30*/  FFMA.FTZ R20, R11, UR18, -R19 ;  /* 0x000000120b147c23 */ /* 0x000fe20008010813 */
[----:B------:R-:W-:-:S04]  /*1f40*/  ISETP.NE.AND P0, PT, RZ, UR4, PT ;  /* 0x00000004ff007c0c */ /* 0x000fc8000bf05270 */
[----:B------:R-:W-:Y:S02]  /*1f50*/  FSEL R3, R8, R3, !P0 ;  /* 0x0000000308037208 */ /* 0x000fe40004000000 */
[----:B------:R-:W-:Y:S02]  /*1f60*/  FSEL R16, R9, R16, !P0 ;  /* 0x0000001009107208 */ /* 0x000fe40004000000 */
[----:B------:R-:W-:Y:S02]  /*1f70*/  FSEL R21, R10, R21, !P0 ;  /* 0x000000150a157208 */ /* 0x000fe40004000000 */
[----:B------:R-:W-:Y:S01]  /*1f80*/  FSEL R20, R11, R20, !P0 ;  /* 0x000000140b147208 */ /* 0x000fe20004000000 */
[----:B------:R-:W-:Y:S06]  /*1f90*/  BRA `(.L_x_145) ;  /* 0x0000000400087947 */ /* 0x000fec0003800000 */
.L_x_148:
[----:B-----5:R-:W-:Y:S01]  /*1fa0*/  FFMA.FTZ R3, R4, UR15, -R16 ;  /* 0x0000000f04037c23 */ /* 0x020fe20008010810 */
[----:B------:R-:W-:Y:S01]  /*1fb0*/  FFMA.FTZ R16, R5, UR15, -R17 ;  /* 0x0000000f05107c23 */ /* 0x000fe20008010811 */
[----:B------:R-:W-:Y:S01]  /*1fc0*/  FFMA.FTZ R21, R6, UR15, -R18 ;  /* 0x0000000f06157c23 */ /* 0x000fe20008010812 */
[----:B------:R-:W-:Y:S01]  /*1fd0*/  FFMA.FTZ R20, R7, UR15, -R19 ;  /* 0x0000000f07147c23 */ /* 0x000fe20008010813 */
[----:B------:R-:W-:Y:S01]  /*1fe0*/  FMUL.FTZ R8, R8, UR18 ;  /* 0x0000001208087c20 */ /* 0x000fe20008410000 */
[----:B------:R-:W-:Y:S01]  /*1ff0*/  FMUL.FTZ R9, R9, UR18 ;  /* 0x0000001209097c20 */ /* 0x000fe20008410000 */
[----:B------:R-:W-:Y:S01]  /*2000*/  FMUL.FTZ R10, R10, UR18 ;  /* 0x000000120a0a7c20 */ /* 0x000fe20008410000 */
[----:B------:R-:W-:Y:S01]  /*2010*/  FMUL.FTZ R11, R11, UR18 ;  /* 0x000000120b0b7c20 */ /* 0x000fe20008410000 */
[----:B------:R-:W-:Y:S01]  /*2020*/  UPRMT UR4, UR5, 0x8880, URZ ;  /* 0x0000888005047896 */ /* 0x000fe2000800003f */
[----:B------:R-:W-:Y:S01]  /*2030*/  FFMA.FTZ R8, R3, UR20, R8 ;  /* 0x0000001403087c23 */ /* 0x000fe20008010008 */
        /* <DEDUP_REMOVED lines=13> */
.L_x_147:
[----:B------:R-:W-:-:S13]  /*2110*/  FSETP.NEU.FTZ.AND P0, PT, RZ, UR15, PT ;  /* 0x0000000fff007c0b */ /* 0x000fda000bf1d000 */
[----:B------:R-:W-:Y:S05]  /*2120*/  @P0 BRA `(.L_x_149) ;  /* 0x00000000004c0947 */ /* 0x000fea0003800000 */
[----:B-----5:R-:W-:Y:S01]  /*2130*/  FMUL.FTZ R3, R8, UR18 ;  /* 0x0000001208037c20 */ /* 0x020fe20008410000 */
        /* <DEDUP_REMOVED lines=18> */
.L_x_149:
[----:B-----5:R-:W-:Y:S01]  /*2260*/  FFMA.FTZ R3, R4, UR15, R16 ;  /* 0x0000000f04037c23 */ /* 0x020fe20008010010 */
[----:B------:R-:W-:Y:S01]  /*2270*/  FFMA.FTZ R16, R5, UR15, R17 ;  /* 0x0000000f05107c23 */ /* 0x000fe20008010011 */
[----:B------:R-:W-:Y:S01]  /*2280*/  FFMA.FTZ R21, R6, UR15, R18 ;  /* 0x0000000f06157c23 */ /* 0x000fe20008010012 */
[----:B------:R-:W-:Y:S01]  /*2290*/  FFMA.FTZ R20, R7, UR15, R19 ;  /* 0x0000000f07147c23 */ /* 0x000fe20008010013 */
        /* <DEDUP_REMOVED lines=17> */
[----:B------:R-:W-:-:S07]  /*23b0*/  FSEL R20, R11, R20, !P0 ;  /* 0x000000140b147208 */ /* 0x000fce0004000000 */
.L_x_145:
[----:B------:R-:W-:Y:S02]  /*23c0*/  VIADD R2, R2, UR19 ;  /* 0x0000001302027c36 */ /* 0x000fe40008000000 */
[-C--:B------:R-:W-:Y:S01]  /*23d0*/  FFMA.FTZ R17, R16, -R0.reuse, R5 ;  /* 0x8000000010117223 */ /* 0x080fe20000010005 */
[-C--:B------:R-:W-:Y:S01]  /*23e0*/  FFMA.FTZ R19, R20, -R0.reuse, R7 ;  /* 0x8000000014137223 */ /* 0x080fe20000010007 */
[-C--:B------:R-:W-:Y:S01]  /*23f0*/  FFMA.FTZ R18, R21, -R0.reuse, R6 ;  /* 0x8000000015127223 */ /* 0x080fe20000010006 */
[----:B------:R-:W-:Y:S01]  /*2400*/  FFMA.FTZ R16, R3, -R0, R4 ;  /* 0x8000000003107223 */ /* 0x000fe20000010004 */
[C---:B------:R-:W-:Y:S01]  /*2410*/  IMAD.WIDE.U32 R4, R2.reuse, 0x4, RZ ;  /* 0x0000000402047825 */ /* 0x040fe200078e00ff */
[----:B------:R-:W-:-:S03]  /*2420*/  ISETP.LT.U32.AND P2, PT, R2, 0x4000, PT ;  /* 0x000040000200780c */ /* 0x000fc60003f41070 */
[----:B------:R1:W-:Y:S01]  /*2430*/  STG.E.128 desc[UR16][R12.64], R16 ;  /* 0x000000100c007986 */ /* 0x0003e2000c101d10 */
[----:B------:R-:W-:Y:S02]  /*2440*/  ISETP.GE.U32.AND P0, PT, R4, UR14, PT ;  /* 0x0000000e04007c0c */ /* 0x000fe4000bf06070 */
[----:B------:R-:W-:Y:S01]  /*2450*/  MOV R4, R2 ;  /* 0x0000000200047202 */ /* 0x000fe20000000f00 */
[----:B------:R1:W-:Y:S01]  /*2460*/  STG.E.128 desc[UR16][R14.64], R8 ;  /* 0x000000080e007986 */ /* 0x0003e2000c101d10 */
[----:B------:R-:W-:Y:S01]  /*2470*/  ISETP.GE.AND.EX P0, PT, R5, UR7, PT, P0 ;  /* 0x0000000705007c0c */ /* 0x000fe2000bf06300 */
[----:B------:R-:W-:-:S12]  /*2480*/  IMAD.MOV.U32 R5, RZ, RZ, RZ ;  /* 0x000000ffff057224 */ /* 0x000fd800078e00ff */
[----:B------:R-:W-:Y:S05]  /*2490*/  @!P0 BRA P2, `(.L_x_150) ;  /* 0xfffffff400108947 */ /* 0x000fea000103ffff */
[----:B------:R-:W-:Y:S05]  /*24a0*/  BSYNC B0 ;  /* 0x0000000000007941 */ /* 0x000fea0003800000 */
.L_x_140:
[----:B------:R-:W-:Y:S05]  /*24b0*/  EXIT ;  /* 0x000000000000794d */ /* 0x000fea0003800000 */
.L_x_151:
        /* <DEDUP_REMOVED lines=12> */
.L_x_193:


//--------------------- .text._ZN2at6native50_GLOBAL__N__ca2a4b1e_17_FusedSgdKernel_cu_a550329a25multi_tensor_apply_kernelINS1_18TensorListMetadataILi3EEENS1_19FusedSgdMathFunctorIdLi3EEEJddPfddbbbS7_S7_EEEvT_T0_DpT1_ --------------------------
	.section	.text._ZN2at6native50_GLOBAL__N__ca2a4b1e_17_FusedSgdKernel_cu_a550329a25multi_tensor_apply_kernelINS1_18TensorListMetadataILi3EEENS1_19FusedSgdMathFunctorIdLi3EEEJddPfddbbbS7_S7_EEEvT_T0_DpT1_,"ax",@progbits
	.align	128
.text._ZN2at6native50_GLOBAL__N__ca2a4b1e_17_FusedSgdKernel_cu_a550329a25multi_tensor_apply_kernelINS1_18TensorListMetadataILi3EEENS1_19FusedSgdMathFunctorIdLi3EEEJddPfddbbbS7_S7_EEEvT_T0_DpT1_:
        .type           _ZN2at6native50_GLOBAL__N__ca2a4b1e_17_FusedSgdKernel_cu_a550329a25multi_tensor_apply_kernelINS1_18TensorListMetadataILi3EEENS1_19FusedSgdMathFunctorIdLi3EEEJddPfddbbbS7_S7_EEEvT_T0_DpT1_,@function
        .size           _ZN2at6native50_GLOBAL__N__ca2a4b1e_17_FusedSgdKernel_cu_a550329a25multi_tensor_apply_kernelINS1_18TensorListMetadataILi3EEENS1_19FusedSgdMathFunctorIdLi3EEEJddPfddbbbS7_S7_EEEvT_T0_DpT1_,(.L_x_194 - _ZN2at6native50_GLOBAL__N__ca2a4b1e_17_FusedSgdKernel_cu_a550329a25multi_tensor_apply_kernelINS1_18TensorListMetadataILi3EEENS1_19FusedSgdMathFunctorIdLi3EEEJddPfddbbbS7_S7_EEEvT_T0_DpT1_)
        .other          _ZN2at6native50_GLOBAL__N__ca2a4b1e_17_FusedSgdKernel_cu_a550329a25multi_tensor_apply_kernelINS1_18TensorListMetadataILi3EEENS1_19FusedSgdMathFunctorIdLi3EEEJddPfddbbbS7_S7_EEEvT_T0_DpT1_,@"STO_CUDA_ENTRY STV_DEFAULT"
_ZN2at6native50_GLOBAL__N__ca2a4b1e_17_FusedSgdKernel_cu_a550329a25multi_tensor_apply_kernelINS1_18TensorListMetadataILi3EEENS1_19FusedSgdMathFunctorIdLi3EEEJddPfddbbbS7_S7_EEEvT_T0_DpT1_:
        /* <DEDUP_REMOVED lines=11> */
.L_x_152:
[----:B------:R-:W-:Y:S01]  /*00b0*/  ULDC.64 UR4, c[0x0][0xe70] ;  /* 0x00039c0000047ab9 */ /* 0x000fe20000000a00 */
[----:B------:R-:W0:Y:S01]  /*00c0*/  LDC.64 R2, c[0x0][0xe70] ;  /* 0x00039c00ff027b82 */ /* 0x000e220000000a00 */
[----:B------:R-:W-:-:S04]  /*00d0*/  UISETP.NE.U32.AND UP0, UPT, UR4, URZ, UPT ;  /* 0x0000003f0400728c */ /* 0x000fc8000bf05070 */
[----:B------:R-:W-:-:S06]  /*00e0*/  UISETP.NE.AND.EX UP0, UPT, UR5, URZ, UPT, UP0 ;  /* 0x0000003f0500728c */ /* 0x000fcc000bf05300 */
[----:B------:R-:W-:-:S13]  /*00f0*/  PLOP3.LUT P0, PT, PT, PT, UP0, 0x80, 0x0 ;  /* 0x000000000000781c */ /* 0x000fda0003f0f008 */
[----:B0-----:R-:W2:Y:S01]  /*0100*/  @P0 LDG.E R2, desc[UR16][R2.64] ;  /* 0x0000001002020981 */ /* 0x001ea2000c1e1900 */
[----:B------:R-:W0:Y:S01]  /*0110*/  S2UR UR5, SR_CTAID.X ;  /* 0x00000000000579c3 */ /* 0x000e220000002500 */
[----:B------:R-:W-:Y:S01]  /*0120*/  UMOV UR6, 0x740 ;  /* 0x0000074000067882 */ /* 0x000fe20000000000 */
[----:B0-----:R-:W-:Y:S01]  /*0130*/  ULDC.U8 UR4, c[0x0][UR5+0x810] ;  /* 0x0002040005047abb */ /* 0x001fe20008000000 */
[----:B------:R-:W-:Y:S02]  /*0140*/  ULEA UR5, UR5, UR6, 0x2 ;  /* 0x0000000605057291 */ /* 0x000fe4000f8e103f */
[----:B------:R-:W-:-:S10]  /*0150*/  USHF.L.U32 UR6, UR4, 0x3, URZ ;  /* 0x0000000304067899 */ /* 0x000fd4000800063f */
[----:B------:R-:W-:Y:S02]  /*0160*/  ULDC UR14, c[0x0][UR5+0x210] ;  /* 0x00008400050e7abb */ /* 0x000fe40008000800 */
[----:B------:R-:W-:Y:S01]  /*0170*/  UIMAD.WIDE UR4, UR14, 0x10000, URZ ;  /* 0x000100000e0478a5 */ /* 0x000fe2000f8e023f */
[----:B------:R-:W-:Y:S01]  /*0180*/  ULDC.64 UR8, c[0x0][UR6+0x210] ;  /* 0x0000840006087abb */ /* 0x000fe20008000a00 */
[----:B------:R-:W-:Y:S01]  /*0190*/  ULDC.64 UR10, c[0x0][UR6+0x390] ;  /* 0x0000e400060a7abb */ /* 0x000fe20008000a00 */
[----:B------:R-:W-:Y:S01]  /*01a0*/  ULDC.64 UR12, c[0x0][UR6+0x510] ;  /* 0x00014400060c7abb */ /* 0x000fe20008000a00 */
[----:B------:R-:W-:Y:S01]  /*01b0*/  ULDC.64 UR6, c[0x0][UR6+0x690] ;  /* 0x0001a40006067abb */ /* 0x000fe20008000a00 */
[----:B------:R-:W-:Y:S02]  /*01c0*/  UIMAD.WIDE UR8, UR14, 0x80000, UR8 ;  /* 0x000800000e0878a5 */ /* 0x000fe4000f8e0208 */
[----:B------:R-:W-:Y:S02]  /*01d0*/  UIMAD.WIDE UR10, UR14, 0x80000, UR10 ;  /* 0x000800000e0a78a5 */ /* 0x000fe4000f8e020a */
[----:B------:R-:W-:-:S02]  /*01e0*/  UIMAD.WIDE UR12, UR14, 0x80000, UR12 ;  /* 0x000800000e0c78a5 */ /* 0x000fc4000f8e020c */
[----:B------:R-:W-:Y:S02]  /*01f0*/  UIADD3 UR14, UP2, -UR4, UR6, URZ ;  /* 0x00000006040e7290 */ /* 0x000fe4000ff5e13f */
[----:B------:R-:W-:Y:S02]  /*0200*/  ULOP3.LUT UR6, UR12, UR10, UR8, 0xfe, !UPT ;  /* 0x0000000a0c067292 */ /* 0x000fe4000f8efe08 */
[----:B------:R-:W-:Y:S02]  /*0210*/  ULOP3.LUT UR4, UR14, 0x3, URZ, 0xc0, !UPT ;  /* 0x000000030e047892 */ /* 0x000fe4000f8ec03f */
[----:B------:R-:W-:Y:S02]  /*0220*/  UIADD3.X UR7, ~UR5, UR7, URZ, UP2, !UPT ;  /* 0x0000000705077290 */ /* 0x000fe400097fe53f */
[----:B------:R-:W-:-:S04]  /*0230*/  ULOP3.LUT UP1, URZ, UR4, 0x1f, UR6, 0xf8, !UPT ;  /* 0x0000001f043f7892 */ /* 0x000fc8000f82f806 */
[----:B------:R-:W-:Y:S01]  /*0240*/  ULOP3.LUT UP1, URZ, URZ, URZ, URZ, 0xfc, UP1 ;  /* 0x0000003f3f3f7292 */ /* 0x000fe2000882fc3f */
[----:B--2---:R-:W-:-:S06]  /*0250*/  @P0 FMUL.FTZ R2, R2, 1 ;  /* 0x3f80000002020820 */ /* 0x004fcc0000410000 */
        /* <DEDUP_REMOVED lines=17> */
[----:B------:R-:W-:Y:S01]  /*0370*/  ULDC.64 UR24, c[0x0][0xe60] ;  /* 0x0003980000187ab9 */ /* 0x000fe20000000a00 */
[----:B------:R-:W-:Y:S01]  /*0380*/  ULDC.U8 UR22, c[0x0][0xe88] ;  /* 0x0003a20000167ab9 */ /* 0x000fe20000000000 */
[----:B------:R-:W-:-:S05]  /*0390*/  ULDC.64 UR20, c[0x0][0xe90] ;  /* 0x0003a40000147ab9 */ /* 0x000fca0000000a00 */
.L_x_166:
[----:B0-----:R-:W-:Y:S01]  /*03a0*/  IADD3 R3, P1, R78, UR5, RZ ;  /* 0x000000054e037c10 */ /* 0x001fe2000ff3e0ff */
[----:B------:R-:W-:Y:S01]  /*03b0*/  IMAD.U32 R2, RZ, RZ, UR15 ;  /* 0x0000000fff027e24 */ /* 0x000fe2000f8e00ff */
[----:B------:R-:W-:Y:S01]  /*03c0*/  CS2R R8, SRZ ;  /* 0x0000000000087805 */ /* 0x000fe2000001ff00 */
[----:B------:R-:W-:Y:S01]  /*03d0*/  IMAD.U32 R0, RZ, RZ, UR15 ;  /* 0x0000000fff007e24 */ /* 0x000fe2000f8e00ff */
[C---:B------:R-:W-:Y:S01]  /*03e0*/  IADD3 R4, P6, R3.reuse, UR15, RZ ;  /* 0x0000000f03047c10 */ /* 0x040fe2000ffde0ff */
[----:B------:R-:W-:Y:S01]  /*03f0*/  IMAD.X R6, RZ, RZ, UR6, P1 ;  /* 0x00000006ff067e24 */ /* 0x000fe200088e06ff */
[C---:B------:R-:W-:Y:S01]  /*0400*/  ISETP.GE.U32.AND P3, PT, R3.reuse, 0x10000, PT ;  /* 0x000100000300780c */ /* 0x040fe20003f66070 */
[C---:B------:R-:W-:Y:S01]  /*0410*/  IMAD.SHL.U32 R30, R3.reuse, 0x8, RZ ;  /* 0x00000008031e7824 */ /* 0x040fe200078e00ff */
[----:B------:R-:W-:Y:S01]  /*0420*/  ISETP.LT.U32.AND P0, PT, R3, UR14, PT ;  /* 0x0000000e03007c0c */ /* 0x000fe2000bf01070 */
[----:B------:R-:W-:Y:S01]  /*0430*/  IMAD.X R5, RZ, RZ, R6, P6 ;  /* 0x000000ffff057224 */ /* 0x000fe200030e0606 */
[----:B------:R-:W-:Y:S01]  /*0440*/  ISETP.GE.AND.EX P3, PT, R6, RZ, PT, P3 ;  /* 0x000000ff0600720c */ /* 0x000fe20003f66330 */
[----:B------:R-:W-:Y:S01]  /*0450*/  IMAD R0, R0, 0x3, RZ ;  /* 0x0000000300007824 */ /* 0x000fe200078e02ff */
[----:B------:R-:W-:-:S02]  /*0460*/  ISETP.GE.U32.AND P4, PT, R4, 0x10000, PT ;  /* 0x000100000400780c */ /* 0x000fc40003f86070 */
[----:B-1----:R-:W-:Y:S02]  /*0470*/  CS2R R10, SRZ ;  /* 0x00000000000a7805 */ /* 0x002fe4000001ff00 */
[----:B------:R-:W-:Y:S02]  /*0480*/  ISETP.LT.AND.EX P6, PT, R6, UR7, !P3, P0 ;  /* 0x0000000706007c0c */ /* 0x000fe4000dfc1300 */
[----:B------:R-:W-:Y:S02]  /*0490*/  CS2R R60, SRZ ;  /* 0x00000000003c7805 */ /* 0x000fe4000001ff00 */
[----:B------:R-:W-:Y:S02]  /*04a0*/  LEA R2, P5, R2, R3, 0x1 ;  /* 0x0000000302027211 */ /* 0x000fe400078a08ff */
[----:B------:R-:W-:Y:S02]  /*04b0*/  CS2R R12, SRZ ;  /* 0x00000000000c7805 */ /* 0x000fe4000001ff00 */
[----:B------:R-:W-:-:S02]  /*04c0*/  SHF.L.U64.HI R7, R3, 0x3, R6 ;  /* 0x0000000303077819 */ /* 0x000fc40000010206 */
[----:B------:R-:W-:Y:S02]  /*04d0*/  CS2R R72, SRZ ;  /* 0x0000000000487805 */ /* 0x000fe4000001ff00 */
[----:B------:R-:W-:Y:S02]  /*04e0*/  ISETP.LT.U32.AND P2, PT, R4, UR14, PT ;  /* 0x0000000e04007c0c */ /* 0x000fe4000bf41070 */
[----:B------:R-:W-:Y:S02]  /*04f0*/  CS2R R14, SRZ ;  /* 0x00000000000e7805 */ /* 0x000fe4000001ff00 */
[----:B------:R-:W-:Y:S02]  /*0500*/  IADD3 R26, P0, R30, UR8, RZ ;  /* 0x000000081e1a7c10 */ /* 0x000fe4000ff1e0ff */
[----:B------:R-:W-:Y:S02]  /*0510*/  CS2R R70, SRZ ;  /* 0x0000000000467805 */ /* 0x000fe4000001ff00 */
[----:B------:R-:W-:-:S02]  /*0520*/  ISETP.GE.AND.EX P4, PT, R5, RZ, PT, P4 ;  /* 0x000000ff0500720c */ /* 0x000fc40003f86340 */
[----:B------:R-:W-:Y:S02]  /*0530*/  CS2R R16, SRZ ;  /* 0x0000000000107805 */ /* 0x000fe4000001ff00 */
[----:B------:R-:W-:Y:S02]  /*0540*/  P2R R79, PR, RZ, 0x40 ;  /* 0x00000040ff4f7803 */ /* 0x000fe40000000000 */
[----:B------:R-:W-:Y:S02]  /*0550*/  CS2R R18, SRZ ;  /* 0x0000000000127805 */ /* 0x000fe4000001ff00 */
[----:B------:R-:W-:Y:S01]  /*0560*/  IADD3 R0, P1, R0, R3, RZ ;  /* 0x0000000300007210 */ /* 0x000fe20007f3e0ff */
[----:B------:R-:W-:Y:S01]  /*0570*/  IMAD.X R3, RZ, RZ, R6, P5 ;  /* 0x000000ffff037224 */ /* 0x000fe200028e0606 */
[----:B------:R-:W-:Y:S02]  /*0580*/  IADD3.X R27, R7, UR9, RZ, P0, !PT ;  /* 0x00000009071b7c10 */ /* 0x000fe400087fe4ff */
[----:B------:R-:W-:-:S02]  /*0590*/  CS2R R20, SRZ ;  /* 0x0000000000147805 */ /* 0x000fc4000001ff00 */
[----:B------:R-:W-:Y:S02]  /*05a0*/  ISETP.LT.AND.EX P6, PT, R5, UR7, !P4, P2 ;  /* 0x0000000705007c0c */ /* 0x000fe4000e7c1320 */
[----:B------:R-:W-:Y:S02]  /*05b0*/  CS2R R22, SRZ ;  /* 0x0000000000167805 */ /* 0x000fe4000001ff00 */
[----:B------:R-:W-:Y:S02]  /*05c0*/  IADD3 R28, P0, R30, UR10, RZ ;  /* 0x0000000a1e1c7c10 */ /* 0x000fe4000ff1e0ff */
[----:B------:R-:W-:Y:S02]  /*05d0*/  CS2R R24, SRZ ;  /* 0x0000000000187805 */ /* 0x000fe4000001ff00 */
[C---:B------:R-:W-:Y:S01]  /*05e0*/  SHF.L.U64.HI R5, R4.reuse, 0x3, R5 ;  /* 0x0000000304057819 */ /* 0x040fe20000010205 */
[----:B------:R-:W-:Y:S01]  /*05f0*/  IMAD.SHL.U32 R4, R4, 0x8, RZ ;  /* 0x0000000804047824 */ /* 0x000fe200078e00ff */
[----:B------:R-:W-:-:S02]  /*0600*/  ISETP.GE.U32.AND P3, PT, R2, 0x10000, PT ;  /* 0x000100000200780c */ /* 0x000fc40003f66070 */
[----:B------:R-:W-:Y:S02]  /*0610*/  IADD3 R30, P2, R30, UR12, RZ ;  /* 0x0000000c1e1e7c10 */ /* 0x000fe4000ff5e0ff */
[----:B------:R-:W-:Y:S02]  /*0620*/  ISETP.LT.U32.AND P5, PT, R2, UR14, PT ;  /* 0x0000000e02007c0c */ /* 0x000fe4000bfa1070 */
[----:B------:R-:W-:Y:S02]  /*0630*/  ISETP.GE.AND.EX P3, PT, R3, RZ, PT, P3 ;  /* 0x000000ff0300720c */ /* 0x000fe40003f66330 */
[----:B------:R-:W-:Y:S02]  /*0640*/  IADD3.X R31, R7, UR13, RZ, P2, !PT ;  /* 0x0000000d071f7c10 */ /* 0x000fe400097fe4ff */
[----:B------:R-:W-:Y:S02]  /*0650*/  IADD3 R32, P2, R4, UR8, RZ ;  /* 0x0000000804207c10 */ /* 0x000fe4000ff5e0ff */
[----:B------:R-:W-:-:S02]  /*0660*/  ISETP.LT.AND.EX P5, PT, R3, UR7, !P3, P5 ;  /* 0x0000000703007c0c */ /* 0x000fc4000dfa1350 */
[C---:B------:R-:W-:Y:S01]  /*0670*/  SHF.L.U64.HI R36, R2.reuse, 0x3, R3 ;  /* 0x0000000302247819 */ /* 0x040fe20000010203 */
[----:B------:R-:W-:Y:S01]  /*0680*/  IMAD.X R3, RZ, RZ, R6, P1 ;  /* 0x000000ffff037224 */ /* 0x000fe200008e0606 */
[----:B------:R-:W-:Y:S01]  /*0690*/  IADD3.X R33, R5, UR9, RZ, P2, !PT ;  /* 0x0000000905217c10 */ /* 0x000fe200097fe4ff */
[----:B------:R-:W-:Y:S01]  /*06a0*/  IMAD.SHL.U32 R2, R2, 0x8, RZ ;  /* 0x0000000802027824 */ /* 0x000fe200078e00ff */
[C---:B------:R-:W-:Y:S02]  /*06b0*/  ISETP.GE.U32.AND P2, PT, R0.reuse, 0x10000, PT ;  /* 0x000100000000780c */ /* 0x040fe40003f46070 */
[----:B------:R-:W-:Y:S01]  /*06c0*/  IADD3.X R29, R7, UR11, RZ, P0, !PT ;  /* 0x0000000b071d7c10 */ /* 0x000fe200087fe4ff */
[----:B------:R0:W5:Y:S01]  /*06d0*/  @P6 LDG.E.64 R12, desc[UR16][R32.64] ;  /* 0x00000010200c6981 */ /* 0x000162000c1e1b00 */
[----:B------:R-:W-:Y:S02]  /*06e0*/  ISETP.LT.U32.AND P4, PT, R0, UR14, PT ;  /* 0x0000000e00007c0c */ /* 0x000fe4000bf81070 */
[----:B------:R-:W-:-:S02]  /*06f0*/  ISETP.GE.AND.EX P2, PT, R3, RZ, PT, P2 ;  /* 0x000000ff0300720c */ /* 0x000fc40003f46320 */
[----:B------:R-:W-:Y:S02]  /*0700*/  IADD3 R44, P0, R4, UR12, RZ ;  /* 0x0000000c042c7c10 */ /* 0x000fe4000ff1e0ff */
[----:B------:R-:W-:Y:S02]  /*0710*/  IADD3 R46, P1, R2, UR8, RZ ;  /* 0x00000008022e7c10 */ /* 0x000fe4000ff3e0ff */
[----:B------:R-:W-:Y:S02]  /*0720*/  IADD3 R34, P3, R4, UR10, RZ ;  /* 0x0000000a04227c10 */ /* 0x000fe4000ff7e0ff */
[----:B------:R-:W-:Y:S02]  /*0730*/  ISETP.LT.AND.EX P4, PT, R3, UR7, !P2, P4 ;  /* 0x0000000703007c0c */ /* 0x000fe4000d781340 */
[----:B------:R-:W-:Y:S02]  /*0740*/  IADD3.X R45, R5, UR13, RZ, P0, !PT ;  /* 0x0000000d052d7c10 */ /* 0x000fe400087fe4ff */
[----:B------:R-:W-:-:S02]  /*0750*/  IADD3.X R47, R36, UR9, RZ, P1, !PT ;  /* 0x00000009242f7c10 */ /* 0x000fc40008ffe4ff */
[C---:B------:R-:W-:Y:S01]  /*0760*/  SHF.L.U64.HI R3, R0.reuse, 0x3, R3 ;  /* 0x0000000300037819 */ /* 0x040fe20000010203 */
[----:B------:R-:W-:Y:S01]  /*0770*/  IMAD.SHL.U32 R0, R0, 0x8, RZ ;  /* 0x0000000800007824 */ /* 0x000fe200078e00ff */
[----:B------:R-:W-:Y:S01]  /*0780*/  IADD3.X R35, R5, UR11, RZ, P3, !PT ;  /* 0x0000000b05237c10 */ /* 0x000fe20009ffe4ff */
[----:B------:R0:W5:Y:S01]  /*0790*/  @P6 LDG.E.64 R72, desc[UR16][R44.64] ;  /* 0x000000102c486981 */ /* 0x000162000c1e1b00 */
[C---:B------:R-:W-:Y:S02]  /*07a0*/  IADD3 R48, P0, R2.reuse, UR10, RZ ;  /* 0x0000000a02307c10 */ /* 0x040fe4000ff1e0ff */
[----:B------:R-:W-:Y:S01]  /*07b0*/  IADD3 R50, P1, R2, UR12, RZ ;  /* 0x0000000c02327c10 */ /* 0x000fe2000ff3e0ff */
[----:B------:R0:W5:Y:S01]  /*07c0*/  @P5 LDG.E.64 R14, desc[UR16][R46.64] ;  /* 0x000000102e0e5981 */ /* 0x000162000c1e1b00 */
[----:B------:R-:W-:Y:S02]  /*07d0*/  ISETP.NE.AND P3, PT, R79, RZ, PT ;  /* 0x000000ff4f00720c */ /* 0x000fe40003f65270 */
[C---:B------:R-:W-:Y:S01]  /*07e0*/  IADD3.X R49, R36.reuse, UR11, RZ, P0, !PT ;  /* 0x0000000b24317c10 */ /* 0x040fe200087fe4ff */
[----:B------:R0:W5:Y:S01]  /*07f0*/  @P6 LDG.E.64 R20, desc[UR16][R34.64] ;  /* 0x0000001022146981 */ /* 0x000162000c1e1b00 */
[----:B------:R-:W-:-:S02]  /*0800*/  IADD3.X R51, R36, UR13, RZ, P1, !PT ;  /* 0x0000000d24337c10 */ /* 0x000fc40008ffe4ff */
[C---:B------:R-:W-:Y:S01]  /*0810*/  IADD3 R52, P0, R0.reuse, UR8, RZ ;  /* 0x0000000800347c10 */ /* 0x040fe2000ff1e0ff */
[----:B------:R0:W5:Y:S01]  /*0820*/  @P5 LDG.E.64 R22, desc[UR16][R48.64] ;  /* 0x0000001030165981 */ /* 0x000162000c1e1b00 */
[C---:B------:R-:W-:Y:S02]  /*0830*/  IADD3 R54, P1, R0.reuse, UR10, RZ ;  /* 0x0000000a00367c10 */ /* 0x040fe4000ff3e0ff */
[----:B------:R-:W-:Y:S01]  /*0840*/  IADD3 R56, P2, R0, UR12, RZ ;  /* 0x0000000c00387c10 */ /* 0x000fe2000ff5e0ff */
[----:B------:R0:W5:Y:S01]  /*0850*/  @P5 LDG.E.64 R70, desc[UR16][R50.64] ;  /* 0x0000001032465981 */ /* 0x000162000c1e1b00 */
[C---:B------:R-:W-:Y:S02]  /*0860*/  IADD3.X R53, R3.reuse, UR9, RZ, P0, !PT ;  /* 0x0000000903357c10 */ /* 0x040fe400087fe4ff */
[C---:B------:R-:W-:Y:S01]  /*0870*/  IADD3.X R55, R3.reuse, UR11, RZ, P1, !PT ;  /* 0x0000000b03377c10 */ /* 0x040fe20008ffe4ff */
[----:B------:R0:W5:Y:S01]  /*0880*/  @P3 LDG.E.64 R8, desc[UR16][R26.64] ;  /* 0x000000101a083981 */ /* 0x000162000c1e1b00 */
[----:B------:R-:W-:-:S02]  /*0890*/  IADD3.X R57, R3, UR13, RZ, P2, !PT ;  /* 0x0000000d03397c10 */ /* 0x000fc400097fe4ff */
[----:B------:R-:W-:Y:S01]  /*08a0*/  P2R R80, PR, RZ, 0x40 ;  /* 0x00000040ff507803 */ /* 0x000fe20000000000 */
[----:B------:R0:W5:Y:S04]  /*08b0*/  @P3 LDG.E.64 R10, desc[UR16][R28.64] ;  /* 0x000000101c0a3981 */ /* 0x000168000c1e1b00 */
[----:B------:R0:W5:Y:S04]  /*08c0*/  @P3 LDG.E.64 R60, desc[UR16][R30.64] ;  /* 0x000000101e3c3981 */ /* 0x000168000c1e1b00 */
[----:B------:R0:W5:Y:S04]  /*08d0*/  @P4 LDG.E.64 R16, desc[UR16][R52.64] ;  /* 0x0000001034104981 */ /* 0x000168000c1e1b00 */
[----:B------:R0:W5:Y:S04]  /*08e0*/  @P4 LDG.E.64 R18, desc[UR16][R56.64] ;  /* 0x0000001038124981 */ /* 0x000168000c1e1b00 */
[----:B------:R0:W5:Y:S01]  /*08f0*/  @P4 LDG.E.64 R24, desc[UR16][R54.64] ;  /* 0x0000001036184981 */ /* 0x000162000c1e1b00 */
[----:B------:R-:W-:-:S04]  /*0900*/  ISETP.NE.U32.AND P0, PT, RZ, UR20, PT ;  /* 0x00000014ff007c0c */ /* 0x000fc8000bf05070 */
[----:B------:R-:W-:-:S13]  /*0910*/  ISETP.NE.AND.EX P0, PT, RZ, UR21, PT, P0 ;  /* 0x00000015ff007c0c */ /* 0x000fda000bf05300 */
[----:B0-----:R-:W-:Y:S05]  /*0920*/  @!P0 BRA `(.L_x_154) ;  /* 0x0000000800a88947 */ /* 0x001fea0003800000 */
[----:B------:R-:W0:Y:S02]  /*0930*/  LDC.64 R2, c[0x0][0xe90] ;  /* 0x0003a400ff027b82 */ /* 0x000e240000000a00 */
[----:B0-----:R-:W2:Y:S01]  /*0940*/  LDG.E R2, desc[UR16][R2.64] ;  /* 0x0000001002027981 */ /* 0x001ea2000c1e1900 */
[----:B------:R-:W-:Y:S01]  /*0950*/  IMAD.MOV.U32 R4, RZ, RZ, 0x1 ;  /* 0x00000001ff047424 */ /* 0x000fe200078e00ff */
[----:B-----5:R-:W-:Y:S01]  /*0960*/  FSETP.GEU.AND P2, PT, |R11|, 6.5827683646048100446e-37, PT ;  /* 0x036000000b00780b */ /* 0x020fe20003f4e200 */
[----:B------:R-:W-:Y:S01]  /*0970*/  UPRMT UR5, UR22, 0x8880, URZ ;  /* 0x0000888016057896 */ /* 0x000fe2000800003f */
[----:B------:R-:W-:Y:S05]  /*0980*/  BSSY B0, `(.L_x_155) ;  /* 0x0000018000007945 */ /* 0x000fea0003800000 */
[----:B------:R-:W-:Y:S01]  /*0990*/  ISETP.NE.AND P0, PT, RZ, UR5, PT ;  /* 0x00000005ff007c0c */ /* 0x000fe2000bf05270 */
        /* <DEDUP_REMOVED lines=12> */
[----:B------:R-:W-:-:S13]  /*0a60*/  FSETP.GT.AND P1, PT, |R0|, 1.469367938527859385e-39, PT ;  /* 0x001000000000780b */ /* 0x000fda0003f24200 */
[----:B------:R-:W-:Y:S05]  /*0a70*/  @P1 BRA P2, `(.L_x_156) ;  /* 0x0000000000201947 */ /* 0x000fea0001000000 */
[----:B------:R-:W-:Y:S01]  /*0a80*/  IMAD.MOV.U32 R36, RZ, RZ, R10 ;  /* 0x000000ffff247224 */ /* 0x000fe200078e000a */
[----:B------:R-:W-:Y:S01]  /*0a90*/  MOV R0, 0xae0 ;  /* 0x00000ae000007802 */ /* 0x000fe20000000f00 */
[----:B------:R-:W-:Y:S02]  /*0aa0*/  IMAD.MOV.U32 R37, RZ, RZ, R11 ;  /* 0x000000ffff257224 */ /* 0x000fe400078e000b */
[----:B------:R-:W-:Y:S02]  /*0ab0*/  IMAD.MOV.U32 R2, RZ, RZ, R58 ;  /* 0x000000ffff027224 */ /* 0x000fe400078e003a */
[----:B------:R-:W-:-:S07]  /*0ac0*/  IMAD.MOV.U32 R3, RZ, RZ, R59 ;  /* 0x000000ffff037224 */ /* 0x000fce00078e003b */
[----:B------:R-:W-:Y:S05]  /*0ad0*/  CALL.REL.NOINC `($__internal_1_$__cuda_sm20_div_rn_f64_full) ;  /* 0x0000002000e07944 */ /* 0x000fea0003c00000 */
[----:B------:R-:W-:Y:S02]  /*0ae0*/  IMAD.MOV.U32 R2, RZ, RZ, R4 ;  /* 0x000000ffff027224 */ /* 0x000fe400078e0004 */
[----:B------:R-:W-:-:S07]  /*0af0*/  IMAD.MOV.U32 R3, RZ, RZ, R5 ;  /* 0x000000ffff037224 */ /* 0x000fce00078e0005 */
.L_x_156:
[----:B------:R-:W-:Y:S05]  /*0b00*/  BSYNC B0 ;  /* 0x0000000000007941 */ /* 0x000fea0003800000 */
.L_x_155:
[----:B------:R-:W0:Y:S01]  /*0b10*/  MUFU.RCP64H R7, R59 ;  /* 0x0000003b00077308 */ /* 0x000e220000001800 */
[----:B------:R-:W-:Y:S01]  /*0b20*/  IMAD.MOV.U32 R6, RZ, RZ, 0x1 ;  /* 0x00000001ff067424 */ /* 0x000fe200078e00ff */
[----:B------:R-:W1:Y:S01]  /*0b30*/  LDC.64 R36, c[0x0][0xe80] ;  /* 0x0003a000ff247b82 */ /* 0x000e620000000a00 */
[----:B------:R-:W-:Y:S01]  /*0b40*/  ULDC.S8 UR5, c[0x0][0xe89] ;  /* 0x0003a24000057ab9 */ /* 0x000fe20000000200 */
[----:B------:R-:W-:Y:S01]  /*0b50*/  DSETP.NEU.AND P2, PT, RZ, UR24, PT ;  /* 0x00000018ff007e2a */ /* 0x000fe2000bf4d000 */
[----:B------:R-:W-:Y:S01]  /*0b60*/  ISETP.NE.AND P1, PT, RZ, UR5, PT ;  /* 0x00000005ff007c0c */ /* 0x000fe2000bf25270 */
[----:B------:R-:W-:Y:S01]  /*0b70*/  ULDC.S8 UR5, c[0x0][0xe8a] ;  /* 0x0003a28000057ab9 */ /* 0x000fe20000000200 */
[----:B------:R-:W-:Y:S01]  /*0b80*/  FSETP.GEU.AND P6, PT, |R21|, 6.5827683646048100446e-37, PT ;  /* 0x036000001500780b */ /* 0x000fe20003fce200 */
[----:B------:R-:W-:Y:S02]  /*0b90*/  BSSY B0, `(.L_x_157) ;  /* 0x0000024000007945 */ /* 0x000fe40003800000 */
[----:B------:R-:W-:Y:S01]  /*0ba0*/  P2R R0, PR, RZ, 0x4 ;  /* 0x00000004ff007803 */ /* 0x000fe20000000000 */
[----:B0-----:R-:W-:-:S08]  /*0bb0*/  DFMA R4, -R58, R6, 1 ;  /* 0x3ff000003a04742b */ /* 0x001fd00000000106 */
[----:B------:R-:W-:Y:S02]  /*0bc0*/  DFMA R10, R4, R4, R4 ;  /* 0x00000004040a722b */ /* 0x000fe40000000004 */
[----:B------:R-:W-:-:S06]  /*0bd0*/  DADD R4, -RZ, -R2 ;  /* 0x00000000ff047229 */ /* 0x000fcc0000000902 */
[----:B------:R-:W-:-:S04]  /*0be0*/  DFMA R6, R6, R10, R6 ;  /* 0x0000000a0606722b */ /* 0x000fc80000000006 */
[----:B------:R-:W-:Y:S02]  /*0bf0*/  FSEL R10, R2, R4, !P1 ;  /* 0x00000004020a7208 */ /* 0x000fe40004800000 */
[----:B------:R-:W-:Y:S02]  /*0c00*/  FSEL R11, R3, R5, !P1 ;  /* 0x00000005030b7208 */ /* 0x000fe40004800000 */
[----:B------:R-:W-:-:S04]  /*0c10*/  DFMA R38, -R58, R6, 1 ;  /* 0x3ff000003a26742b */ /* 0x000fc80000000106 */
[----:B------:R-:W-:-:S04]  /*0c20*/  DFMA R4, R8, UR24, R10 ;  /* 0x0000001808047c2b */ /* 0x000fc8000800000a */
[----:B------:R-:W-:Y:S02]  /*0c30*/  DFMA R38, R6, R38, R6 ;  /* 0x000000260626722b */ /* 0x000fe40000000006 */
[----:B------:R-:W-:Y:S02]  /*0c40*/  DMUL R6, R60, UR26 ;  /* 0x0000001a3c067c28 */ /* 0x000fe40008000000 */
[----:B-1----:R-:W-:Y:S02]  /*0c50*/  DADD R60, -R36, 1 ;  /* 0x3ff00000243c7429 */ /* 0x002fe40000000100 */
[----:B------:R-:W-:Y:S02]  /*0c60*/  FSEL R36, R4, R10, P2 ;  /* 0x0000000a04247208 */ /* 0x000fe40001000000 */
[----:B------:R-:W-:Y:S01]  /*0c70*/  FSEL R37, R5, R11, P2 ;  /* 0x0000000b05257208 */ /* 0x000fe20001000000 */
[----:B------:R-:W-:Y:S01]  /*0c80*/  DMUL R4, R38, R20 ;  /* 0x0000001426047228 */ /* 0x000fe20000000000 */
[----:B------:R-:W-:-:S04]  /*0c90*/  ISETP.NE.AND P2, PT, RZ, UR5, PT ;  /* 0x00000005ff007c0c */ /* 0x000fc8000bf45270 */
[----:B------:R-:W-:-:S03]  /*0ca0*/  DFMA R6, R60, R36, R6 ;  /* 0x000000243c06722b */ /* 0x000fc60000000006 */
[----:B------:R-:W-:-:S07]  /*0cb0*/  DFMA R10, -R58, R4, R20 ;  /* 0x000000043a0a722b */ /* 0x000fce0000000114 */
[----:B------:R-:W-:Y:S01]  /*0cc0*/  FSEL R62, R6, R36, !P2 ;  /* 0x00000024063e7208 */ /* 0x000fe20005000000 */
[----:B------:R-:W-:Y:S01]  /*0cd0*/  DFMA R4, R38, R10, R4 ;  /* 0x0000000a2604722b */ /* 0x000fe20000000004 */
[----:B------:R-:W-:Y:S01]  /*0ce0*/  FSEL R63, R7, R37, !P2 ;  /* 0x00000025073f7208 */ /* 0x000fe20005000000 */
[----:B------:R-:W-:Y:S02]  /*0cf0*/  IMAD.MOV.U32 R10, RZ, RZ, R2 ;  /* 0x000000ffff0a7224 */ /* 0x000fe400078e0002 */
[----:B------:R-:W-:-:S03]  /*0d00*/  IMAD.MOV.U32 R11, RZ, RZ, R3 ;  /* 0x000000ffff0b7224 */ /* 0x000fc600078e0003 */
[----:B------:R-:W-:-:S03]  /*0d10*/  DFMA R6, R62, UR26, R36 ;  /* 0x0000001a3e067c2b */ /* 0x000fc60008000024 */
[----:B------:R-:W-:-:S05]  /*0d20*/  FFMA R0, RZ, R59, R5 ;  /* 0x0000003bff007223 */ /* 0x000fca0000000005 */
[----:B------:R-:W-:Y:S02]  /*0d30*/  FSETP.GT.AND P3, PT, |R0|, 1.469367938527859385e-39, PT ;  /* 0x001000000000780b */ /* 0x000fe40003f64200 */
[----:B------:R-:W-:Y:S02]  /*0d40*/  FSEL R64, R62, R6, !P0 ;  /* 0x000000063e407208 */ /* 0x000fe40004000000 */
[----:B------:R-:W-:-:S09]  /*0d50*/  FSEL R65, R63, R7, !P0 ;  /* 0x000000073f417208 */ /* 0x000fd20004000000 */
[----:B------:R-:W-:Y:S05]  /*0d60*/  @P3 BRA P6, `(.L_x_158) ;  /* 0x0000000000183947 */ /* 0x000fea0003000000 */
[----:B------:R-:W-:Y:S01]  /*0d70*/  IMAD.MOV.U32 R36, RZ, RZ, R20 ;  /* 0x000000ffff247224 */ /* 0x000fe200078e0014 */
[----:B------:R-:W-:Y:S01]  /*0d80*/  MOV R0, 0xdd0 ;  /* 0x00000dd000007802 */ /* 0x000fe20000000f00 */
[----:B------:R-:W-:Y:S02]  /*0d90*/  IMAD.MOV.U32 R37, RZ, RZ, R21 ;  /* 0x000000ffff257224 */ /* 0x000fe400078e0015 */
[----:B------:R-:W-:Y:S02]  /*0da0*/  IMAD.MOV.U32 R2, RZ, RZ, R58 ;  /* 0x000000ffff027224 */ /* 0x000fe400078e003a */
[----:B------:R-:W-:-:S07]  /*0db0*/  IMAD.MOV.U32 R3, RZ, RZ, R59 ;  /* 0x000000ffff037224 */ /* 0x000fce00078e003b */
[----:B------:R-:W-:Y:S05]  /*0dc0*/  CALL.REL.NOINC `($__internal_1_$__cuda_sm20_div_rn_f64_full) ;  /* 0x0000002000247944 */ /* 0x000fea0003c00000 */
.L_x_158:
[----:B------:R-:W-:Y:S05]  /*0dd0*/  BSYNC B0 ;  /* 0x0000000000007941 */ /* 0x000fea0003800000 */
.L_x_157:
[----:B------:R-:W0:Y:S01]  /*0de0*/  MUFU.RCP64H R21, R59 ;  /* 0x0000003b00157308 */ /* 0x000e220000001800 */
[----:B------:R-:W-:Y:S01]  /*0df0*/  IMAD.MOV.U32 R20, RZ, RZ, 0x1 ;  /* 0x00000001ff147424 */ /* 0x000fe200078e00ff */
[----:B------:R-:W-:Y:S01]  /*0e00*/  DADD R2, -RZ, -R4 ;  /* 0x00000000ff027229 */ /* 0x000fe20000000904 */
[----:B------:R-:W-:Y:S01]  /*0e10*/  FSETP.GEU.AND P6, PT, |R23|, 6.5827683646048100446e-37, PT ;  /* 0x036000001700780b */ /* 0x000fe20003fce200 */
[----:B------:R-:W-:Y:S01]  /*0e20*/  DSETP.NEU.AND P3, PT, RZ, UR24, PT ;  /* 0x00000018ff007e2a */ /* 0x000fe2000bf6d000 */
[----:B------:R-:W-:Y:S01]  /*0e30*/  BSSY B0, `(.L_x_159) ;  /* 0x0000022000007945 */ /* 0x000fe20003800000 */
[----:B------:R-:W-:Y:S02]  /*0e40*/  DMUL R72, R72, UR26 ;  /* 0x0000001a48487c28 */ /* 0x000fe40008000000 */
[----:B0-----:R-:W-:-:S08]  /*0e50*/  DFMA R6, -R58, R20, 1 ;  /* 0x3ff000003a06742b */ /* 0x001fd00000000114 */
[----:B------:R-:W-:Y:S01]  /*0e60*/  DFMA R36, R6, R6, R6 ;  /* 0x000000060624722b */ /* 0x000fe20000000006 */
[----:B------:R-:W-:Y:S02]  /*0e70*/  FSEL R6, R4, R2, !P1 ;  /* 0x0000000204067208 */ /* 0x000fe40004800000 */
[----:B------:R-:W-:-:S05]  /*0e80*/  FSEL R7, R5, R3, !P1 ;  /* 0x0000000305077208 */ /* 0x000fca0004800000 */
[----:B------:R-:W-:Y:S02]  /*0e90*/  DFMA R36, R20, R36, R20 ;  /* 0x000000241424722b */ /* 0x000fe40000000014 */
[----:B------:R-:W-:-:S06]  /*0ea0*/  DFMA R2, R12, UR24, R6 ;  /* 0x000000180c027c2b */ /* 0x000fcc0008000006 */
[----:B------:R-:W-:-:S04]  /*0eb0*/  DFMA R20, -R58, R36, 1 ;  /* 0x3ff000003a14742b */ /* 0x000fc80000000124 */
[----:B------:R-:W-:Y:S02]  /*0ec0*/  FSEL R6, R2, R6, P3 ;  /* 0x0000000602067208 */ /* 0x000fe40001800000 */
[----:B------:R-:W-:Y:S02]  /*0ed0*/  FSEL R7, R3, R7, P3 ;  /* 0x0000000703077208 */ /* 0x000fe40001800000 */
[----:B------:R-:W-:-:S04]  /*0ee0*/  DFMA R36, R36, R20, R36 ;  /* 0x000000142424722b */ /* 0x000fc80000000024 */
[----:B------:R-:W-:-:S04]  /*0ef0*/  DFMA R72, R60, R6, R72 ;  /* 0x000000063c48722b */ /* 0x000fc80000000048 */
[----:B------:R-:W-:-:S06]  /*0f00*/  DMUL R2, R36, R22 ;  /* 0x0000001624027228 */ /* 0x000fcc0000000000 */
[----:B------:R-:W-:Y:S02]  /*0f10*/  FSEL R72, R72, R6, !P2 ;  /* 0x0000000648487208 */ /* 0x000fe40005000000 */
[----:B------:R-:W-:Y:S01]  /*0f20*/  DFMA R20, -R58, R2, R22 ;  /* 0x000000023a14722b */ /* 0x000fe20000000116 */
[----:B------:R-:W-:-:S06]  /*0f30*/  FSEL R73, R73, R7, !P2 ;  /* 0x0000000749497208 */ /* 0x000fcc0005000000 */
[----:B------:R-:W-:Y:S02]  /*0f40*/  DFMA R6, R72, UR26, R6 ;  /* 0x0000001a48067c2b */ /* 0x000fe40008000006 */
[----:B------:R-:W-:Y:S01]  /*0f50*/  DFMA R2, R36, R20, R2 ;  /* 0x000000142402722b */ /* 0x000fe20000000002 */
[----:B------:R-:W-:Y:S02]  /*0f60*/  IMAD.MOV.U32 R20, RZ, RZ, R4 ;  /* 0x000000ffff147224 */ /* 0x000fe400078e0004 */
[----:B------:R-:W-:-:S05]  /*0f70*/  IMAD.MOV.U32 R21, RZ, RZ, R5 ;  /* 0x000000ffff157224 */ /* 0x000fca00078e0005 */
[----:B------:R-:W-:Y:S02]  /*0f80*/  FSEL R74, R72, R6, !P0 ;  /* 0x00000006484a7208 */ /* 0x000fe40004000000 */
[----:B------:R-:W-:Y:S01]  /*0f90*/  FFMA R0, RZ, R59, R3 ;  /* 0x0000003bff007223 */ /* 0x000fe20000000003 */
[----:B------:R-:W-:-:S04]  /*0fa0*/  FSEL R75, R73, R7, !P0 ;  /* 0x00000007494b7208 */ /* 0x000fc80004000000 */
        /* <DEDUP_REMOVED lines=10> */
.L_x_160:
[----:B------:R-:W-:Y:S05]  /*1050*/  BSYNC B0 ;  /* 0x0000000000007941 */ /* 0x000fea0003800000 */
.L_x_159:
        /* <DEDUP_REMOVED lines=37> */
.L_x_162:
[----:B------:R-:W-:Y:S05]  /*12b0*/  BSYNC B0 ;  /* 0x0000000000007941 */ /* 0x000fea0003800000 */
.L_x_161:
[----:B------:R-:W-:Y:S01]  /*12c0*/  DADD R2, -RZ, -R4 ;  /* 0x00000000ff027229 */ /* 0x000fe20000000904 */
[----:B------:R-:W-:Y:S01]  /*12d0*/  IMAD.MOV.U32 R24, RZ, RZ, R4 ;  /* 0x000000ffff187224 */ /* 0x000fe200078e0004 */
[----:B------:R-:W-:Y:S01]  /*12e0*/  DSETP.NEU.AND P3, PT, RZ, UR24, PT ;  /* 0x00000018ff007e2a */ /* 0x000fe2000bf6d000 */
[----:B------:R-:W-:Y:S01]  /*12f0*/  IMAD.MOV.U32 R25, RZ, RZ, R5 ;  /* 0x000000ffff197224 */ /* 0x000fe200078e0005 */
[----:B------:R-:W-:-:S06]  /*1300*/  DMUL R18, R18, UR26 ;  /* 0x0000001a12127c28 */ /* 0x000fcc0008000000 */
[----:B------:R-:W-:Y:S02]  /*1310*/  FSEL R6, R4, R2, !P1 ;  /* 0x0000000204067208 */ /* 0x000fe40004800000 */
[----:B------:R-:W-:-:S06]  /*1320*/  FSEL R7, R5, R3, !P1 ;  /* 0x0000000305077208 */ /* 0x000fcc0004800000 */
[----:B------:R-:W-:-:S10]  /*1330*/  DFMA R2, R16, UR24, R6 ;  /* 0x0000001810027c2b */ /* 0x000fd40008000006 */
[----:B------:R-:W-:Y:S02]  /*1340*/  FSEL R2, R2, R6, P3 ;  /* 0x0000000602027208 */ /* 0x000fe40001800000 */
[----:B------:R-:W-:-:S06]  /*1350*/  FSEL R3, R3, R7, P3 ;  /* 0x0000000703037208 */ /* 0x000fcc0001800000 */
[----:B------:R-:W-:-:S10]  /*1360*/  DFMA R18, R60, R2, R18 ;  /* 0x000000023c12722b */ /* 0x000fd40000000012 */
[----:B------:R-:W-:Y:S02]  /*1370*/  FSEL R6, R18, R2, !P2 ;  /* 0x0000000212067208 */ /* 0x000fe40005000000 */
[----:B------:R-:W-:-:S06]  /*1380*/  FSEL R7, R19, R3, !P2 ;  /* 0x0000000313077208 */ /* 0x000fcc0005000000 */
[----:B------:R-:W-:-:S10]  /*1390*/  DFMA R2, R6, UR26, R2 ;  /* 0x0000001a06027c2b */ /* 0x000fd40008000002 */
[----:B------:R-:W-:Y:S02]  /*13a0*/  FSEL R2, R6, R2, !P0 ;  /* 0x0000000206027208 */ /* 0x000fe40004000000 */
[----:B------:R-:W-:Y:S01]  /*13b0*/  FSEL R3, R7, R3, !P0 ;  /* 0x0000000307037208 */ /* 0x000fe20004000000 */
[----:B------:R-:W-:Y:S06]  /*13c0*/  BRA `(.L_x_163) ;  /* 0x0000000400647947 */ /* 0x000fec0003800000 */
.L_x_154:
[----:B-----5:R-:W-:Y:S01]  /*13d0*/  DADD R2, -RZ, -R10 ;  /* 0x00000000ff027229 */ /* 0x020fe2000000090a */
[----:B------:R-:W-:Y:S01]  /*13e0*/  ULDC.S8 UR5, c[0x0][0xe89] ;  /* 0x0003a24000057ab9 */ /* 0x000fe20000000200 */
[----:B------:R-:W-:Y:S01]  /*13f0*/  DSETP.NEU.AND P2, PT, RZ, UR24, PT ;  /* 0x00000018ff007e2a */ /* 0x000fe2000bf4d000 */
[----:B------:R-:W-:Y:S01]  /*1400*/  ISETP.NE.AND P1, PT, RZ, UR5, PT ;  /* 0x00000005ff007c0c */ /* 0x000fe2000bf25270 */
[----:B------:R-:W-:Y:S02]  /*1410*/  ULDC.S8 UR5, c[0x0][0xe8a] ;  /* 0x0003a28000057ab9 */ /* 0x000fe40000000200 */
[----:B------:R-:W-:-:S04]  /*1420*/  ISETP.NE.AND P0, PT, RZ, UR5, PT ;  /* 0x00000005ff007c0c */ /* 0x000fc8000bf05270 */
[----:B------:R-:W-:Y:S02]  /*1430*/  FSEL R4, R10, R2, !P1 ;  /* 0x000000020a047208 */ /* 0x000fe40004800000 */
[----:B------:R-:W-:-:S06]  /*1440*/  FSEL R5, R11, R3, !P1 ;  /* 0x000000030b057208 */ /* 0x000fcc0004800000 */
[----:B------:R-:W-:-:S10]  /*1450*/  DFMA R2, R8, UR24, R4 ;  /* 0x0000001808027c2b */ /* 0x000fd40008000004 */
[----:B------:R-:W-:Y:S02]  /*1460*/  FSEL R62, R2, R4, P2 ;  /* 0x00000004023e7208 */ /* 0x000fe40001000000 */
[----:B------:R-:W-:Y:S01]  /*1470*/  FSEL R63, R3, R5, P2 ;  /* 0x00000005033f7208 */ /* 0x000fe20001000000 */
[----:B------:R-:W-:Y:S06]  /*1480*/  @!P0 BRA `(.L_x_164) ;  /* 0x0000000000848947 */ /* 0x000fec0003800000 */
[----:B------:R-:W-:Y:S01]  /*1490*/  DADD R2, -RZ, -R20 ;  /* 0x00000000ff027229 */ /* 0x000fe20000000914 */
[----:B------:R-:W-:Y:S01]  /*14a0*/  UPRMT UR5, UR22, 0x8880, URZ ;  /* 0x0000888016057896 */ /* 0x000fe2000800003f */
[----:B------:R-:W-:Y:S02]  /*14b0*/  DADD R4, -RZ, -R22 ;  /* 0x00000000ff047229 */ /* 0x000fe40000000916 */
[----:B------:R-:W-:-:S03]  /*14c0*/  DADD R6, -RZ, -R24 ;  /* 0x00000000ff067229 */ /* 0x000fc60000000918 */
[----:B------:R-:W-:-:S03]  /*14d0*/  ISETP.NE.AND P0, PT, RZ, UR5, PT ;  /* 0x00000005ff007c0c */ /* 0x000fc6000bf05270 */
[----:B------:R-:W-:Y:S02]  /*14e0*/  FSEL R18, R20, R2, !P1 ;  /* 0x0000000214127208 */ /* 0x000fe40004800000 */
[----:B------:R-:W-:Y:S02]  /*14f0*/  FSEL R19, R21, R3, !P1 ;  /* 0x0000000315137208 */ /* 0x000fe40004800000 */
[----:B------:R-:W-:Y:S02]  /*1500*/  FSEL R36, R22, R4, !P1 ;  /* 0x0000000416247208 */ /* 0x000fe40004800000 */
[----:B------:R-:W-:Y:S02]  /*1510*/  FSEL R37, R23, R5, !P1 ;  /* 0x0000000517257208 */ /* 0x000fe40004800000 */
[----:B------:R-:W-:Y:S01]  /*1520*/  FSEL R38, R24, R6, !P1 ;  /* 0x0000000618267208 */ /* 0x000fe20004800000 */
[----:B------:R-:W-:Y:S01]  /*1530*/  DFMA R2, R12, UR24, R18 ;  /* 0x000000180c027c2b */ /* 0x000fe20008000012 */
[----:B------:R-:W-:-:S02]  /*1540*/  FSEL R39, R25, R7, !P1 ;  /* 0x0000000719277208 */ /* 0x000fc40004800000 */
[----:B------:R-:W-:-:S04]  /*1550*/  DFMA R4, R14, UR24, R36 ;  /* 0x000000180e047c2b */ /* 0x000fc80008000024 */
[----:B------:R-:W-:-:S03]  /*1560*/  DFMA R6, R16, UR24, R38 ;  /* 0x0000001810067c2b */ /* 0x000fc60008000026 */
[----:B------:R-:W-:Y:S02]  /*1570*/  FSEL R72, R2, R18, P2 ;  /* 0x0000001202487208 */ /* 0x000fe40001000000 */
[----:B------:R-:W-:Y:S01]  /*1580*/  FSEL R73, R3, R19, P2 ;  /* 0x0000001303497208 */ /* 0x000fe20001000000 */
[----:B------:R-:W-:Y:S01]  /*1590*/  DFMA R2, R62, UR26, R62 ;  /* 0x0000001a3e027c2b */ /* 0x000fe2000800003e */
[----:B------:R-:W-:Y:S02]  /*15a0*/  FSEL R76, R4, R36, P2 ;  /* 0x00000024044c7208 */ /* 0x000fe40001000000 */
[----:B------:R-:W-:Y:S02]  /*15b0*/  FSEL R77, R5, R37, P2 ;  /* 0x00000025054d7208 */ /* 0x000fe40001000000 */
[----:B------:R-:W-:Y:S01]  /*15c0*/  FSEL R6, R6, R38, P2 ;  /* 0x0000002606067208 */ /* 0x000fe20001000000 */
[----:B------:R-:W-:Y:S01]  /*15d0*/  DFMA R4, R72, UR26, R72 ;  /* 0x0000001a48047c2b */ /* 0x000fe20008000048 */
[----:B------:R-:W-:-:S02]  /*15e0*/  FSEL R7, R7, R39, P2 ;  /* 0x0000002707077208 */ /* 0x000fc40001000000 */
[----:B------:R-:W-:Y:S01]  /*15f0*/  DFMA R18, R76, UR26, R76 ;  /* 0x0000001a4c127c2b */ /* 0x000fe2000800004c */
[----:B------:R-:W-:Y:S02]  /*1600*/  FSEL R64, R62, R2, !P0 ;  /* 0x000000023e407208 */ /* 0x000fe40004000000 */
[----:B------:R-:W-:Y:S01]  /*1610*/  FSEL R65, R63, R3, !P0 ;  /* 0x000000033f417208 */ /* 0x000fe20004000000 */
[----:B------:R-:W-:-:S03]  /*1620*/  DFMA R36, R6, UR26, R6 ;  /* 0x0000001a06247c2b */ /* 0x000fc60008000006 */
[----:B------:R-:W-:Y:S02]  /*1630*/  FSEL R74, R72, R4, !P0 ;  /* 0x00000004484a7208 */ /* 0x000fe40004000000 */
[----:B------:R-:W-:Y:S02]  /*1640*/  FSEL R75, R73, R5, !P0 ;  /* 0x00000005494b7208 */ /* 0x000fe40004000000 */
[----:B------:R-:W-:Y:S02]  /*1650*/  FSEL R70, R76, R18, !P0 ;  /* 0x000000124c467208 */ /* 0x000fe40004000000 */
[----:B------:R-:W-:Y:S02]  /*1660*/  FSEL R71, R77, R19, !P0 ;  /* 0x000000134d477208 */ /* 0x000fe40004000000 */
[----:B------:R-:W-:Y:S02]  /*1670*/  FSEL R2, R6, R36, !P0 ;  /* 0x0000002406027208 */ /* 0x000fe40004000000 */
[----:B------:R-:W-:Y:S01]  /*1680*/  FSEL R3, R7, R37, !P0 ;  /* 0x0000002507037208 */ /* 0x000fe20004000000 */
[----:B------:R-:W-:Y:S06]  /*1690*/  BRA `(.L_x_163) ;  /* 0x0000000000b07947 */ /* 0x000fec0003800000 */
.L_x_164:
[----:B------:R-:W-:Y:S01]  /*16a0*/  DADD R4, -RZ, -R20 ;  /* 0x00000000ff047229 */ /* 0x000fe20000000914 */
[----:B------:R-:W0:Y:S01]  /*16b0*/  LDC.64 R2, c[0x0][0xe80] ;  /* 0x0003a000ff027b82 */ /* 0x000e220000000a00 */
[----:B------:R-:W-:Y:S01]  /*16c0*/  DADD R36, -RZ, -R22 ;  /* 0x00000000ff247229 */ /* 0x000fe20000000916 */
[----:B------:R-:W-:Y:S01]  /*16d0*/  UPRMT UR5, UR22, 0x8880, URZ ;  /* 0x0000888016057896 */ /* 0x000fe2000800003f */
[----:B------:R-:W-:Y:S02]  /*16e0*/  DADD R40, -RZ, -R24 ;  /* 0x00000000ff287229 */ /* 0x000fe40000000918 */
[----:B------:R-:W-:Y:S02]  /*16f0*/  DMUL R72, R72, UR26 ;  /* 0x0000001a48487c28 */ /* 0x000fe40008000000 */
[----:B------:R-:W-:Y:S01]  /*1700*/  DMUL R70, R70, UR26 ;  /* 0x0000001a46467c28 */ /* 0x000fe20008000000 */
[----:B------:R-:W-:Y:S02]  /*1710*/  ISETP.NE.AND P0, PT, RZ, UR5, PT ;  /* 0x00000005ff007c0c */ /* 0x000fe4000bf05270 */
[----:B------:R-:W-:-:S02]  /*1720*/  FSEL R6, R20, R4, !P1 ;  /* 0x0000000414067208 */ /* 0x000fc40004800000 */
[----:B------:R-:W-:Y:S01]  /*1730*/  FSEL R7, R21, R5, !P1 ;  /* 0x0000000515077208 */ /* 0x000fe20004800000 */
[----:B------:R-:W-:Y:S01]  /*1740*/  DMUL R4, R60, UR26 ;  /* 0x0000001a3c047c28 */ /* 0x000fe20008000000 */
[----:B------:R-:W-:Y:S02]  /*1750*/  FSEL R38, R22, R36, !P1 ;  /* 0x0000002416267208 */ /* 0x000fe40004800000 */
[----:B------:R-:W-:Y:S02]  /*1760*/  FSEL R39, R23, R37, !P1 ;  /* 0x0000002517277208 */ /* 0x000fe40004800000 */
[----:B------:R-:W-:Y:S01]  /*1770*/  FSEL R42, R24, R40, !P1 ;  /* 0x00000028182a7208 */ /* 0x000fe20004800000 */
[----:B------:R-:W-:Y:S01]  /*1780*/  DFMA R36, R12, UR24, R6 ;  /* 0x000000180c247c2b */ /* 0x000fe20008000006 */
[----:B------:R-:W-:Y:S02]  /*1790*/  FSEL R43, R25, R41, !P1 ;  /* 0x00000029192b7208 */ /* 0x000fe40004800000 */
[----:B------:R-:W-:-:S02]  /*17a0*/  DFMA R40, R14, UR24, R38 ;  /* 0x000000180e287c2b */ /* 0x000fc40008000026 */
[----:B0-----:R-:W-:Y:S02]  /*17b0*/  DADD R2, -R2, 1 ;  /* 0x3ff0000002027429 */ /* 0x001fe40000000100 */
[----:B------:R-:W-:-:S03]  /*17c0*/  DFMA R58, R16, UR24, R42 ;  /* 0x00000018103a7c2b */ /* 0x000fc6000800002a */
[----:B------:R-:W-:Y:S02]  /*17d0*/  FSEL R36, R36, R6, P2 ;  /* 0x0000000624247208 */ /* 0x000fe40001000000 */
[----:B------:R-:W-:Y:S01]  /*17e0*/  FSEL R37, R37, R7, P2 ;  /* 0x0000000725257208 */ /* 0x000fe20001000000 */
[----:B------:R-:W-:Y:S01]  /*17f0*/  DMUL R6, R18, UR26 ;  /* 0x0000001a12067c28 */ /* 0x000fe20008000000 */
[----:B------:R-:W-:Y:S01]  /*1800*/  FSEL R38, R40, R38, P2 ;  /* 0x0000002628267208 */ /* 0x000fe20001000000 */
[C---:B------:R-:W-:Y:S01]  /*1810*/  DFMA R4, R2.reuse, R62, R4 ;  /* 0x0000003e0204722b */ /* 0x040fe20000000004 */
[----:B------:R-:W-:Y:S02]  /*1820*/  FSEL R39, R41, R39, P2 ;  /* 0x0000002729277208 */ /* 0x000fe40001000000 */
[----:B------:R-:W-:Y:S01]  /*1830*/  FSEL R40, R58, R42, P2 ;  /* 0x0000002a3a287208 */ /* 0x000fe20001000000 */
[----:B------:R-:W-:Y:S01]  /*1840*/  DFMA R72, R2, R36, R72 ;  /* 0x000000240248722b */ /* 0x000fe20000000048 */
[----:B------:R-:W-:-:S02]  /*1850*/  FSEL R41, R59, R43, P2 ;  /* 0x0000002b3b297208 */ /* 0x000fc40001000000 */
[----:B------:R-:W-:-:S04]  /*1860*/  DFMA R76, R2, R38, R70 ;  /* 0x00000026024c722b */ /* 0x000fc80000000046 */
[----:B------:R-:W-:Y:S02]  /*1870*/  DFMA R6, R2, R40, R6 ;  /* 0x000000280206722b */ /* 0x000fe40000000006 */
[----:B------:R-:W-:Y:S02]  /*1880*/  DFMA R18, R72, UR26, R36 ;  /* 0x0000001a48127c2b */ /* 0x000fe40008000024 */
[----:B------:R-:W-:Y:S02]  /*1890*/  DFMA R2, R4, UR26, R62 ;  /* 0x0000001a04027c2b */ /* 0x000fe4000800003e */
[----:B------:R-:W-:Y:S01]  /*18a0*/  DFMA R36, R76, UR26, R38 ;  /* 0x0000001a4c247c2b */ /* 0x000fe20008000026 */
[----:B------:R-:W-:Y:S01]  /*18b0*/  IMAD.MOV.U32 R62, RZ, RZ, R4 ;  /* 0x000000ffff3e7224 */ /* 0x000fe200078e0004 */
[----:B------:R-:W-:Y:S01]  /*18c0*/  DFMA R38, R6, UR26, R40 ;  /* 0x0000001a06267c2b */ /* 0x000fe20008000028 */
[----:B------:R-:W-:-:S03]  /*18d0*/  IMAD.MOV.U32 R63, RZ, RZ, R5 ;  /* 0x000000ffff3f7224 */ /* 0x000fc600078e0005 */
[----:B------:R-:W-:Y:S02]  /*18e0*/  FSEL R74, R72, R18, !P0 ;  /* 0x00000012484a7208 */ /* 0x000fe40004000000 */
[----:B------:R-:W-:Y:S02]  /*18f0*/  FSEL R64, R4, R2, !P0 ;  /* 0x0000000204407208 */ /* 0x000fe40004000000 */
[----:B------:R-:W-:Y:S02]  /*1900*/  FSEL R65, R5, R3, !P0 ;  /* 0x0000000305417208 */ /* 0x000fe40004000000 */
[----:B------:R-:W-:Y:S02]  /*1910*/  FSEL R75, R73, R19, !P0 ;  /* 0x00000013494b7208 */ /* 0x000fe40004000000 */
[----:B------:R-:W-:Y:S02]  /*1920*/  FSEL R70, R76, R36, !P0 ;  /* 0x000000244c467208 */ /* 0x000fe40004000000 */
[----:B------:R-:W-:-:S02]  /*1930*/  FSEL R71, R77, R37, !P0 ;  /* 0x000000254d477208 */ /* 0x000fc40004000000 */
[----:B------:R-:W-:Y:S02]  /*1940*/  FSEL R2, R6, R38, !P0 ;  /* 0x0000002606027208 */ /* 0x000fe40004000000 */
[----:B------:R-:W-:-:S07]  /*1950*/  FSEL R3, R7, R39, !P0 ;  /* 0x0000002707037208 */ /* 0x000fce0004000000 */
.L_x_163:
[----:B------:R-:W-:Y:S01]  /*1960*/  ISETP.NE.AND P2, PT, R79, RZ, PT ;  /* 0x000000ff4f00720c */ /* 0x000fe20003f45270 */
[----:B------:R-:W-:Y:S01]  /*1970*/  DFMA R64, R64, -UR18, R8 ;  /* 0x8000001240407c2b */ /* 0x000fe20008000008 */
[----:B------:R-:W-:Y:S01]  /*1980*/  ISETP.NE.AND P1, PT, R80, RZ, PT ;  /* 0x000000ff5000720c */ /* 0x000fe20003f25270 */
[----:B------:R-:W-:Y:S01]  /*1990*/  DFMA R74, R74, -UR18, R12 ;  /* 0x800000124a4a7c2b */ /* 0x000fe2000800000c */
[----:B------:R-:W-:Y:S01]  /*19a0*/  ISETP.NE.U32.AND P0, PT, RZ, UR20, PT ;  /* 0x00000014ff007c0c */ /* 0x000fe2000bf05070 */
[----:B------:R-:W-:Y:S02]  /*19b0*/  DFMA R70, R70, -UR18, R14 ;  /* 0x8000001246467c2b */ /* 0x000fe4000800000e */
[----:B------:R-:W-:Y:S01]  /*19c0*/  DFMA R2, R2, -UR18, R16 ;  /* 0x8000001202027c2b */ /* 0x000fe20008000010 */
[----:B------:R-:W-:-:S05]  /*19d0*/  ISETP.NE.AND.EX P0, PT, RZ, UR21, PT, P0 ;  /* 0x00000015ff007c0c */ /* 0x000fca000bf05300 */
[----:B------:R0:W-:Y:S04]  /*19e0*/  @P2 STG.E.64 desc[UR16][R26.64], R64 ;  /* 0x000000401a002986 */ /* 0x0001e8000c101b10 */
[----:B------:R0:W-:Y:S04]  /*19f0*/  @P1 STG.E.64 desc[UR16][R32.64], R74 ;  /* 0x0000004a20001986 */ /* 0x0001e8000c101b10 */
[----:B------:R0:W-:Y:S04]  /*1a00*/  @P5 STG.E.64 desc[UR16][R46.64], R70 ;  /* 0x000000462e005986 */ /* 0x0001e8000c101b10 */
[----:B------:R0:W-:Y:S01]  /*1a10*/  @P4 STG.E.64 desc[UR16][R52.64], R2 ;  /* 0x0000000234004986 */ /* 0x0001e2000c101b10 */
[----:B------:R-:W-:Y:S05]  /*1a20*/  @!P0 BRA `(.L_x_165) ;  /* 0x0000000000108947 */ /* 0x000fea0003800000 */
[----:B------:R1:W-:Y:S04]  /*1a30*/  @P2 STG.E.64 desc[UR16][R28.64], R10 ;  /* 0x0000000a1c002986 */ /* 0x0003e8000c101b10 */
[----:B------:R1:W-:Y:S04]  /*1a40*/  @P1 STG.E.64 desc[UR16][R34.64], R20 ;  /* 0x0000001422001986 */ /* 0x0003e8000c101b10 */
[----:B------:R1:W-:Y:S04]  /*1a50*/  @P5 STG.E.64 desc[UR16][R48.64], R22 ;  /* 0x0000001630005986 */ /* 0x0003e8000c101b10 */
[----:B------:R1:W-:Y:S02]  /*1a60*/  @P4 STG.E.64 desc[UR16][R54.64], R24 ;  /* 0x0000001836004986 */ /* 0x0003e4000c101b10 */
.L_x_165:
[----:B------:R-:W-:Y:S01]  /*1a70*/  ULEA UR5, UR15, UR4, 0x2 ;  /* 0x000000040f057291 */ /* 0x000fe2000f8e103f */
[----:B------:R2:W-:Y:S03]  /*1a80*/  @P2 STG.E.64 desc[UR16][R30.64], R62 ;  /* 0x0000003e1e002986 */ /* 0x0005e6000c101b10 */
[----:B------:R-:W-:Y:S01]  /*1a90*/  USHF.R.S32.HI UR6, URZ, 0x1f, UR5 ;  /* 0x0000001f3f067899 */ /* 0x000fe20008011405 */
[----:B------:R2:W-:Y:S01]  /*1aa0*/  @P1 STG.E.64 desc[UR16][R44.64], R72 ;  /* 0x000000482c001986 */ /* 0x0005e2000c101b10 */
[----:B------:R-:W-:Y:S02]  /*1ab0*/  UISETP.GT.U32.AND UP0, UPT, UR14, UR5, UPT ;  /* 0x000000050e00728c */ /* 0x000fe4000bf04070 */
[----:B------:R-:W-:Y:S01]  /*1ac0*/  IMAD.U32 R0, RZ, RZ, UR5 ;  /* 0x00000005ff007e24 */ /* 0x000fe2000f8e00ff */
[----:B------:R-:W-:Y:S01]  /*1ad0*/  UMOV UR4, UR5 ;  /* 0x0000000500047c82 */ /* 0x000fe20008000000 */
[----:B------:R2:W-:Y:S01]  /*1ae0*/  @P5 STG.E.64 desc[UR16][R50.64], R76 ;  /* 0x0000004c32005986 */ /* 0x0005e2000c101b10 */
[----:B------:R-:W-:-:S02]  /*1af0*/  UISETP.GT.AND.EX UP0, UPT, UR7, UR6, UPT, UP0 ;  /* 0x000000060700728c */ /* 0x000fc4000bf04300 */
[----:B------:R-:W-:Y:S01]  /*1b00*/  ISETP.LT.AND P1, PT, R0, 0x10000, PT ;  /* 0x000100000000780c */ /* 0x000fe20003f21270 */
[----:B------:R2:W-:Y:S03]  /*1b10*/  @P4 STG.E.64 desc[UR16][R56.64], R6 ;  /* 0x0000000638004986 */ /* 0x0005e6000c101b10 */
[----:B------:R-:W-:-:S13]  /*1b20*/  PLOP3.LUT P0, PT, PT, PT, UP0, 0x80, 0x0 ;  /* 0x000000000000781c */ /* 0x000fda0003f0f008 */
[----:B--2---:R-:W-:Y:S05]  /*1b30*/  @P0 BRA P1, `(.L_x_166) ;  /* 0xffffffe800180947 */ /* 0x004fea000083ffff */
[----:B------:R-:W-:Y:S05]  /*1b40*/  EXIT ;  /* 0x000000000000794d */ /* 0x000fea0003800000 */
.L_x_153:
[----:B------:R-:W0:Y:S02]  /*1b50*/  S2R R2, SR_TID.X ;  /* 0x0000000000027919 */ /* 0x000e240000002100 */
[----:B0-----:R-:W-:-:S03]  /*1b60*/  IMAD.WIDE.U32 R4, R2, 0x4, RZ ;  /* 0x0000000402047825 */ /* 0x001fc600078e00ff */
[----:B------:R-:W-:-:S04]  /*1b70*/  ISETP.GE.U32.AND P0, PT, R4, UR14, PT ;  /* 0x0000000e04007c0c */ /* 0x000fc8000bf06070 */
[----:B------:R-:W-:-:S04]  /*1b80*/  ISETP.GE.AND.EX P0, PT, R5, UR7, PT, P0 ;  /* 0x0000000705007c0c */ /* 0x000fc8000bf06300 */
[----:B------:R-:W-:-:S13]  /*1b90*/  ISETP.GT.U32.OR P0, PT, R2, 0x3fff, P0 ;  /* 0x00003fff0200780c */ /* 0x000fda0000704470 */
[----:B------:R-:W-:Y:S05]  /*1ba0*/  @P0 EXIT ;  /* 0x000000000000094d */ /* 0x000fea0003800000 */
[----:B------:R-:W0:Y:S01]  /*1bb0*/  LDC.64 R44, c[0x0][0xe80] ;  /* 0x0003a000ff2c7b82 */ /* 0x000e220000000a00 */
[----:B------:R-:W-:Y:S01]  /*1bc0*/  BSSY B0, `(.L_x_167) ;  /* 0x0000128000007945 */ /* 0x000fe20003800000 */
[----:B------:R-:W-:Y:S01]  /*1bd0*/  IMAD.MOV.U32 R56, RZ, RZ, R2 ;  /* 0x000000ffff387224 */ /* 0x000fe200078e0002 */
[----:B------:R-:W-:Y:S01]  /*1be0*/  ULDC UR5, c[0x0][0x0] ;  /* 0x0000000000057ab9 */ /* 0x000fe20000000800 */
[----:B------:R-:W-:Y:S01]  /*1bf0*/  IMAD.MOV.U32 R3, RZ, RZ, RZ ;  /* 0x000000ffff037224 */ /* 0x000fe200078e00ff */
[----:B------:R-:W-:Y:S01]  /*1c00*/  ULDC.64 UR24, c[0x0][0xe68] ;  /* 0x00039a0000187ab9 */ /* 0x000fe20000000a00 */
[----:B------:R-:W-:Y:S01]  /*1c10*/  ULDC.64 UR22, c[0x0][0xe60] ;  /* 0x0003980000167ab9 */ /* 0x000fe20000000a00 */
[----:B------:R-:W-:Y:S01]  /*1c20*/  ULDC.U8 UR6, c[0x0][0xe88] ;  /* 0x0003a20000067ab9 */ /* 0x000fe20000000000 */
[----:B------:R-:W-:Y:S01]  /*1c30*/  ULDC.64 UR20, c[0x0][0xe90] ;  /* 0x0003a40000147ab9 */ /* 0x000fe20000000a00 */
[----:B0-----:R-:W-:-:S11]  /*1c40*/  DADD R44, -R44, 1 ;  /* 0x3ff000002c2c7429 */ /* 0x001fd60000000100 */
.L_x_179:
[C---:B0-----:R-:W-:Y:S01]  /*1c50*/  IMAD.SHL.U32 R50, R2.reuse, 0x20, RZ ;  /* 0x0000002002327824 */ /* 0x041fe200078e00ff */
[----:B------:R-:W-:-:S04]  /*1c60*/  SHF.L.U64.HI R0, R2, 0x5, R3 ;  /* 0x0000000502007819 */ /* 0x000fc80000010203 */
[C---:B------:R-:W-:Y:S02]  /*1c70*/  IADD3 R46, P0, R50.reuse, UR8, RZ ;  /* 0x00000008322e7c10 */ /* 0x040fe4000ff1e0ff */
[C---:B------:R-:W-:Y:S02]  /*1c80*/  IADD3 R48, P1, R50.reuse, UR10, RZ ;  /* 0x0000000a32307c10 */ /* 0x040fe4000ff3e0ff */
[----:B------:R-:W-:Y:S02]  /*1c90*/  IADD3 R50, P2, R50, UR12, RZ ;  /* 0x0000000c32327c10 */ /* 0x000fe4000ff5e0ff */
[C---:B------:R-:W-:Y:S02]  /*1ca0*/  IADD3.X R47, R0.reuse, UR9, RZ, P0, !PT ;  /* 0x00000009002f7c10 */ /* 0x040fe400087fe4ff */
[C---:B------:R-:W-:Y:S02]  /*1cb0*/  IADD3.X R49, R0.reuse, UR11, RZ, P1, !PT ;  /* 0x0000000b00317c10 */ /* 0x040fe40008ffe4ff */
[----:B------:R-:W-:Y:S01]  /*1cc0*/  IADD3.X R51, R0, UR13, RZ, P2, !PT ;  /* 0x0000000d00337c10 */ /* 0x000fe200097fe4ff */
[----:B------:R0:W5:Y:S04]  /*1cd0*/  LDG.E.128 R8, desc[UR16][R46.64] ;  /* 0x000000102e087981 */ /* 0x000168000c1e1d00 */
[----:B------:R0:W5:Y:S04]  /*1ce0*/  LDG.E.128 R12, desc[UR16][R46.64+0x10] ;  /* 0x000010102e0c7981 */ /* 0x000168000c1e1d00 */
[----:B------:R0:W5:Y:S04]  /*1cf0*/  LDG.E.128 R32, desc[UR16][R50.64] ;  /* 0x0000001032207981 */ /* 0x000168000c1e1d00 */
[----:B------:R0:W5:Y:S04]  /*1d00*/  LDG.E.128 R28, desc[UR16][R50.64+0x10] ;  /* 0x00001010321c7981 */ /* 0x000168000c1e1d00 */
[----:B------:R0:W5:Y:S04]  /*1d10*/  LDG.E.128 R16, desc[UR16][R48.64] ;  /* 0x0000001030107981 */ /* 0x000168000c1e1d00 */
[----:B------:R0:W5:Y:S01]  /*1d20*/  LDG.E.128 R20, desc[UR16][R48.64+0x10] ;  /* 0x0000101030147981 */ /* 0x000162000c1e1d00 */
        /* <DEDUP_REMOVED lines=32> */
.L_x_170:
[----:B------:R-:W-:Y:S05]  /*1f30*/  BSYNC B1 ;  /* 0x0000000000017941 */ /* 0x000fea0003800000 */
.L_x_169:
[----:B------:R-:W0:Y:S01]  /*1f40*/  MUFU.RCP64H R7, R53 ;  /* 0x0000003500077308 */ /* 0x000e220000001800 */
[----:B------:R-:W-:Y:S01]  /*1f50*/  IMAD.MOV.U32 R6, RZ, RZ, 0x1 ;  /* 0x00000001ff067424 */ /* 0x000fe200078e00ff */
[----:B------:R-:W-:Y:S01]  /*1f60*/  ULDC.S8 UR4, c[0x0][0xe89] ;  /* 0x0003a24000047ab9 */ /* 0x000fe20000000200 */
[----:B------:R-:W-:Y:S01]  /*1f70*/  DSETP.NEU.AND P5, PT, RZ, UR22, PT ;  /* 0x00000016ff007e2a */ /* 0x000fe2000bfad000 */
[----:B------:R-:W-:Y:S01]  /*1f80*/  ISETP.NE.AND P1, PT, RZ, UR4, PT ;  /* 0x00000004ff007c0c */ /* 0x000fe2000bf25270 */
[----:B------:R-:W-:Y:S01]  /*1f90*/  DMUL R32, R32, UR24 ;  /* 0x0000001820207c28 */ /* 0x000fe20008000000 */
[----:B------:R-:W-:Y:S01]  /*1fa0*/  ULDC.S8 UR4, c[0x0][0xe8a] ;  /* 0x0003a28000047ab9 */ /* 0x000fe20000000200 */
[----:B------:R-:W-:Y:S01]  /*1fb0*/  FSETP.GEU.AND P6, PT, |R19|, 6.5827683646048100446e-37, PT ;  /* 0x036000001300780b */ /* 0x000fe20003fce200 */
[----:B------:R-:W-:Y:S01]  /*1fc0*/  BSSY B1, `(.L_x_171) ;  /* 0x0000021000017945 */ /* 0x000fe20003800000 */
[----:B------:R-:W-:Y:S01]  /*1fd0*/  ISETP.NE.AND P2, PT, RZ, UR4, PT ;  /* 0x00000004ff007c0c */ /* 0x000fe2000bf45270 */
        /* <DEDUP_REMOVED lines=8> */
[----:B------:R-:W-:-:S06]  /*2060*/  DFMA R24, R6, R24, R6 ;  /* 0x000000180618722b */ /* 0x000fcc0000000006 */
[----:B------:R-:W-:Y:S02]  /*2070*/  FSEL R16, R4, R16, P5 ;  /* 0x0000001004107208 */ /* 0x000fe40002800000 */
[----:B------:R-:W-:Y:S01]  /*2080*/  DMUL R6, R24, R18 ;  /* 0x0000001218067228 */ /* 0x000fe20000000000 */
[----:B------:R-:W-:-:S06]  /*2090*/  FSEL R17, R5, R17, P5 ;  /* 0x0000001105117208 */ /* 0x000fcc0002800000 */
[----:B------:R-:W-:Y:S02]  /*20a0*/  DFMA R32, R44, R16, R32 ;  /* 0x000000102c20722b */ /* 0x000fe40000000020 */
[----:B------:R-:W-:-:S08]  /*20b0*/  DFMA R4, -R52, R6, R18 ;  /* 0x000000063404722b */ /* 0x000fd00000000112 */
[----:B------:R-:W-:Y:S01]  /*20c0*/  DFMA R4, R24, R4, R6 ;  /* 0x000000041804722b */ /* 0x000fe20000000006 */
[----:B------:R-:W-:Y:S02]  /*20d0*/  FSEL R24, R32, R16, !P2 ;  /* 0x0000001020187208 */ /* 0x000fe40005000000 */
[----:B------:R-:W-:-:S07]  /*20e0*/  FSEL R25, R33, R17, !P2 ;  /* 0x0000001121197208 */ /* 0x000fce0005000000 */
[----:B------:R-:W-:Y:S01]  /*20f0*/  FFMA R0, RZ, R53, R5 ;  /* 0x00000035ff007223 */ /* 0x000fe20000000005 */
[----:B------:R-:W-:Y:S01]  /*2100*/  DFMA R6, R24, UR24, R16 ;  /* 0x0000001818067c2b */ /* 0x000fe20008000010 */
[----:B------:R-:W-:-:S03]  /*2110*/  IMAD.MOV.U32 R16, RZ, RZ, R2 ;  /* 0x000000ffff107224 */ /* 0x000fc600078e0002 */
[----:B------:R-:W-:Y:S01]  /*2120*/  FSETP.GT.AND P3, PT, |R0|, 1.469367938527859385e-39, PT ;  /* 0x001000000000780b */ /* 0x000fe20003f64200 */
[----:B------:R-:W-:-:S05]  /*2130*/  IMAD.MOV.U32 R17, RZ, RZ, R3 ;  /* 0x000000ffff117224 */ /* 0x000fca00078e0003 */
[----:B------:R-:W-:Y:S02]  /*2140*/  FSEL R32, R24, R6, !P0 ;  /* 0x0000000618207208 */ /* 0x000fe40004000000 */
[----:B------:R-:W-:-:S05]  /*2150*/  FSEL R33, R25, R7, !P0 ;  /* 0x0000000719217208 */ /* 0x000fca0004000000 */
[----:B------:R-:W-:Y:S05]  /*2160*/  @P3 BRA P6, `(.L_x_172) ;  /* 0x0000000000183947 */ /* 0x000fea0003000000 */
[----:B------:R-:W-:Y:S01]  /*2170*/  IMAD.MOV.U32 R36, RZ, RZ, R18 ;  /* 0x000000ffff247224 */ /* 0x000fe200078e0012 */
[----:B------:R-:W-:Y:S01]  /*2180*/  MOV R0, 0x21d0 ;  /* 0x000021d000007802 */ /* 0x000fe20000000f00 */
[----:B------:R-:W-:Y:S02]  /*2190*/  IMAD.MOV.U32 R37, RZ, RZ, R19 ;  /* 0x000000ffff257224 */ /* 0x000fe400078e0013 */
[----:B------:R-:W-:Y:S02]  /*21a0*/  IMAD.MOV.U32 R2, RZ, RZ, R52 ;  /* 0x000000ffff027224 */ /* 0x000fe400078e0034 */
[----:B------:R-:W-:-:S07]  /*21b0*/  IMAD.MOV.U32 R3, RZ, RZ, R53 ;  /* 0x000000ffff037224 */ /* 0x000fce00078e0035 */
[----:B------:R-:W-:Y:S05]  /*21c0*/  CALL.REL.NOINC `($__internal_1_$__cuda_sm20_div_rn_f64_full) ;  /* 0x0000000c00247944 */ /* 0x000fea0003c00000 */
.L_x_172:
[----:B------:R-:W-:Y:S05]  /*21d0*/  BSYNC B1 ;  /* 0x0000000000017941 */ /* 0x000fea0003800000 */
.L_x_171:
[----:B------:R-:W0:Y:S01]  /*21e0*/  MUFU.RCP64H R7, R53 ;  /* 0x0000003500077308 */ /* 0x000e220000001800 */
[----:B------:R-:W-:Y:S01]  /*21f0*/  IMAD.MOV.U32 R6, RZ, RZ, 0x1 ;  /* 0x00000001ff067424 */ /* 0x000fe200078e00ff */
[----:B------:R-:W-:Y:S01]  /*2200*/  DMUL R34, R34, UR24 ;  /* 0x0000001822227c28 */ /* 0x000fe20008000000 */
[----:B------:R-:W-:Y:S01]  /*2210*/  FSETP.GEU.AND P6, PT, |R21|, 6.5827683646048100446e-37, PT ;  /* 0x036000001500780b */ /* 0x000fe20003fce200 */
[----:B------:R-:W-:Y:S03]  /*2220*/  BSSY B1, `(.L_x_173) ;  /* 0x0000023000017945 */ /* 0x000fe60003800000 */
        /* <DEDUP_REMOVED lines=10> */
[----:B------:R-:W-:Y:S01]  /*22d0*/  FSEL R19, R3, R7, P5 ;  /* 0x0000000703137208 */ /* 0x000fe20002800000 */
[----:B------:R-:W-:-:S05]  /*22e0*/  DMUL R2, R26, R20 ;  /* 0x000000141a027228 */ /* 0x000fca0000000000 */
[----:B------:R-:W-:-:S03]  /*22f0*/  DFMA R34, R44, R18, R34 ;  /* 0x000000122c22722b */ /* 0x000fc60000000022 */
[----:B------:R-:W-:-:S07]  /*2300*/  DFMA R6, -R52, R2, R20 ;  /* 0x000000023406722b */ /* 0x000fce0000000114 */
[----:B------:R-:W-:Y:S01]  /*2310*/  FSEL R37, R34, R18, !P2 ;  /* 0x0000001222257208 */ /* 0x000fe20005000000 */
[----:B------:R-:W-:Y:S01]  /*2320*/  DFMA R2, R26, R6, R2 ;  /* 0x000000061a02722b */ /* 0x000fe20000000002 */
[----:B------:R-:W-:-:S03]  /*2330*/  FSEL R27, R35, R19, !P2 ;  /* 0x00000013231b7208 */ /* 0x000fc60005000000 */
[----:B------:R-:W-:-:S06]  /*2340*/  IMAD.MOV.U32 R26, RZ, RZ, R37 ;  /* 0x000000ffff1a7224 */ /* 0x000fcc00078e0025 */
        /* <DEDUP_REMOVED lines=16> */
.L_x_174:
[----:B------:R-:W-:Y:S05]  /*2450*/  BSYNC B1 ;  /* 0x0000000000017941 */ /* 0x000fea0003800000 */
.L_x_173:
        /* <DEDUP_REMOVED lines=21> */
[----:B------:R-:W-:-:S06]  /*25b0*/  FSEL R29, R29, R21, !P2 ;  /* 0x000000151d1d7208 */ /* 0x000fcc0005000000 */
[----:B------:R-:W-:Y:S01]  /*25c0*/  DFMA R6, R28, UR24, R20 ;  /* 0x000000181c067c2b */ /* 0x000fe20008000014 */
[----:B------:R-:W-:Y:S02]  /*25d0*/  IMAD.MOV.U32 R20, RZ, RZ, R2 ;  /* 0x000000ffff147224 */ /* 0x000fe400078e0002 */
[----:B------:R-:W-:Y:S01]  /*25e0*/  FFMA R0, RZ, R53, R5 ;  /* 0x00000035ff007223 */ /* 0x000fe20000000005 */
[----:B------:R-:W-:-:S04]  /*25f0*/  IMAD.MOV.U32 R21, RZ, RZ, R3 ;  /* 0x000000ffff157224 */ /* 0x000fc800078e0003 */
        /* <DEDUP_REMOVED lines=10> */
.L_x_176:
[----:B------:R-:W-:Y:S05]  /*26a0*/  BSYNC B1 ;  /* 0x0000000000017941 */ /* 0x000fea0003800000 */
.L_x_175:
[----:B------:R-:W-:Y:S01]  /*26b0*/  DADD R2, -RZ, -R4 ;  /* 0x00000000ff027229 */ /* 0x000fe20000000904 */
[----:B------:R-:W-:Y:S01]  /*26c0*/  IMAD.MOV.U32 R22, RZ, RZ, R4 ;  /* 0x000000ffff167224 */ /* 0x000fe200078e0004 */
[----:B------:R-:W-:Y:S01]  /*26d0*/  DMUL R30, R30, UR24 ;  /* 0x000000181e1e7c28 */ /* 0x000fe20008000000 */
[----:B------:R-:W-:-:S07]  /*26e0*/  IMAD.MOV.U32 R23, RZ, RZ, R5 ;  /* 0x000000ffff177224 */ /* 0x000fce00078e0005 */
        /* <DEDUP_REMOVED lines=12> */
.L_x_168:
        /* <DEDUP_REMOVED lines=45> */
.L_x_178:
[----:B------:R-:W-:Y:S01]  /*2a80*/  DADD R4, -RZ, -R20 ;  /* 0x00000000ff047229 */ /* 0x000fe20000000914 */
[----:B------:R-:W-:Y:S01]  /*2a90*/  UPRMT UR4, UR6, 0x8880, URZ ;  /* 0x0000888006047896 */ /* 0x000fe2000800003f */
[----:B------:R-:W-:Y:S02]  /*2aa0*/  DADD R2, -RZ, -R18 ;  /* 0x00000000ff027229 */ /* 0x000fe40000000912 */
[----:B------:R-:W-:Y:S02]  /*2ab0*/  DADD R6, -RZ, -R22 ;  /* 0x00000000ff067229 */ /* 0x000fe40000000916 */
[----:B------:R-:W-:Y:S01]  /*2ac0*/  DMUL R28, R28, UR24 ;  /* 0x000000181c1c7c28 */ /* 0x000fe20008000000 */
[----:B------:R-:W-:Y:S01]  /*2ad0*/  ISETP.NE.AND P0, PT, RZ, UR4, PT ;  /* 0x00000004ff007c0c */ /* 0x000fe2000bf05270 */
[----:B------:R-:W-:Y:S02]  /*2ae0*/  DMUL R26, R34, UR24 ;  /* 0x00000018221a7c28 */ /* 0x000fe40008000000 */
[----:B------:R-:W-:Y:S01]  /*2af0*/  FSEL R36, R20, R4, !P1 ;  /* 0x0000000414247208 */ /* 0x000fe20004800000 */
[----:B------:R-:W-:Y:S01]  /*2b00*/  DMUL R30, R30, UR24 ;  /* 0x000000181e1e7c28 */ /* 0x000fe20008000000 */
[----:B------:R-:W-:Y:S01]  /*2b10*/  FSEL R37, R21, R5, !P1 ;  /* 0x0000000515257208 */ /* 0x000fe20004800000 */
[----:B------:R-:W-:Y:S01]  /*2b20*/  DMUL R4, R32, UR24 ;  /* 0x0000001820047c28 */ /* 0x000fe20008000000 */
[----:B------:R-:W-:-:S02]  /*2b30*/  FSEL R2, R18, R2, !P1 ;  /* 0x0000000212027208 */ /* 0x000fc40004800000 */
[----:B------:R-:W-:Y:S02]  /*2b40*/  FSEL R3, R19, R3, !P1 ;  /* 0x0000000313037208 */ /* 0x000fe40004800000 */
[----:B------:R-:W-:Y:S01]  /*2b50*/  FSEL R40, R22, R6, !P1 ;  /* 0x0000000616287208 */ /* 0x000fe20004800000 */
[----:B------:R-:W-:Y:S01]  /*2b60*/  DFMA R38, R12, UR22, R36 ;  /* 0x000000160c267c2b */ /* 0x000fe20008000024 */
[----:B------:R-:W-:Y:S01]  /*2b70*/  FSEL R41, R23, R7, !P1 ;  /* 0x0000000717297208 */ /* 0x000fe20004800000 */
[----:B------:R-:W-:Y:S02]  /*2b80*/  DFMA R4, R44, R24, R4 ;  /* 0x000000182c04722b */ /* 0x000fe40000000004 */
[----:B------:R-:W-:-:S03]  /*2b90*/  DFMA R6, R10, UR22, R2 ;  /* 0x000000160a067c2b */ /* 0x000fc60008000002 */
[----:B------:R-:W-:-:S03]  /*2ba0*/  DFMA R42, R14, UR22, R40 ;  /* 0x000000160e2a7c2b */ /* 0x000fc60008000028 */
[----:B------:R-:W-:Y:S02]  /*2bb0*/  FSEL R32, R38, R36, P2 ;  /* 0x0000002426207208 */ /* 0x000fe40001000000 */
[----:B------:R-:W-:Y:S02]  /*2bc0*/  FSEL R33, R39, R37, P2 ;  /* 0x0000002527217208 */ /* 0x000fe40001000000 */
[----:B------:R-:W-:Y:S02]  /*2bd0*/  FSEL R6, R6, R2, P2 ;  /* 0x0000000206067208 */ /* 0x000fe40001000000 */
[----:B------:R-:W-:Y:S01]  /*2be0*/  FSEL R7, R7, R3, P2 ;  /* 0x0000000307077208 */ /* 0x000fe20001000000 */
[----:B------:R-:W-:Y:S01]  /*2bf0*/  DFMA R2, R4, UR24, R24 ;  /* 0x0000001804027c2b */ /* 0x000fe20008000018 */
[----:B------:R-:W-:Y:S01]  /*2c00*/  FSEL R36, R42, R40, P2 ;  /* 0x000000282a247208 */ /* 0x000fe20001000000 */
[----:B------:R-:W-:Y:S01]  /*2c10*/  DFMA R28, R44, R32, R28 ;  /* 0x000000202c1c722b */ /* 0x000fe2000000001c */
[----:B------:R-:W-:-:S02]  /*2c20*/  FSEL R37, R43, R41, P2 ;  /* 0x000000292b257208 */ /* 0x000fc40001000000 */
[----:B------:R-:W-:-:S04]  /*2c30*/  DFMA R26, R44, R6, R26 ;  /* 0x000000062c1a722b */ /* 0x000fc8000000001a */
[----:B------:R-:W-:Y:S02]  /*2c40*/  DFMA R30, R44, R36, R30 ;  /* 0x000000242c1e722b */ /* 0x000fe4000000001e */
[----:B------:R-:W-:Y:S02]  /*2c50*/  DFMA R24, R28, UR24, R32 ;  /* 0x000000181c187c2b */ /* 0x000fe40008000020 */
[----:B------:R-:W-:Y:S01]  /*2c60*/  DFMA R6, R26, UR24, R6 ;  /* 0x000000181a067c2b */ /* 0x000fe20008000006 */
[----:B------:R-:W-:Y:S02]  /*2c70*/  FSEL R32, R4, R2, !P0 ;  /* 0x0000000204207208 */ /* 0x000fe40004000000 */
[----:B------:R-:W-:Y:S01]  /*2c80*/  FSEL R33, R5, R3, !P0 ;  /* 0x0000000305217208 */ /* 0x000fe20004000000 */
[----:B------:R-:W-:-:S04]  /*2c90*/  DFMA R36, R30, UR24, R36 ;  /* 0x000000181e247c2b */ /* 0x000fc80008000024 */
[----:B------:R-:W-:Y:S01]  /*2ca0*/  FSEL R54, R28, R24, !P0 ;  /* 0x000000181c367208 */ /* 0x000fe20004000000 */
[----:B------:R-:W-:Y:S01]  /*2cb0*/  IMAD.MOV.U32 R24, RZ, RZ, R4 ;  /* 0x000000ffff187224 */ /* 0x000fe200078e0004 */
[----:B------:R-:W-:Y:S01]  /*2cc0*/  FSEL R55, R29, R25, !P0 ;  /* 0x000000191d377208 */ /* 0x000fe20004000000 */
[----:B------:R-:W-:Y:S01]  /*2cd0*/  IMAD.MOV.U32 R25, RZ, RZ, R5 ;  /* 0x000000ffff197224 */ /* 0x000fe200078e0005 */
[----:B------:R-:W-:Y:S02]  /*2ce0*/  FSEL R34, R26, R6, !P0 ;  /* 0x000000061a227208 */ /* 0x000fe40004000000 */
[----:B------:R-:W-:Y:S02]  /*2cf0*/  FSEL R35, R27, R7, !P0 ;  /* 0x000000071b237208 */ /* 0x000fe40004000000 */
[----:B------:R-:W-:Y:S02]  /*2d00*/  FSEL R2, R30, R36, !P0 ;  /* 0x000000241e027208 */ /* 0x000fe40004000000 */
[----:B------:R-:W-:-:S07]  /*2d10*/  FSEL R3, R31, R37, !P0 ;  /* 0x000000251f037208 */ /* 0x000fce0004000000 */
.L_x_177:
[----:B------:R-:W-:Y:S01]  /*2d20*/  DFMA R34, R34, -UR18, R10 ;  /* 0x8000001222227c2b */ /* 0x000fe2000800000a */
[----:B------:R-:W-:Y:S01]  /*2d30*/  VIADD R56, R56, UR5 ;  /* 0x0000000538387c36 */ /* 0x000fe20008000000 */
[----:B------:R-:W-:Y:S02]  /*2d40*/  DFMA R32, R32, -UR18, R8 ;  /* 0x8000001220207c2b */ /* 0x000fe40008000008 */
[----:B------:R-:W-:Y:S02]  /*2d50*/  DFMA R14, R2, -UR18, R14 ;  /* 0x80000012020e7c2b */ /* 0x000fe4000800000e */
[----:B------:R-:W-:Y:S01]  /*2d60*/  DFMA R12, R54, -UR18, R12 ;  /* 0x80000012360c7c2b */ /* 0x000fe2000800000c */
[C---:B------:R-:W-:Y:S01]  /*2d70*/  IMAD.WIDE.U32 R2, R56.reuse, 0x4, RZ ;  /* 0x0000000438027825 */ /* 0x040fe200078e00ff */
[----:B------:R-:W-:Y:S01]  /*2d80*/  ISETP.LT.U32.AND P1, PT, R56, 0x4000, PT ;  /* 0x000040003800780c */ /* 0x000fe20003f21070 */
[----:B------:R0:W-:Y:S01]  /*2d90*/  STG.E.128 desc[UR16][R46.64], R32 ;  /* 0x000000202e007986 */ /* 0x0001e2000c101d10 */
[----:B------:R-:W-:-:S03]  /*2da0*/  ISETP.GE.U32.AND P0, PT, R2, UR14, PT ;  /* 0x0000000e02007c0c */ /* 0x000fc6000bf06070 */
[----:B------:R0:W-:Y:S01]  /*2db0*/  STG.E.128 desc[UR16][R46.64+0x10], R12 ;  /* 0x0000100c2e007986 */ /* 0x0001e2000c101d10 */
[----:B------:R-:W-:Y:S01]  /*2dc0*/  IMAD.MOV.U32 R2, RZ, RZ, R56 ;  /* 0x000000ffff027224 */ /* 0x000fe200078e0038 */
[----:B------:R-:W-:Y:S02]  /*2dd0*/  ISETP.GE.AND.EX P0, PT, R3, UR7, PT, P0 ;  /* 0x0000000703007c0c */ /* 0x000fe4000bf06300 */
[----:B------:R0:W-:Y:S01]  /*2de0*/  @P4 STG.E.128 desc[UR16][R48.64], R16 ;  /* 0x0000001030004986 */ /* 0x0001e2000c101d10 */
[----:B------:R-:W-:-:S03]  /*2df0*/  IMAD.MOV.U32 R3, RZ, RZ, RZ ;  /* 0x000000ffff037224 */ /* 0x000fc600078e00ff */
[----:B------:R0:W-:Y:S04]  /*2e00*/  @P4 STG.E.128 desc[UR16][R48.64+0x10], R20 ;  /* 0x0000101430004986 */ /* 0x0001e8000c101d10 */
[----:B------:R0:W-:Y:S04]  /*2e10*/  STG.E.128 desc[UR16][R50.64], R24 ;  /* 0x0000001832007986 */ /* 0x0001e8000c101d10 */
[----:B------:R0:W-:Y:S01]  /*2e20*/  STG.E.128 desc[UR16][R50.64+0x10], R28 ;  /* 0x0000101c32007986 */ /* 0x0001e2000c101d10 */
[----:B------:R-:W-:Y:S05]  /*2e30*/  @!P0 BRA P1, `(.L_x_179) ;  /* 0xffffffec00848947 */ /* 0x000fea000083ffff */
[----:B------:R-:W-:Y:S05]  /*2e40*/  BSYNC B0 ;  /* 0x0000000000007941 */ /* 0x000fea0003800000 */
.L_x_167:
[----:B------:R-:W-:Y:S05]  /*2e50*/  EXIT ;  /* 0x000000000000794d */ /* 0x000fea0003800000 */
        .weak           $__internal_1_$__cuda_sm20_div_rn_f64_full
        .type           $__internal_1_$__cuda_sm20_div_rn_f64_full,@function
        .size           $__internal_1_$__cuda_sm20_div_rn_f64_full,(.L_x_194 - $__internal_1_$__cuda_sm20_div_rn_f64_full)
$__internal_1_$__cuda_sm20_div_rn_f64_full:
[----:B------:R-:W-:Y:S01]  /*2e60*/  LOP3.LUT R38, R3, 0x7ff00000, RZ, 0xc0, !PT ;  /* 0x7ff0000003267812 */ /* 0x000fe200078ec0ff */
[----:B------:R-:W-:Y:S01]  /*2e70*/  IMAD.MOV.U32 R42, RZ, RZ, 0x1ca00000 ;  /* 0x1ca00000ff2a7424 */ /* 0x000fe200078e00ff */
[----:B------:R-:W-:Y:S01]  /*2e80*/  LOP3.LUT R39, R37, 0x7ff00000, RZ, 0xc0, !PT ;  /* 0x7ff0000025277812 */ /* 0x000fe200078ec0ff */
[----:B------:R-:W-:Y:S01]  /*2e90*/  IMAD.MOV.U32 R6, RZ, RZ, R36 ;  /* 0x000000ffff067224 */ /* 0x000fe200078e0024 */
[----:B------:R-:W-:Y:S02]  /*2ea0*/  BSSY B2, `(.L_x_180) ;  /* 0x0000053000027945 */ /* 0x000fe40003800000 */
[----:B------:R-:W-:Y:S01]  /*2eb0*/  ISETP.GE.U32.AND P3, PT, R39, R38, PT ;  /* 0x000000262700720c */ /* 0x000fe20003f66070 */
[----:B------:R-:W-:-:S03]  /*2ec0*/  IMAD.MOV.U32 R43, RZ, RZ, R39 ;  /* 0x000000ffff2b7224 */ /* 0x000fc600078e0027 */
[----:B------:R-:W-:Y:S02]  /*2ed0*/  SEL R7, R42, 0x63400000, !P3 ;  /* 0x634000002a077807 */ /* 0x000fe40005800000 */
[----:B------:R-:W-:Y:S02]  /*2ee0*/  FSETP.GEU.AND P3, PT, |R37|, 1.469367938527859385e-39, PT ;  /* 0x001000002500780b */ /* 0x000fe40003f6e200 */
[----:B------:R-:W-:-:S11]  /*2ef0*/  LOP3.LUT R7, R7, 0x800fffff, R37, 0xf8, !PT ;  /* 0x800fffff07077812 */ /* 0x000fd600078ef825 */
[----:B------:R-:W-:Y:S01]  /*2f00*/  @!P3 LOP3.LUT R4, R3, 0x7ff00000, RZ, 0xc0, !PT ;  /* 0x7ff000000304b812 */ /* 0x000fe200078ec0ff */
[----:B------:R-:W-:-:S03]  /*2f10*/  @!P3 IMAD.MOV.U32 R40, RZ, RZ, RZ ;  /* 0x000000ffff28b224 */ /* 0x000fc600078e00ff */
[----:B------:R-:W-:Y:S02]  /*2f20*/  @!P3 ISETP.GE.U32.AND P6, PT, R39, R4, PT ;  /* 0x000000042700b20c */ /* 0x000fe40003fc6070 */
[C---:B------:R-:W-:Y:S02]  /*2f30*/  LOP3.LUT R4, R3.reuse, 0x800fffff, RZ, 0xc0, !PT ;  /* 0x800fffff03047812 */ /* 0x040fe400078ec0ff */
[----:B------:R-:W-:Y:S02]  /*2f40*/  @!P3 SEL R41, R42, 0x63400000, !P6 ;  /* 0x634000002a29b807 */ /* 0x000fe40007000000 */
[----:B------:R-:W-:Y:S02]  /*2f50*/  FSETP.GEU.AND P6, PT, |R3|, 1.469367938527859385e-39, PT ;  /* 0x001000000300780b */ /* 0x000fe40003fce200 */
[----:B------:R-:W-:Y:S02]  /*2f60*/  @!P3 LOP3.LUT R41, R41, 0x80000000, R37, 0xf8, !PT ;  /* 0x800000002929b812 */ /* 0x000fe400078ef825 */
[----:B------:R-:W-:Y:S01]  /*2f70*/  LOP3.LUT R5, R4, 0x3ff00000, RZ, 0xfc, !PT ;  /* 0x3ff0000004057812 */ /* 0x000fe200078efcff */
[----:B------:R-:W-:Y:S01]  /*2f80*/  IMAD.MOV.U32 R4, RZ, RZ, R2 ;  /* 0x000000ffff047224 */ /* 0x000fe200078e0002 */
[----:B------:R-:W-:-:S06]  /*2f90*/  @!P3 LOP3.LUT R41, R41, 0x100000, RZ, 0xfc, !PT ;  /* 0x001000002929b812 */ /* 0x000fcc00078efcff */
[----:B------:R-:W-:Y:S02]  /*2fa0*/  @!P3 DFMA R6, R6, 2, -R40 ;  /* 0x400000000606b82b */ /* 0x000fe40000000828 */
[----:B------:R-:W-:Y:S01]  /*2fb0*/  @!P6 DMUL R4, R2, 8.98846567431157953865e+307 ;  /* 0x7fe000000204e828 */ /* 0x000fe20000000000 */
[----:B------:R-:W-:-:S05]  /*2fc0*/  IMAD.MOV.U32 R40, RZ, RZ, 0x1 ;  /* 0x00000001ff287424 */ /* 0x000fca00078e00ff */
[----:B------:R-:W0:Y:S02]  /*2fd0*/  MUFU.RCP64H R41, R5 ;  /* 0x0000000500297308 */ /* 0x000e240000001800 */
[----:B------:R-:W-:Y:S02]  /*2fe0*/  @!P3 LOP3.LUT R43, R7, 0x7ff00000, RZ, 0xc0, !PT ;  /* 0x7ff00000072bb812 */ /* 0x000fe400078ec0ff */
[----:B------:R-:W-:Y:S01]  /*2ff0*/  @!P6 LOP3.LUT R38, R5, 0x7ff00000, RZ, 0xc0, !PT ;  /* 0x7ff000000526e812 */ /* 0x000fe200078ec0ff */
[----:B0-----:R-:W-:-:S08]  /*3000*/  DFMA R66, R40, -R4, 1 ;  /* 0x3ff000002842742b */ /* 0x001fd00000000804 */
[----:B------:R-:W-:-:S08]  /*3010*/  DFMA R66, R66, R66, R66 ;  /* 0x000000424242722b */ /* 0x000fd00000000042 */
[----:B------:R-:W-:-:S08]  /*3020*/  DFMA R40, R40, R66, R40 ;  /* 0x000000422828722b */ /* 0x000fd00000000028 */
[----:B------:R-:W-:-:S08]  /*3030*/  DFMA R66, R40, -R4, 1 ;  /* 0x3ff000002842742b */ /* 0x000fd00000000804 */
[----:B------:R-:W-:-:S08]  /*3040*/  DFMA R40, R40, R66, R40 ;  /* 0x000000422828722b */ /* 0x000fd00000000028 */
[----:B------:R-:W-:-:S08]  /*3050*/  DMUL R66, R40, R6 ;  /* 0x0000000628427228 */ /* 0x000fd00000000000 */
[----:B------:R-:W-:-:S08]  /*3060*/  DFMA R68, R66, -R4, R6 ;  /* 0x800000044244722b */ /* 0x000fd00000000006 */
[----:B------:R-:W-:Y:S01]  /*3070*/  DFMA R40, R40, R68, R66 ;  /* 0x000000442828722b */ /* 0x000fe20000000042 */
[----:B------:R-:W-:Y:S02]  /*3080*/  VIADD R66, R43, 0xffffffff ;  /* 0xffffffff2b427836 */ /* 0x000fe40000000000 */
[----:B------:R-:W-:-:S03]  /*3090*/  VIADD R67, R38, 0xffffffff ;  /* 0xffffffff26437836 */ /* 0x000fc60000000000 */
[----:B------:R-:W-:-:S04]  /*30a0*/  ISETP.GT.U32.AND P3, PT, R66, 0x7feffffe, PT ;  /* 0x7feffffe4200780c */ /* 0x000fc80003f64070 */
[----:B------:R-:W-:-:S13]  /*30b0*/  ISETP.GT.U32.OR P3, PT, R67, 0x7feffffe, P3 ;  /* 0x7feffffe4300780c */ /* 0x000fda0001f64470 */
[----:B------:R-:W-:Y:S05]  /*30c0*/  @P3 BRA `(.L_x_181) ;  /* 0x00000000006c3947 */ /* 0x000fea0003800000 */
[----:B------:R-:W-:Y:S01]  /*30d0*/  LOP3.LUT R36, R3, 0x7ff00000, RZ, 0xc0, !PT ;  /* 0x7ff0000003247812 */ /* 0x000fe200078ec0ff */
[----:B------:R-:W-:-:S03]  /*30e0*/  IMAD.MOV.U32 R38, RZ, RZ, RZ ;  /* 0x000000ffff267224 */ /* 0x000fc600078e00ff */
[CC--:B------:R-:W-:Y:S02]  /*30f0*/  ISETP.GE.U32.AND P3, PT, R39.reuse, R36.reuse, PT ;  /* 0x000000242700720c */ /* 0x0c0fe40003f66070 */
[----:B------:R-:W-:Y:S02]  /*3100*/  VIADDMNMX R36, R39, -R36, 0xb9600000, !PT ;  /* 0xb960000027247446 */ /* 0x000fe40007800924 */
[----:B------:R-:W-:Y:S02]  /*3110*/  SEL R42, R42, 0x63400000, !P3 ;  /* 0x634000002a2a7807 */ /* 0x000fe40005800000 */
[----:B------:R-:W-:-:S05]  /*3120*/  VIMNMX R37, R36, 0x46a00000, PT ;  /* 0x46a0000024257848 */ /* 0x000fca0003fe0100 */
        /* <DEDUP_REMOVED lines=12> */
[----:B------:R-:W-:Y:S01]  /*31f0*/  DMUL.RP R38, R40, R38 ;  /* 0x0000002628267228 */ /* 0x000fe20000008000 */
[----:B------:R-:W-:-:S06]  /*3200*/  IMAD.MOV.U32 R2, RZ, RZ, RZ ;  /* 0x000000ffff027224 */ /* 0x000fcc00078e00ff */
[----:B------:R-:W-:-:S03]  /*3210*/  DFMA R2, R66, -R2, R40 ;  /* 0x800000024202722b */ /* 0x000fc60000000028 */
[----:B------:R-:W-:-:S03]  /*3220*/  LOP3.LUT R7, R39, R7, RZ, 0x3c, !PT ;  /* 0x0000000727077212 */ /* 0x000fc600078e3cff */
[----:B------:R-:W-:-:S04]  /*3230*/  IADD3 R2, -R36, -0x43300000, RZ ;  /* 0xbcd0000024027810 */ /* 0x000fc80007ffe1ff */
[----:B------:R-:W-:-:S04]  /*3240*/  FSETP.NEU.AND P3, PT, |R3|, R2, PT ;  /* 0x000000020300720b */ /* 0x000fc80003f6d200 */
[----:B------:R-:W-:Y:S02]  /*3250*/  FSEL R66, R38, R66, !P3 ;  /* 0x0000004226427208 */ /* 0x000fe40005800000 */
[----:B------:R-:W-:Y:S01]  /*3260*/  FSEL R67, R7, R67, !P3 ;  /* 0x0000004307437208 */ /* 0x000fe20005800000 */
[----:B------:R-:W-:Y:S06]  /*3270*/  BRA `(.L_x_182) ;  /* 0x0000000000547947 */ /* 0x000fec0003800000 */
.L_x_181:
        /* <DEDUP_REMOVED lines=13> */
[----:B------:R-:W-:Y:S02]  /*3350*/  @P3 IMAD.MOV.U32 R66, RZ, RZ, RZ ;  /* 0x000000ffff423224 */ /* 0x000fe400078e00ff */
[----:B------:R-:W-:Y:S01]  /*3360*/  @P3 IMAD.MOV.U32 R67, RZ, RZ, R2 ;  /* 0x000000ffff433224 */ /* 0x000fe200078e0002 */
[----:B------:R-:W-:Y:S06]  /*3370*/  BRA `(.L_x_182) ;  /* 0x0000000000147947 */ /* 0x000fec0003800000 */
.L_x_184:
[----:B------:R-:W-:Y:S01]  /*3380*/  LOP3.LUT R67, R3, 0x80000, RZ, 0xfc, !PT ;  /* 0x0008000003437812 */ /* 0x000fe200078efcff */
[----:B------:R-:W-:Y:S01]  /*3390*/  IMAD.MOV.U32 R66, RZ, RZ, R2 ;  /* 0x000000ffff427224 */ /* 0x000fe200078e0002 */
[----:B------:R-:W-:Y:S06]  /*33a0*/  BRA `(.L_x_182) ;  /* 0x0000000000087947 */ /* 0x000fec0003800000 */
.L_x_183:
[----:B------:R-:W-:Y:S01]  /*33b0*/  LOP3.LUT R67, R37, 0x80000, RZ, 0xfc, !PT ;  /* 0x0008000025437812 */ /* 0x000fe200078efcff */
[----:B------:R-:W-:-:S07]  /*33c0*/  IMAD.MOV.U32 R66, RZ, RZ, R36 ;  /* 0x000000ffff427224 */ /* 0x000fce00078e0024 */
.L_x_182:
[----:B------:R-:W-:Y:S05]  /*33d0*/  BSYNC B2 ;  /* 0x0000000000027941 */ /* 0x000fea0003800000 */
.L_x_180:
[----:B------:R-:W-:Y:S02]  /*33e0*/  IMAD.MOV.U32 R2, RZ, RZ, R0 ;  /* 0x000000ffff027224 */ /* 0x000fe400078e0000 */
[----:B------:R-:W-:Y:S02]  /*33f0*/  IMAD.MOV.U32 R3, RZ, RZ, 0x0 ;  /* 0x00000000ff037424 */ /* 0x000fe400078e00ff */
[----:B------:R-:W-:Y:S02]  /*3400*/  IMAD.MOV.U32 R4, RZ, RZ, R66 ;  /* 0x000000ffff047224 */ /* 0x000fe400078e0042 */
[----:B------:R-:W-:Y:S01]  /*3410*/  IMAD.MOV.U32 R5, RZ, RZ, R67 ;  /* 0x000000ffff057224 */ /* 0x000fe200078e0043 */
[----:B------:R-:W-:Y:S06]  /*3420*/  RET.REL.NODEC R2 `(_ZN2at6native50_GLOBAL__N__ca2a4b1e_17_FusedSgdKernel_cu_a550329a25multi_tensor_apply_kernelINS1_18TensorListMetadataILi3EEENS1_19FusedSgdMathFunctorIdLi3EEEJddPfddbbbS7_S7_EEEvT_T0_DpT1_) ;  /* 0xffffffc802f47950 */ /* 0x000fec0003c3ffff */
.L_x_185:
        /* <DEDUP_REMOVED lines=13> */
.L_x_194:


//--------------------- .nv.shared.reserved.0     --------------------------
	.section	.nv.shared.reserved.0,"aw",@nobits
	.weak		__nv_reservedSMEM_offset_0_alias
	.size		__nv_reservedSMEM_offset_0_alias, 0, 0
	.other		__nv_reservedSMEM_offset_0_alias,@"STO_CUDA_RESERVED_SHARED STV_DEFAULT"
__nv_reservedSMEM_offset_0_alias:
	.zero		0


//--------------------- .nv.global                --------------------------
	.section	.nv.global,"aw",@nobits
.nv.global:
	.type		_ZN48_INTERNAL_ca2a4b1e_17_FusedSgdKernel_cu_a550329a4cuda3std3__48in_placeE,@object
	.size		_ZN48_INTERNAL_ca2a4b1e_17_FusedSgdKernel_cu_a550329a4cuda3std3__48in_placeE,(_ZN48_INTERNAL_ca2a4b1e_17_FusedSgdKernel_cu_a550329a4cuda3std6ranges3__45__cpo8distanceE - _ZN48_INTERNAL_ca2a4b1e_17_FusedSgdKernel_cu_a550329a4cuda3std3__48in_placeE)
_ZN48_INTERNAL_ca2a4b1e_17_FusedSgdKernel_cu_a550329a4cuda3std3__48in_placeE:
	.zero		1
	.type		_ZN48_INTERNAL_ca2a4b1e_17_FusedSgdKernel_cu_a550329a4cuda3std6ranges3__45__cpo8distanceE,@object
	.size		_ZN48_INTERNAL_ca2a4b1e_17_FusedSgdKernel_cu_a550329a4cuda3std6ranges3__45__cpo8distanceE,(_ZN48_INTERNAL_ca2a4b1e_17_FusedSgdKernel_cu_a550329a4cuda3std3__45__cpo6cbeginE - _ZN48_INTERNAL_ca2a4b1e_17_FusedSgdKernel_cu_a550329a4cuda3std6ranges3__45__cpo8distanceE)
_ZN48_INTERNAL_ca2a4b1e_17_FusedSgdKernel_cu_a550329a4cuda3std6ranges3__45__cpo8distanceE:
	.zero		1
	.type		_ZN48_INTERNAL_ca2a4b1e_17_FusedSgdKernel_cu_a550329a4cuda3std3__45__cpo6cbeginE,@object
	.size		_ZN48_INTERNAL_ca2a4b1e_17_FusedSgdKernel_cu_a550329a4cuda3std3__45__cpo6cbeginE,(_ZN48_INTERNAL_ca2a4b1e_17_FusedSgdKernel_cu_a550329a4cuda3std6ranges3__45__cpo7advanceE - _ZN48_INTERNAL_ca2a4b1e_17_FusedSgdKernel_cu_a550329a4cuda3std3__45__cpo6cbeginE)
_ZN48_INTERNAL_ca2a4b1e_17_FusedSgdKernel_cu_a550329a4cuda3std3__45__cpo6cbeginE:
	.zero		1
	.type		_ZN48_INTERNAL_ca2a4b1e_17_FusedSgdKernel_cu_a550329a4cuda3std6ranges3__45__cpo7advanceE,@object
	.size		_ZN48_INTERNAL_ca2a4b1e_17_FusedSgdKernel_cu_a550329a4cuda3std6ranges3__45__cpo7advanceE,(_ZN48_INTERNAL_ca2a4b1e_17_FusedSgdKernel_cu_a550329a4cuda3std3__45__cpo7crbeginE - _ZN48_INTERNAL_ca2a4b1e_17_FusedSgdKernel_cu_a550329a4cuda3std6ranges3__45__cpo7advanceE)
_ZN48_INTERNAL_ca2a4b1e_17_FusedSgdKernel_cu_a550329a4cuda3std6ranges3__45__cpo7advanceE:
	.zero		1
	.type		_ZN48_INTERNAL_ca2a4b1e_17_FusedSgdKernel_cu_a550329a4cuda3std3__45__cpo7crbeginE,@object
	.size		_ZN48_INTERNAL_ca2a4b1e_17_FusedSgdKernel_cu_a550329a4cuda3std3__45__cpo7crbeginE,(_ZN48_INTERNAL_ca2a4b1e_17_FusedSgdKernel_cu_a550329a4cuda3std6ranges3__45__cpo4dataE - _ZN48_INTERNAL_ca2a4b1e_17_FusedSgdKernel_cu_a550329a4cuda3std3__45__cpo7crbeginE)
_ZN48_INTERNAL_ca2a4b1e_17_FusedSgdKernel_cu_a550329a4cuda3std3__45__cpo7crbeginE:
	.zero		1
	.type		_ZN48_INTERNAL_ca2a4b1e_17_FusedSgdKernel_cu_a550329a4cuda3std6ranges3__45__cpo4dataE,@object
	.size		_ZN48_INTERNAL_ca2a4b1e_17_FusedSgdKernel_cu_a550329a4cuda3std6ranges3__45__cpo4dataE,(_ZN48_INTERNAL_ca2a4b1e_17_FusedSgdKernel_cu_a550329a4cuda3std6ranges3__45__cpo5beginE - _ZN48_INTERNAL_ca2a4b1e_17_FusedSgdKernel_cu_a550329a4cuda3std6ranges3__45__cpo4dataE)
_ZN48_INTERNAL_ca2a4b1e_17_FusedSgdKernel_cu_a550329a4cuda3std6ranges3__45__cpo4dataE:
	.zero		1
	.type		_ZN48_INTERNAL_ca2a4b1e_17_FusedSgdKernel_cu_a550329a4cuda3std6ranges3__45__cpo5beginE,@object
	.size		_ZN48_INTERNAL_ca2a4b1e_17_FusedSgdKernel_cu_a550329a4cuda3std6ranges3__45__cpo5beginE,(_ZN48_INTERNAL_ca2a4b1e_17_FusedSgdKernel_cu_a550329a4cuda3std3__450_GLOBAL__N__ca2a4b1e_17_FusedSgdKernel_cu_a550329a6ignoreE - _ZN48_INTERNAL_ca2a4b1e_17_FusedSgdKernel_cu_a550329a4cuda3std6ranges3__45__cpo5beginE)
_ZN48_INTERNAL_ca2a4b1e_17_FusedSgdKernel_cu_a550329a4cuda3std6ranges3__45__cpo5beginE:
	.zero		1
	.type		_ZN48_INTERNAL_ca2a4b1e_17_FusedSgdKernel_cu_a550329a4cuda3std3__450_GLOBAL__N__ca2a4b1e_17_FusedSgdKernel_cu_a550329a6ignoreE,@object
	.size		_ZN48_INTERNAL_ca2a4b1e_17_FusedSgdKernel_cu_a550329a4cuda3std3__450_GLOBAL__N__ca2a4b1e_17_FusedSgdKernel_cu_a550329a6ignoreE,(_ZN48_INTERNAL_ca2a4b1e_17_FusedSgdKernel_cu_a550329a4cuda3std6ranges3__45__cpo4sizeE - _ZN48_INTERNAL_ca2a4b1e_17_FusedSgdKernel_cu_a550329a4cuda3std3__450_GLOBAL__N__ca2a4b1e_17_FusedSgdKernel_cu_a550329a6ignoreE)
_ZN48_INTERNAL_ca2a4b1e_17_FusedSgdKernel_cu_a550329a4cuda3std3__450_GLOBAL__N__ca2a4b1e_17_FusedSgdKernel_cu_a550329a6ignoreE:
	.zero		1
	.type		_ZN48_INTERNAL_ca2a4b1e_17_FusedSgdKernel_cu_a550329a4cuda3std6ranges3__45__cpo4sizeE,@object
	.size		_ZN48_INTERNAL_ca2a4b1e_17_FusedSgdKernel_cu_a550329a4cuda3std6ranges3__45__cpo4sizeE,(_ZN48_INTERNAL_ca2a4b1e_17_FusedSgdKernel_cu_a550329a4cuda3std3__45__cpo5beginE - _ZN48_INTERNAL_ca2a4b1e_17_FusedSgdKernel_cu_a550329a4cuda3std6ranges3__45__cpo4sizeE)
_ZN48_INTERNAL_ca2a4b1e_17_FusedSgdKernel_cu_a550329a4cuda3std6ranges3__45__cpo4sizeE:
	.zero		1
	.type		_ZN48_INTERNAL_ca2a4b1e_17_FusedSgdKernel_cu_a550329a4cuda3std3__45__cpo5beginE,@object
	.size		_ZN48_INTERNAL_ca2a4b1e_17_FusedSgdKernel_cu_a550329a4cuda3std3__45__cpo5beginE,(_ZN48_INTERNAL_ca2a4b1e_17_FusedSgdKernel_cu_a550329a4cuda3std6ranges3__45__cpo6cbeginE - _ZN48_INTERNAL_ca2a4b1e_17_FusedSgdKernel_cu_a550329a4cuda3std3__45__cpo5beginE)
_ZN48_INTERNAL_ca2a4b1e_17_FusedSgdKernel_cu_a550329a4cuda3std3__45__cpo5beginE:
	.zero		1
	.type		_ZN48_INTERNAL_ca2a4b1e_17_FusedSgdKernel_cu_a550329a4cuda3std6ranges3__45__cpo6cbeginE,@object
	.size		_ZN48_INTERNAL_ca2a4b1e_17_FusedSgdKernel_cu_a550329a4cuda3std6ranges3__45__cpo6cbeginE,(_ZN48_INTERNAL_ca2a4b1e_17_FusedSgdKernel_cu_a550329a4cuda3std3__45__cpo6rbeginE - _ZN48_INTERNAL_ca2a4b1e_17_FusedSgdKernel_cu_a550329a4cuda3std6ranges3__45__cpo6cbeginE)
_ZN48_INTERNAL_ca2a4b1e_17_FusedSgdKernel_cu_a550329a4cuda3std6ranges3__45__cpo6cbeginE:
	.zero		1
	.type		_ZN48_INTERNAL_ca2a4b1e_17_FusedSgdKernel_cu_a550329a4cuda3std3__45__cpo6rbeginE,@object
	.size		_ZN48_INTERNAL_ca2a4b1e_17_FusedSgdKernel_cu_a550329a4cuda3std3__45__cpo6rbeginE,(_ZN48_INTERNAL_ca2a4b1e_17_FusedSgdKernel_cu_a550329a4cuda3std6ranges3__45__cpo4nextE - _ZN48_INTERNAL_ca2a4b1e_17_FusedSgdKernel_cu_a550329a4cuda3std3__45__cpo6rbeginE)
_ZN48_INTERNAL_ca2a4b1e_17_FusedSgdKernel_cu_a550329a4cuda3std3__45__cpo6rbeginE:
	.zero		1
	.type		_ZN48_INTERNAL_ca2a4b1e_17_FusedSgdKernel_cu_a550329a4cuda3std6ranges3__45__cpo4nextE,@object
	.size		_ZN48_INTERNAL_ca2a4b1e_17_FusedSgdKernel_cu_a550329a4cuda3std6ranges3__45__cpo4nextE,(_ZN48_INTERNAL_ca2a4b1e_17_FusedSgdKernel_cu_a550329a4cuda3std6ranges3__45__cpo4swapE - _ZN48_INTERNAL_ca2a4b1e_17_FusedSgdKernel_cu_a550329a4cuda3std6ranges3__45__cpo4nextE)
_ZN48_INTERNAL_ca2a4b1e_17_FusedSgdKernel_cu_a550329a4cuda3std6ranges3__45__cpo4nextE:
	.zero		1
	.type		_ZN48_INTERNAL_ca2a4b1e_17_FusedSgdKernel_cu_a550329a4cuda3std6ranges3__45__cpo4swapE,@object
	.size		_ZN48_INTERNAL_ca2a4b1e_17_FusedSgdKernel_cu_a550329a4cuda3std6ranges3__45__cpo4swapE,(_ZN48_INTERNAL_ca2a4b1e_17_FusedSgdKernel_cu_a550329a4cuda3std3__420unreachable_sentinelE - _ZN48_INTERNAL_ca2a4b1e_17_FusedSgdKernel_cu_a550329a4cuda3std6ranges3__45__cpo4swapE)
_ZN48_INTERNAL_ca2a4b1e_17_FusedSgdKernel_cu_a550329a4cuda3std6ranges3__45__cpo4swapE:
	.zero		1
	.type		_ZN48_INTERNAL_ca2a4b1e_17_FusedSgdKernel_cu_a550329a4cuda3std3__420unreachable_sentinelE,@object
	.size		_ZN48_INTERNAL_ca2a4b1e_17_FusedSgdKernel_cu_a550329a4cuda3std3__420unreachable_sentinelE,(_ZN48_INTERNAL_ca2a4b1e_17_FusedSgdKernel_cu_a550329a6thrust23THRUST_300001_SM_900_NS6system6detail10sequential3seqE - _ZN48_INTERNAL_ca2a4b1e_17_FusedSgdKernel_cu_a550329a4cuda3std3__420unreachable_sentinelE)
_ZN48_INTERNAL_ca2a4b1e_17_FusedSgdKernel_cu_a550329a4cuda3std3__420unreachable_sentinelE:
	.zero		1
	.type		_ZN48_INTERNAL_ca2a4b1e_17_FusedSgdKernel_cu_a550329a6thrust23THRUST_300001_SM_900_NS6system6detail10sequential3seqE,@object
	.size		_ZN48_INTERNAL_ca2a4b1e_17_FusedSgdKernel_cu_a550329a6thrust23THRUST_300001_SM_900_NS6system6detail10sequential3seqE,(_ZN48_INTERNAL_ca2a4b1e_17_FusedSgdKernel_cu_a550329a4cuda3std3__45__cpo4cendE - _ZN48_INTERNAL_ca2a4b1e_17_FusedSgdKernel_cu_a550329a6thrust23THRUST_300001_SM_900_NS6system6detail10sequential3seqE)
_ZN48_INTERNAL_ca2a4b1e_17_FusedSgdKernel_cu_a550329a6thrust23THRUST_300001_SM_900_NS6system6detail10sequential3seqE:
	.zero		1
	.type		_ZN48_INTERNAL_ca2a4b1e_17_FusedSgdKernel_cu_a550329a4cuda3std3__45__cpo4cendE,@object
	.size		_ZN48_INTERNAL_ca2a4b1e_17_FusedSgdKernel_cu_a550329a4cuda3std3__45__cpo4cendE,(_ZN48_INTERNAL_ca2a4b1e_17_FusedSgdKernel_cu_a550329a4cuda3std6ranges3__45__cpo9iter_swapE - _ZN48_INTERNAL_ca2a4b1e_17_FusedSgdKernel_cu_a550329a4cuda3std3__45__cpo4cendE)
_ZN48_INTERNAL_ca2a4b1e_17_FusedSgdKernel_cu_a550329a4cuda3std3__45__cpo4cendE:
	.zero		1
	.type		_ZN48_INTERNAL_ca2a4b1e_17_FusedSgdKernel_cu_a550329a4cuda3std6ranges3__45__cpo9iter_swapE,@object
	.size		_ZN48_INTERNAL_ca2a4b1e_17_FusedSgdKernel_cu_a550329a4cuda3std6ranges3__45__cpo9iter_swapE,(_ZN48_INTERNAL_ca2a4b1e_17_FusedSgdKernel_cu_a550329a4cuda3std3__45__cpo5crendE - _ZN48_INTERNAL_ca2a4b1e_17_FusedSgdKernel_cu_a550329a4cuda3std6ranges3__45__cpo9iter_swapE)
_ZN48_INTERNAL_ca2a4b1e_17_FusedSgdKernel_cu_a550329a4cuda3std6ranges3__45__cpo9iter_swapE:
	.zero		1
	.type		_ZN48_INTERNAL_ca2a4b1e_17_FusedSgdKernel_cu_a550329a4cuda3std3__45__cpo5crendE,@object
	.size		_ZN48_INTERNAL_ca2a4b1e_17_FusedSgdKernel_cu_a550329a4cuda3std3__45__cpo5crendE,(_ZN48_INTERNAL_ca2a4b1e_17_FusedSgdKernel_cu_a550329a4cuda3std6ranges3__45__cpo5cdataE - _ZN48_INTERNAL_ca2a4b1e_17_FusedSgdKernel_cu_a550329a4cuda3std3__45__cpo5crendE)
_ZN48_INTERNAL_ca2a4b1e_17_FusedSgdKernel_cu_a550329a4cuda3std3__45__cpo5crendE:
	.zero		1
	.type		_ZN48_INTERNAL_ca2a4b1e_17_FusedSgdKernel_cu_a550329a4cuda3std6ranges3__45__cpo5cdataE,@object
	.size		_ZN48_INTERNAL_ca2a4b1e_17_FusedSgdKernel_cu_a550329a4cuda3std6ranges3__45__cpo5cdataE,(_ZN48_INTERNAL_ca2a4b1e_17_FusedSgdKernel_cu_a550329a4cuda3std6ranges3__45__cpo3endE - _ZN48_INTERNAL_ca2a4b1e_17_FusedSgdKernel_cu_a550329a4cuda3std6ranges3__45__cpo5cdataE)
_ZN48_INTERNAL_ca2a4b1e_17_FusedSgdKernel_cu_a550329a4cuda3std6ranges3__45__cpo5cdataE:
	.zero		1
	.type		_ZN48_INTERNAL_ca2a4b1e_17_FusedSgdKernel_cu_a550329a4cuda3std6ranges3__45__cpo3endE,@object
	.size		_ZN48_INTERNAL_ca2a4b1e_17_FusedSgdKernel_cu_a550329a4cuda3std6ranges3__45__cpo3endE,(_ZN48_INTERNAL_ca2a4b1e_17_FusedSgdKernel_cu_a550329a4cuda3std3__419piecewise_constructE - _ZN48_INTERNAL_ca2a4b1e_17_FusedSgdKernel_cu_a550329a4cuda3std6ranges3__45__cpo3endE)
_ZN48_INTERNAL_ca2a4b1e_17_FusedSgdKernel_cu_a550329a4cuda3std6ranges3__45__cpo3endE:
	.zero		1
	.type		_ZN48_INTERNAL_ca2a4b1e_17_FusedSgdKernel_cu_a550329a4cuda3std3__419piecewise_constructE,@object
	.size		_ZN48_INTERNAL_ca2a4b1e_17_FusedSgdKernel_cu_a550329a4cuda3std3__419piecewise_constructE,(_ZN48_INTERNAL_ca2a4b1e_17_FusedSgdKernel_cu_a550329a4cuda3std6ranges3__45__cpo5ssizeE - _ZN48_INTERNAL_ca2a4b1e_17_FusedSgdKernel_cu_a550329a4cuda3std3__419piecewise_constructE)
_ZN48_INTERNAL_ca2a4b1e_17_FusedSgdKernel_cu_a550329a4cuda3std3__419piecewise_constructE:
	.zero		1
	.type		_ZN48_INTERNAL_ca2a4b1e_17_FusedSgdKernel_cu_a550329a4cuda3std6ranges3__45__cpo5ssizeE,@object
	.size		_ZN48_INTERNAL_ca2a4b1e_17_FusedSgdKernel_cu_a550329a4cuda3std6ranges3__45__cpo5ssizeE,(_ZN48_INTERNAL_ca2a4b1e_17_FusedSgdKernel_cu_a550329a4cuda3std3__45__cpo3endE - _ZN48_INTERNAL_ca2a4b1e_17_FusedSgdKernel_cu_a550329a4cuda3std6ranges3__45__cpo5ssizeE)
_ZN48_INTERNAL_ca2a4b1e_17_FusedSgdKernel_cu_a550329a4cuda3std6ranges3__45__cpo5ssizeE:
	.zero		1
	.type		_ZN48_INTERNAL_ca2a4b1e_17_FusedSgdKernel_cu_a550329a4cuda3std3__45__cpo3endE,@object
	.size		_ZN48_INTERNAL_ca2a4b1e_17_FusedSgdKernel_cu_a550329a4cuda3std3__45__cpo3endE,(_ZN48_INTERNAL_ca2a4b1e_17_FusedSgdKernel_cu_a550329a4cuda3std6ranges3__45__cpo4cendE - _ZN48_INTERNAL_ca2a4b1e_17_FusedSgdKernel_cu_a550329a4cuda3std3__45__cpo3endE)
_ZN48_INTERNAL_ca2a4b1e_17_FusedSgdKernel_cu_a550329a4cuda3std3__45__cpo3endE:
	.zero		1
	.type		_ZN48_INTERNAL_ca2a4b1e_17_FusedSgdKernel_cu_a550329a4cuda3std6ranges3__45__cpo4cendE,@object
	.size		_ZN48_INTERNAL_ca2a4b1e_17_FusedSgdKernel_cu_a550329a4cuda3std6ranges3__45__cpo4cendE,(_ZN48_INTERNAL_ca2a4b1e_17_FusedSgdKernel_cu_a550329a4cuda3std3__45__cpo4rendE - _ZN48_INTERNAL_ca2a4b1e_17_FusedSgdKernel_cu_a550329a4cuda3std6ranges3__45__cpo4cendE)
_ZN48_INTERNAL_ca2a4b1e_17_FusedSgdKernel_cu_a550329a4cuda3std6ranges3__45__cpo4cendE:
	.zero		1
	.type		_ZN48_INTERNAL_ca2a4b1e_17_FusedSgdKernel_cu_a550329a4cuda3std3__45__cpo4rendE,@object
	.size		_ZN48_INTERNAL_ca2a4b1e_17_FusedSgdKernel_cu_a550329a4cuda3std3__45__cpo4rendE,(_ZN48_INTERNAL_ca2a4b1e_17_FusedSgdKernel_cu_a550329a4cuda3std6ranges3__45__cpo4prevE - _ZN48_INTERNAL_ca2a4b1e_17_FusedSgdKernel_cu_a550329a4cuda3std3__45__cpo4rendE)
_ZN48_INTERNAL_ca2a4b1e_17_FusedSgdKernel_cu_a550329a4cuda3std3__45__cpo4rendE:
	.zero		1
	.type		_ZN48_INTERNAL_ca2a4b1e_17_FusedSgdKernel_cu_a550329a4cuda3std6ranges3__45__cpo4prevE,@object
	.size		_ZN48_INTERNAL_ca2a4b1e_17_FusedSgdKernel_cu_a550329a4cuda3std6ranges3__45__cpo4prevE,(_ZN48_INTERNAL_ca2a4b1e_17_FusedSgdKernel_cu_a550329a4cuda3std6ranges3__45__cpo9iter_moveE - _ZN48_INTERNAL_ca2a4b1e_17_FusedSgdKernel_cu_a550329a4cuda3std6ranges3__45__cpo4prevE)
_ZN48_INTERNAL_ca2a4b1e_17_FusedSgdKernel_cu_a550329a4cuda3std6ranges3__45__cpo4prevE:
	.zero		1
	.type		_ZN48_INTERNAL_ca2a4b1e_17_FusedSgdKernel_cu_a550329a4cuda3std6ranges3__45__cpo9iter_moveE,@object
	.size		_ZN48_INTERNAL_ca2a4b1e_17_FusedSgdKernel_cu_a550329a4cuda3std6ranges3__45__cpo9iter_moveE,(.L_13 - _ZN48_INTERNAL_ca2a4b1e_17_FusedSgdKernel_cu_a550329a4cuda3std6ranges3__45__cpo9iter_moveE)
_ZN48_INTERNAL_ca2a4b1e_17_FusedSgdKernel_cu_a550329a4cuda3std6ranges3__45__cpo9iter_moveE:
	.zero		1
.L_13:


//--------------------- .nv.constant0._ZN2at6native50_GLOBAL__N__ca2a4b1e_17_FusedSgdKernel_cu_a550329a25multi_tensor_apply_kernelINS1_18TensorListMetadataILi2EEENS1_19FusedSgdMathFunctorIN3c108BFloat16ELi2EEEJddPfddbbbS9_S9_EEEvT_T0_DpT1_ --------------------------
	.section	.nv.constant0._ZN2at6native50_GLOBAL__N__ca2a4b1e_17_FusedSgdKernel_cu_a550329a25multi_tensor_apply_kernelINS1_18TensorListMetadataILi2EEENS1_19FusedSgdMathFunctorIN3c108BFloat16ELi2EEEJddPfddbbbS9_S9_EEEvT_T0_DpT1_,"a",@progbits
	.sectionflags	@""
	.align	4
.nv.constant0._ZN2at6native50_GLOBAL__N__ca2a4b1e_17_FusedSgdKernel_cu_a550329a25multi_tensor_apply_kernelINS1_18TensorListMetadataILi2EEENS1_19FusedSgdMathFunctorIN3c108BFloat16ELi2EEEJddPfddbbbS9_S9_EEEvT_T0_DpT1_:
	.zero		3744


//--------------------- .nv.constant0._ZN2at6native50_GLOBAL__N__ca2a4b1e_17_FusedSgdKernel_cu_a550329a25multi_tensor_apply_kernelINS1_18TensorListMetadataILi2EEENS1_19FusedSgdMathFunctorIN3c104HalfELi2EEEJddPfddbbbS9_S9_EEEvT_T0_DpT1_ --------------------------
	.section	.nv.constant0._ZN2at6native50_GLOBAL__N__ca2a4b1e_17_FusedSgdKernel_cu_a550329a25multi_tensor_apply_kernelINS1_18TensorListMetadataILi2EEENS1_19FusedSgdMathFunctorIN3c104HalfELi2EEEJddPfddbbbS9_S9_EEEvT_T0_DpT1_,"a",@progbits
	.sectionflags	@""
	.align	4
.nv.constant0._ZN2at6native50_GLOBAL__N__ca2a4b1e_17_FusedSgdKernel_cu_a550329a25multi_tensor_apply_kernelINS1_18TensorListMetadataILi2EEENS1_19FusedSgdMathFunctorIN3c104HalfELi2EEEJddPfddbbbS9_S9_EEEvT_T0_DpT1_:
	.zero		3744


//--------------------- .nv.constant0._ZN2at6native50_GLOBAL__N__ca2a4b1e_17_FusedSgdKernel_cu_a550329a25multi_tensor_apply_kernelINS1_18TensorListMetadataILi2EEENS1_19FusedSgdMathFunctorIfLi2EEEJddPfddbbbS7_S7_EEEvT_T0_DpT1_ --------------------------
	.section	.nv.constant0._ZN2at6native50_GLOBAL__N__ca2a4b1e_17_FusedSgdKernel_cu_a550329a25multi_tensor_apply_kernelINS1_18TensorListMetadataILi2EEENS1_19FusedSgdMathFunctorIfLi2EEEJddPfddbbbS7_S7_EEEvT_T0_DpT1_,"a",@progbits
	.sectionflags	@""
	.align	4
.nv.constant0._ZN2at6native50_GLOBAL__N__ca2a4b1e_17_FusedSgdKernel_cu_a550329a25multi_tensor_apply_kernelINS1_18TensorListMetadataILi2EEENS1_19FusedSgdMathFunctorIfLi2EEEJddPfddbbbS7_S7_EEEvT_T0_DpT1_:
	.zero		3744


//--------------------- .nv.constant0._ZN2at6native50_GLOBAL__N__ca2a4b1e_17_FusedSgdKernel_cu_a550329a25multi_tensor_apply_kernelINS1_18TensorListMetadataILi2EEENS1_19FusedSgdMathFunctorIdLi2EEEJddPfddbbbS7_S7_EEEvT_T0_DpT1_ --------------------------
	.section	.nv.constant0._ZN2at6native50_GLOBAL__N__ca2a4b1e_17_FusedSgdKernel_cu_a550329a25multi_tensor_apply_kernelINS1_18TensorListMetadataILi2EEENS1_19FusedSgdMathFunctorIdLi2EEEJddPfddbbbS7_S7_EEEvT_T0_DpT1_,"a",@progbits
	.sectionflags	@""
	.align	4
.nv.constant0._ZN2at6native50_GLOBAL__N__ca2a4b1e_17_FusedSgdKernel_cu_a550329a25multi_tensor_apply_kernelINS1_18TensorListMetadataILi2EEENS1_19FusedSgdMathFunctorIdLi2EEEJddPfddbbbS7_S7_EEEvT_T0_DpT1_:
	.zero		3744


//--------------------- .nv.constant0._ZN2at6native50_GLOBAL__N__ca2a4b1e_17_FusedSgdKernel_cu_a550329a25multi_tensor_apply_kernelINS1_18TensorListMetadataILi3EEENS1_19FusedSgdMathFunctorIN3c108BFloat16ELi3EEEJddPfddbbbS9_S9_EEEvT_T0_DpT1_ --------------------------
	.section	.nv.constant0._ZN2at6native50_GLOBAL__N__ca2a4b1e_17_FusedSgdKernel_cu_a550329a25multi_tensor_apply_kernelINS1_18TensorListMetadataILi3EEENS1_19FusedSgdMathFunctorIN3c108BFloat16ELi3EEEJddPfddbbbS9_S9_EEEvT_T0_DpT1_,"a",@progbits
	.sectionflags	@""
	.align	4
.nv.constant0._ZN2at6native50_GLOBAL__N__ca2a4b1e_17_FusedSgdKernel_cu_a550329a25multi_tensor_apply_kernelINS1_18TensorListMetadataILi3EEENS1_19FusedSgdMathFunctorIN3c108BFloat16ELi3EEEJddPfddbbbS9_S9_EEEvT_T0_DpT1_:
	.zero		3744


//--------------------- .nv.constant0._ZN2at6native50_GLOBAL__N__ca2a4b1e_17_FusedSgdKernel_cu_a550329a25multi_tensor_apply_kernelINS1_18TensorListMetadataILi3EEENS1_19FusedSgdMathFunctorIN3c104HalfELi3EEEJddPfddbbbS9_S9_EEEvT_T0_DpT1_ --------------------------
	.section	.nv.constant0._ZN2at6native50_GLOBAL__N__ca2a4b1e_17_FusedSgdKernel_cu_a550329a25multi_tensor_apply_kernelINS1_18TensorListMetadataILi3EEENS1_19FusedSgdMathFunctorIN3c104HalfELi3EEEJddPfddbbbS9_S9_EEEvT_T0_DpT1_,"a",@progbits
	.sectionflags	@""
	.align	4
.nv.constant0._ZN2at6native50_GLOBAL__N__ca2a4b1e_17_FusedSgdKernel_cu_a550329a25multi_tensor_apply_kernelINS1_18TensorListMetadataILi3EEENS1_19FusedSgdMathFunctorIN3c104HalfELi3EEEJddPfddbbbS9_S9_EEEvT_T0_DpT1_:
	.zero		3744


//--------------------- .nv.constant0._ZN2at6native50_GLOBAL__N__ca2a4b1e_17_FusedSgdKernel_cu_a550329a25multi_tensor_apply_kernelINS1_18TensorListMetadataILi3EEENS1_19FusedSgdMathFunctorIfLi3EEEJddPfddbbbS7_S7_EEEvT_T0_DpT1_ --------------------------
	.section	.nv.constant0._ZN2at6native50_GLOBAL__N__ca2a4b1e_17_FusedSgdKernel_cu_a550329a25multi_tensor_apply_kernelINS1_18TensorListMetadataILi3EEENS1_19FusedSgdMathFunctorIfLi3EEEJddPfddbbbS7_S7_EEEvT_T0_DpT1_,"a",@progbits
	.sectionflags	@""
	.align	4
.nv.constant0._ZN2at6native50_GLOBAL__N__ca2a4b1e_17_FusedSgdKernel_cu_a550329a25multi_tensor_apply_kernelINS1_18TensorListMetadataILi3EEENS1_19FusedSgdMathFunctorIfLi3EEEJddPfddbbbS7_S7_EEEvT_T0_DpT1_:
	.zero		3744


//--------------------- .nv.constant0._ZN2at6native50_GLOBAL__N__ca2a4b1e_17_FusedSgdKernel_cu_a550329a25multi_tensor_apply_kernelINS1_18TensorListMetadataILi3EEENS1_19FusedSgdMathFunctorIdLi3EEEJddPfddbbbS7_S7_EEEvT_T0_DpT1_ --------------------------
	.section	.nv.constant0._ZN2at6native50_GLOBAL__N__ca2a4b1e_17_FusedSgdKernel_cu_a550329a25multi_tensor_apply_kernelINS1_18TensorListMetadataILi3EEENS1_19FusedSgdMathFunctorIdLi3EEEJddPfddbbbS7_S7_EEEvT_T0_DpT1_,"a",@progbits
	.sectionflags	@""
	.align	4
.nv.constant0._ZN2at6native50_GLOBAL__N__ca2a4b1e_17_FusedSgdKernel_cu_a550329a25multi_tensor_apply_kernelINS1_18TensorListMetadataILi3EEENS1_19FusedSgdMathFunctorIdLi3EEEJddPfddbbbS7_S7_EEEvT_T0_DpT1_:
	.zero		3744


//--------------------- SYMBOLS --------------------------

	.type		.nv.reservedSmem.offset0,@object
	.size		.nv.reservedSmem.offset0,0x4
